	.target	sm_90a

	.elftype	@"ET_EXEC"


//--------------------- .note.nv.tkinfo           --------------------------
	.section	.note.nv.tkinfo,"",@"SHT_NOTE"
	.sectionflags	@"SHF_NOTE_NV_TKINFO"
	.tkinfo
        /*0018*/ 	.word	0x00000002
        /*0030*/ 	.string	""
        /*0030*/ 	.string	"ptxas"
        /*0030*/ 	.string	"Cuda compilation tools, release 13.0, V13.0.88"
        /*0030*/ 	.string	"Build cuda_13.0.r13.0/compiler.36424714_0"
        /*0030*/ 	.string	"-v  -suppress-debug-info  -lineinfo  -arch sm_90a "



//--------------------- .note.nv.cuinfo           --------------------------
	.section	.note.nv.cuinfo,"",@"SHT_NOTE"
	.sectionflags	@"SHF_NOTE_NV_CUINFO"
        /*0018*/ 	.short	0x0002
        /*001a*/ 	.short	0x005a
        /*001c*/ 	.short	0x0082
	.zero		2


//--------------------- .nv.info                  --------------------------
	.section	.nv.info,"",@"SHT_CUDA_INFO"
	.align	4


	//----- nvinfo : EIATTR_REGCOUNT
	.align		4
        /*0000*/ 	.byte	0x04, 0x2f
        /*0002*/ 	.short	(.L_1 - .L_0)
	.align		4
.L_0:
        /*0004*/ 	.word	index@(matmul_kernel)
        /*0008*/ 	.word	0x000000ff


	//----- nvinfo : EIATTR_FRAME_SIZE
	.align		4
.L_1:
        /*000c*/ 	.byte	0x04, 0x11
        /*000e*/ 	.short	(.L_3 - .L_2)
	.align		4
.L_2:
        /*0010*/ 	.word	index@(matmul_kernel)
        /*0014*/ 	.word	0x000010b0


	//----- nvinfo : EIATTR_MIN_STACK_SIZE
	.align		4
.L_3:
        /*0018*/ 	.byte	0x04, 0x12
        /*001a*/ 	.short	(.L_5 - .L_4)
	.align		4
.L_4:
        /*001c*/ 	.word	index@(matmul_kernel)
        /*0020*/ 	.word	0x000010b0
.L_5:


//--------------------- .nv.compat                --------------------------
	.section	.nv.compat,"",@"SHT_CUDA_COMPAT_INFO"
	.align	4
        /*0000*/ 	.byte	0x02, 0x09, 0x01, 0x00, 0x02, 0x02, 0x04, 0x00, 0x02, 0x05, 0x05, 0x00, 0x03, 0x07, 0x01, 0x01
        /*0010*/ 	.byte	0x02, 0x03, 0x00, 0x00, 0x02, 0x06, 0x01, 0x00, 0x04, 0x0b, 0x08, 0x00, 0x00, 0x00, 0x00, 0x00
        /*0020*/ 	.byte	0x00, 0x00, 0x00, 0x00


//--------------------- .nv.info.matmul_kernel    --------------------------
	.section	.nv.info.matmul_kernel,"",@"SHT_CUDA_INFO"
	.sectionflags	@""
	.align	4


	//----- nvinfo : EIATTR_CUDA_API_VERSION
	.align		4
        /*0000*/ 	.byte	0x04, 0x37
        /*0002*/ 	.short	(.L_7 - .L_6)
.L_6:
        /*0004*/ 	.word	0x00000082


	//----- nvinfo : EIATTR_KPARAM_INFO
	.align		4
.L_7:
        /*0008*/ 	.byte	0x04, 0x17
        /*000a*/ 	.short	(.L_9 - .L_8)
.L_8:
        /*000c*/ 	.word	0x00000000
        /*0010*/ 	.short	0x000d
        /*0012*/ 	.short	0x0048
        /*0014*/ 	.byte	0x00, 0xf4, 0x21, 0x00


	//----- nvinfo : EIATTR_KPARAM_INFO
	.align		4
.L_9:
        /*0018*/ 	.byte	0x04, 0x17
        /*001a*/ 	.short	(.L_11 - .L_10)
.L_10:
        /*001c*/ 	.word	0x00000000
        /*0020*/ 	.short	0x000c
        /*0022*/ 	.short	0x0040
        /*0024*/ 	.byte	0x00, 0xf4, 0x21, 0x00


	//----- nvinfo : EIATTR_KPARAM_INFO
	.align		4
.L_11:
        /*0028*/ 	.byte	0x04, 0x17
        /*002a*/ 	.short	(.L_13 - .L_12)
.L_12:
        /*002c*/ 	.word	0x00000000
        /*0030*/ 	.short	0x000b
        /*0032*/ 	.short	0x0038
        /*0034*/ 	.byte	0x00, 0xf0, 0x11, 0x00


	//----- nvinfo : EIATTR_KPARAM_INFO
	.align		4
.L_13:
        /*0038*/ 	.byte	0x04, 0x17
        /*003a*/ 	.short	(.L_15 - .L_14)
.L_14:
        /*003c*/ 	.word	0x00000000
        /*0040*/ 	.short	0x000a
        /*0042*/ 	.short	0x0034
        /*0044*/ 	.byte	0x00, 0xf0, 0x11, 0x00


	//----- nvinfo : EIATTR_KPARAM_INFO
	.align		4
.L_15:
        /*0048*/ 	.byte	0x04, 0x17
        /*004a*/ 	.short	(.L_17 - .L_16)
.L_16:
        /*004c*/ 	.word	0x00000000
        /*0050*/ 	.short	0x0009
        /*0052*/ 	.short	0x0030
        /*0054*/ 	.byte	0x00, 0xf0, 0x11, 0x00


	//----- nvinfo : EIATTR_KPARAM_INFO
	.align		4
.L_17:
        /*0058*/ 	.byte	0x04, 0x17
        /*005a*/ 	.short	(.L_19 - .L_18)
.L_18:
        /*005c*/ 	.word	0x00000000
        /*0060*/ 	.short	0x0008
        /*0062*/ 	.short	0x002c
        /*0064*/ 	.byte	0x00, 0xf0, 0x11, 0x00


	//----- nvinfo : EIATTR_KPARAM_INFO
	.align		4
.L_19:
        /*0068*/ 	.byte	0x04, 0x17
        /*006a*/ 	.short	(.L_21 - .L_20)
.L_20:
        /*006c*/ 	.word	0x00000000
        /*0070*/ 	.short	0x0007
        /*0072*/ 	.short	0x0028
        /*0074*/ 	.byte	0x00, 0xf0, 0x11, 0x00


	//----- nvinfo : EIATTR_KPARAM_INFO
	.align		4
.L_21:
        /*0078*/ 	.byte	0x04, 0x17
        /*007a*/ 	.short	(.L_23 - .L_22)
.L_22:
        /*007c*/ 	.word	0x00000000
        /*0080*/ 	.short	0x0006
        /*0082*/ 	.short	0x0024
        /*0084*/ 	.byte	0x00, 0xf0, 0x11, 0x00


	//----- nvinfo : EIATTR_KPARAM_INFO
	.align		4
.L_23:
        /*0088*/ 	.byte	0x04, 0x17
        /*008a*/ 	.short	(.L_25 - .L_24)
.L_24:
        /*008c*/ 	.word	0x00000000
        /*0090*/ 	.short	0x0005
        /*0092*/ 	.short	0x0020
        /*0094*/ 	.byte	0x00, 0xf0, 0x11, 0x00


	//----- nvinfo : EIATTR_KPARAM_INFO
	.align		4
.L_25:
        /*0098*/ 	.byte	0x04, 0x17
        /*009a*/ 	.short	(.L_27 - .L_26)
.L_26:
        /*009c*/ 	.word	0x00000000
        /*00a0*/ 	.short	0x0004
        /*00a2*/ 	.short	0x001c
        /*00a4*/ 	.byte	0x00, 0xf0, 0x11, 0x00


	//----- nvinfo : EIATTR_KPARAM_INFO
	.align		4
.L_27:
        /*00a8*/ 	.byte	0x04, 0x17
        /*00aa*/ 	.short	(.L_29 - .L_28)
.L_28:
        /*00ac*/ 	.word	0x00000000
        /*00b0*/ 	.short	0x0003
        /*00b2*/ 	.short	0x0018
        /*00b4*/ 	.byte	0x00, 0xf0, 0x11, 0x00


	//----- nvinfo : EIATTR_KPARAM_INFO
	.align		4
.L_29:
        /*00b8*/ 	.byte	0x04, 0x17
        /*00ba*/ 	.short	(.L_31 - .L_30)
.L_30:
        /*00bc*/ 	.word	0x00000000
        /*00c0*/ 	.short	0x0002
        /*00c2*/ 	.short	0x0010
        /*00c4*/ 	.byte	0x00, 0xf4, 0x21, 0x00


	//----- nvinfo : EIATTR_KPARAM_INFO
	.align		4
.L_31:
        /*00c8*/ 	.byte	0x04, 0x17
        /*00ca*/ 	.short	(.L_33 - .L_32)
.L_32:
        /*00cc*/ 	.word	0x00000000
        /*00d0*/ 	.short	0x0001
        /*00d2*/ 	.short	0x0008
        /*00d4*/ 	.byte	0x00, 0xf4, 0x21, 0x00


	//----- nvinfo : EIATTR_KPARAM_INFO
	.align		4
.L_33:
        /*00d8*/ 	.byte	0x04, 0x17
        /*00da*/ 	.short	(.L_35 - .L_34)
.L_34:
        /*00dc*/ 	.word	0x00000000
        /*00e0*/ 	.short	0x0000
        /*00e2*/ 	.short	0x0000
        /*00e4*/ 	.byte	0x00, 0xf4, 0x21, 0x00


	//----- nvinfo : EIATTR_SPARSE_MMA_MASK
	.align		4
.L_35:
        /*00e8*/ 	.byte	0x03, 0x50
        /*00ea*/ 	.short	0x0000


	//----- nvinfo : EIATTR_MAXREG_COUNT
	.align		4
        /*00ec*/ 	.byte	0x03, 0x1b
        /*00ee*/ 	.short	0x00ff


	//----- nvinfo : EIATTR_NUM_BARRIERS
	.align		4
        /*00f0*/ 	.byte	0x02, 0x4c
        /*00f2*/ 	.byte	0x01
	.zero		1


	//----- nvinfo : EIATTR_ANNOTATIONS
	.align		4
        /*00f4*/ 	.byte	0x04, 0x55
        /*00f6*/ 	.short	(.L_37 - .L_36)


	//   ....[0]....
.L_36:
        /*00f8*/ 	.word	0x00000001
        /*00fc*/ 	.byte	0x50, 0x05, 0x00, 0x00, 0x01, 0x00, 0x00, 0x00, 0x80, 0x09, 0x00, 0x00, 0x01, 0x00, 0x00, 0x00
        /* <DEDUP_REMOVED lines=1693> */
        /*6adc*/ 	.byte	0x10, 0x0e, 0x02, 0x00


	//----- nvinfo : EIATTR_MERCURY_ISA_VERSION
	.align		4
.L_37:
        /*6ae0*/ 	.byte	0x03, 0x5f
        /*6ae2*/ 	.short	0x0101


	//----- nvinfo : EIATTR_EXIT_INSTR_OFFSETS
	.align		4
        /*6ae4*/ 	.byte	0x04, 0x1c
        /*6ae6*/ 	.short	(.L_39 - .L_38)


	//   ....[0]....
.L_38:
        /*6ae8*/ 	.word	0x000269c0


	//   ....[1]....
        /*6aec*/ 	.word	0x000269e0


	//----- nvinfo : EIATTR_REQNTID
	.align		4
.L_39:
        /*6af0*/ 	.byte	0x04, 0x10
        /*6af2*/ 	.short	(.L_41 - .L_40)
.L_40:
        /*6af4*/ 	.word	0x00000080
        /*6af8*/ 	.word	0x00000001
        /*6afc*/ 	.word	0x00000001


	//----- nvinfo : EIATTR_CBANK_PARAM_SIZE
	.align		4
.L_41:
        /*6b00*/ 	.byte	0x03, 0x19
        /*6b02*/ 	.short	0x0050


	//----- nvinfo : EIATTR_PARAM_CBANK
	.align		4
        /*6b04*/ 	.byte	0x04, 0x0a
        /*6b06*/ 	.short	(.L_43 - .L_42)
	.align		4
.L_42:
        /*6b08*/ 	.word	index@(.nv.constant0.matmul_kernel)
        /*6b0c*/ 	.short	0x0210
        /*6b0e*/ 	.short	0x0050


	//----- nvinfo : EIATTR_SW_WAR
	.align		4
.L_43:
        /*6b10*/ 	.byte	0x04, 0x36
        /*6b12*/ 	.short	(.L_45 - .L_44)
.L_44:
        /*6b14*/ 	.word	0x00000008
.L_45:


//--------------------- .nv.callgraph             --------------------------
	.section	.nv.callgraph,"",@"SHT_CUDA_CALLGRAPH"
	.align	4
	.sectionentsize	8
	.align		4
        /*0000*/ 	.word	0x00000000
	.align		4
        /*0004*/ 	.word	0xffffffff
	.align		4
        /*0008*/ 	.word	0x00000000
	.align		4
        /*000c*/ 	.word	0xfffffffe
	.align		4
        /*0010*/ 	.word	0x00000000
	.align		4
        /*0014*/ 	.word	0xfffffffd
	.align		4
        /*0018*/ 	.word	0x00000000
	.align		4
        /*001c*/ 	.word	0xfffffffc


//--------------------- .text.matmul_kernel       --------------------------
	.section	.text.matmul_kernel,"ax",@progbits
	.align	128
        .global         matmul_kernel
        .type           matmul_kernel,@function
        .size           matmul_kernel,(.L_x_4 - matmul_kernel)
        .other          matmul_kernel,@"STO_CUDA_ENTRY STV_DEFAULT"
matmul_kernel:
.text.matmul_kernel:
[----:B------:R-:W0:Y:S08]  /*0000*/  LDC R1, c[0x0][0x28] ;  /* 0x00000a00ff017b82 */ /* 0x000e300000000800 */
[----:B------:R-:W1:Y:S01]  /*0010*/  LDC.64 R4, c[0x0][0x228] ;  /* 0x00008a00ff047b82 */ /* 0x000e620000000a00 */
[----:B------:R-:W2:Y:S01]  /*0020*/  S2R R7, SR_CTAID.X ;  /* 0x0000000000077919 */ /* 0x000ea20000002500 */
[----:B0-----:R-:W-:Y:S01]  /*0030*/  VIADD R1, R1, 0xffffef50 ;  /* 0xffffef5001017836 */ /* 0x001fe20000000000 */
[----:B------:R-:W-:Y:S01]  /*0040*/  UMOV UR58, 0x400 ;  /* 0x00000400003a7882 */ /* 0x000fe20000000000 */
[----:B------:R-:W-:Y:S01]  /*0050*/  ULDC.64 UR56, c[0x0][0x208] ;  /* 0x0000820000387ab9 */ /* 0x000fe20000000a00 */
[----:B------:R-:W0:Y:S03]  /*0060*/  S2R R74, SR_TID.X ;  /* 0x00000000004a7919 */ /* 0x000e260000002100 */
[----:B------:R-:W3:Y:S08]  /*0070*/  LDC R152, c[0x0][0x230] ;  /* 0x00008c00ff987b82 */ /* 0x000ef00000000800 */
[----:B------:R-:W4:Y:S01]  /*0080*/  S2UR UR4, SR_CgaCtaId ;  /* 0x00000000000479c3 */ /* 0x000f220000008800 */
[----:B-1----:R-:W-:-:S05]  /*0090*/  VIADD R0, R5, 0x3f ;  /* 0x0000003f05007836 */ /* 0x002fca0000000000 */
[----:B------:R-:W-:Y:S01]  /*00a0*/  SHF.R.S32.HI R3, RZ, 0x1f, R0 ;  /* 0x0000001fff037819 */ /* 0x000fe20000011400 */
[----:B---3--:R-:W-:-:S03]  /*00b0*/  VIADD R152, R152, 0x7f ;  /* 0x0000007f98987836 */ /* 0x008fc60000000000 */
[----:B------:R-:W-:Y:S02]  /*00c0*/  LEA.HI R3, R3, R0, RZ, 0x6 ;  /* 0x0000000003037211 */ /* 0x000fe400078f30ff */
[----:B--2---:R-:W-:Y:S02]  /*00d0*/  IABS R10, R7 ;  /* 0x00000007000a7213 */ /* 0x004fe40000000000 */
[----:B------:R-:W-:Y:S02]  /*00e0*/  SHF.R.S32.HI R6, RZ, 0x6, R3 ;  /* 0x00000006ff067819 */ /* 0x000fe40000011403 */
[----:B0-----:R-:W-:Y:S01]  /*00f0*/  LOP3.LUT R153, R74, 0x7f, RZ, 0xc0, !PT ;  /* 0x0000007f4a997812 */ /* 0x001fe200078ec0ff */
[----:B----4-:R-:W-:Y:S01]  /*0100*/  ULEA UR58, UR4, UR58, 0x18 ;  /* 0x0000003a043a7291 */ /* 0x010fe2000f8ec03f */
[-C--:B------:R-:W-:Y:S02]  /*0110*/  IABS R9, R6.reuse ;  /* 0x0000000600097213 */ /* 0x080fe40000000000 */
[----:B------:R-:W-:-:S02]  /*0120*/  IABS R12, R6 ;  /* 0x00000006000c7213 */ /* 0x000fc40000000000 */
[----:B------:R-:W0:Y:S08]  /*0130*/  I2F.RP R0, R9 ;  /* 0x0000000900007306 */ /* 0x000e300000209400 */
[----:B0-----:R-:W0:Y:S02]  /*0140*/  MUFU.RCP R0, R0 ;  /* 0x0000000000007308 */ /* 0x001e240000001000 */
[----:B0-----:R-:W-:-:S02]  /*0150*/  VIADD R2, R0, 0xffffffe ;  /* 0x0ffffffe00027836 */ /* 0x001fc40000000000 */
[----:B------:R-:W-:-:S04]  /*0160*/  IMAD.MOV R0, RZ, RZ, -R12 ;  /* 0x000000ffff007224 */ /* 0x000fc800078e0a0c */
[----:B------:R0:W1:Y:S02]  /*0170*/  F2I.FTZ.U32.TRUNC.NTZ R3, R2 ;  /* 0x0000000200037305 */ /* 0x000064000021f000 */
[----:B0-----:R-:W-:Y:S02]  /*0180*/  IMAD.MOV.U32 R2, RZ, RZ, RZ ;  /* 0x000000ffff027224 */ /* 0x001fe400078e00ff */
[----:B-1----:R-:W-:-:S04]  /*0190*/  IMAD.MOV R8, RZ, RZ, -R3 ;  /* 0x000000ffff087224 */ /* 0x002fc800078e0a03 */
[----:B------:R-:W-:Y:S02]  /*01a0*/  IMAD R11, R8, R9, RZ ;  /* 0x00000009080b7224 */ /* 0x000fe400078e02ff */
[----:B------:R-:W-:Y:S02]  /*01b0*/  IMAD.MOV.U32 R8, RZ, RZ, R10 ;  /* 0x000000ffff087224 */ /* 0x000fe400078e000a */
[----:B------:R-:W-:-:S06]  /*01c0*/  IMAD.HI.U32 R3, R3, R11, R2 ;  /* 0x0000000b03037227 */ /* 0x000fcc00078e0002 */
[----:B------:R-:W-:-:S04]  /*01d0*/  IMAD.HI.U32 R3, R3, R8, RZ ;  /* 0x0000000803037227 */ /* 0x000fc800078e00ff */
[----:B------:R-:W-:-:S05]  /*01e0*/  IMAD R0, R3, R0, R8 ;  /* 0x0000000003007224 */ /* 0x000fca00078e0208 */
[----:B------:R-:W-:-:S13]  /*01f0*/  ISETP.GT.U32.AND P1, PT, R9, R0, PT ;  /* 0x000000000900720c */ /* 0x000fda0003f24070 */
[----:B------:R-:W-:Y:S02]  /*0200*/  @!P1 IMAD.IADD R0, R0, 0x1, -R9 ;  /* 0x0000000100009824 */ /* 0x000fe400078e0a09 */
[----:B------:R-:W-:Y:S01]  /*0210*/  @!P1 VIADD R3, R3, 0x1 ;  /* 0x0000000103039836 */ /* 0x000fe20000000000 */
[----:B------:R-:W-:Y:S02]  /*0220*/  ISETP.NE.AND P1, PT, R6, RZ, PT ;  /* 0x000000ff0600720c */ /* 0x000fe40003f25270 */
[----:B------:R-:W-:Y:S02]  /*0230*/  ISETP.GE.U32.AND P0, PT, R0, R9, PT ;  /* 0x000000090000720c */ /* 0x000fe40003f06070 */
[----:B------:R-:W-:-:S04]  /*0240*/  LOP3.LUT R0, R7, R6, RZ, 0x3c, !PT ;  /* 0x0000000607007212 */ /* 0x000fc800078e3cff */
[----:B------:R-:W-:Y:S01]  /*0250*/  ISETP.GE.AND P2, PT, R0, RZ, PT ;  /* 0x000000ff0000720c */ /* 0x000fe20003f46270 */
[----:B------:R-:W-:-:S06]  /*0260*/  VIADD R0, R4, 0xff ;  /* 0x000000ff04007836 */ /* 0x000fcc0000000000 */
[----:B------:R-:W-:-:S04]  /*0270*/  @P0 VIADD R3, R3, 0x1 ;  /* 0x0000000103030836 */ /* 0x000fc80000000000 */
[----:B------:R-:W-:Y:S01]  /*0280*/  IMAD.MOV.U32 R10, RZ, RZ, R3 ;  /* 0x000000ffff0a7224 */ /* 0x000fe200078e0003 */
[----:B------:R-:W-:-:S03]  /*0290*/  SHF.R.S32.HI R3, RZ, 0x1f, R0 ;  /* 0x0000001fff037819 */ /* 0x000fc60000011400 */
[----:B------:R-:W-:Y:S01]  /*02a0*/  @!P2 IMAD.MOV R10, RZ, RZ, -R10 ;  /* 0x000000ffff0aa224 */ /* 0x000fe200078e0a0a */
[----:B------:R-:W-:Y:S02]  /*02b0*/  LEA.HI R3, R3, R0, RZ, 0x8 ;  /* 0x0000000003037211 */ /* 0x000fe400078f40ff */
[----:B------:R-:W-:-:S04]  /*02c0*/  @!P1 LOP3.LUT R10, RZ, R6, RZ, 0x33, !PT ;  /* 0x00000006ff0a9212 */ /* 0x000fc800078e33ff */
[----:B------:R-:W-:Y:S01]  /*02d0*/  LEA.HI.SX32 R3, R3, -R10, 0x18 ;  /* 0x8000000a03037211 */ /* 0x000fe200078fc2ff */
[----:B------:R-:W-:-:S03]  /*02e0*/  IMAD.MOV R8, RZ, RZ, -R10 ;  /* 0x000000ffff087224 */ /* 0x000fc600078e0a0a */
[----:B------:R-:W-:Y:S01]  /*02f0*/  VIMNMX R11, R3, 0x1, PT ;  /* 0x00000001030b7848 */ /* 0x000fe20003fe0100 */
[----:B------:R-:W-:-:S03]  /*0300*/  IMAD R8, R6, R8, R7 ;  /* 0x0000000806087224 */ /* 0x000fc600078e0207 */
[-C--:B------:R-:W-:Y:S02]  /*0310*/  IABS R9, R11.reuse ;  /* 0x0000000b00097213 */ /* 0x080fe40000000000 */
[----:B------:R-:W-:Y:S02]  /*0320*/  IABS R13, R11 ;  /* 0x0000000b000d7213 */ /* 0x000fe40000000000 */
[----:B------:R-:W0:Y:S08]  /*0330*/  I2F.RP R0, R9 ;  /* 0x0000000900007306 */ /* 0x000e300000209400 */
[----:B0-----:R-:W0:Y:S02]  /*0340*/  MUFU.RCP R0, R0 ;  /* 0x0000000000007308 */ /* 0x001e240000001000 */
[----:B0-----:R-:W-:-:S02]  /*0350*/  VIADD R2, R0, 0xffffffe ;  /* 0x0ffffffe00027836 */ /* 0x001fc40000000000 */
[----:B------:R-:W-:-:S04]  /*0360*/  IMAD.MOV R0, RZ, RZ, -R13 ;  /* 0x000000ffff007224 */ /* 0x000fc800078e0a0d */
[----:B------:R0:W1:Y:S02]  /*0370*/  F2I.FTZ.U32.TRUNC.NTZ R3, R2 ;  /* 0x0000000200037305 */ /* 0x000064000021f000 */
[----:B0-----:R-:W-:Y:S02]  /*0380*/  IMAD.MOV.U32 R2, RZ, RZ, RZ ;  /* 0x000000ffff027224 */ /* 0x001fe400078e00ff */
[----:B-1----:R-:W-:-:S04]  /*0390*/  IMAD.MOV R12, RZ, RZ, -R3 ;  /* 0x000000ffff0c7224 */ /* 0x002fc800078e0a03 */
[----:B------:R-:W-:Y:S01]  /*03a0*/  IMAD.MOV.U32 R6, RZ, RZ, R12 ;  /* 0x000000ffff067224 */ /* 0x000fe200078e000c */
[----:B------:R-:W-:-:S03]  /*03b0*/  IABS R12, R8 ;  /* 0x00000008000c7213 */ /* 0x000fc60000000000 */
        /* <DEDUP_REMOVED lines=11> */
[----:B------:R-:W-:-:S07]  /*0470*/  ISETP.GE.AND P2, PT, R0, RZ, PT ;  /* 0x000000ff0000720c */ /* 0x000fce0003f46270 */
[----:B------:R-:W-:Y:S01]  /*0480*/  @P0 VIADD R3, R3, 0x1 ;  /* 0x0000000103030836 */ /* 0x000fe20000000000 */
[----:B------:R-:W-:-:S05]  /*0490*/  ISETP.GT.AND P0, PT, R152, 0x7f, PT ;  /* 0x0000007f9800780c */ /* 0x000fca0003f04270 */
[----:B------:R-:W-:Y:S01]  /*04a0*/  @!P2 IMAD.MOV R3, RZ, RZ, -R3 ;  /* 0x000000ffff03a224 */ /* 0x000fe200078e0a03 */
[----:B------:R-:W-:-:S05]  /*04b0*/  @!P1 LOP3.LUT R3, RZ, R11, RZ, 0x33, !PT ;  /* 0x0000000bff039212 */ /* 0x000fca00078e33ff */
[----:B------:R-:W-:-:S04]  /*04c0*/  IMAD.MOV R0, RZ, RZ, -R3 ;  /* 0x000000ffff007224 */ /* 0x000fc800078e0a03 */
[----:B------:R-:W-:-:S04]  /*04d0*/  IMAD R0, R11, R0, R8 ;  /* 0x000000000b007224 */ /* 0x000fc800078e0208 */
[----:B------:R-:W-:Y:S02]  /*04e0*/  IMAD.IADD R2, R10, 0x1, R0 ;  /* 0x000000010a027824 */ /* 0x000fe400078e0200 */
[----:B------:R-:W-:Y:S02]  /*04f0*/  IMAD.SHL.U32 R0, R3, 0x40, RZ ;  /* 0x0000004003007824 */ /* 0x000fe400078e00ff */
[----:B------:R-:W-:Y:S02]  /*0500*/  IMAD R2, R2, 0x100, R153 ;  /* 0x0000010002027824 */ /* 0x000fe400078e0299 */
[----:B------:R-:W-:Y:S02]  /*0510*/  VIADD R52, R0, 0x1 ;  /* 0x0000000100347836 */ /* 0x000fe40000000000 */
[----:B------:R-:W-:Y:S02]  /*0520*/  VIADD R23, R2, 0x80 ;  /* 0x0000008002177836 */ /* 0x000fe40000000000 */
[----:B------:R-:W-:-:S02]  /*0530*/  VIADD R62, R0, 0x2 ;  /* 0x00000002003e7836 */ /* 0x000fc40000000000 */
[C---:B------:R-:W-:Y:S01]  /*0540*/  VIADD R60, R0.reuse, 0x3 ;  /* 0x00000003003c7836 */ /* 0x040fe20000000000 */
[----:B------:R0:W-:Y:S01]  /*0550*/  STL [R1+0xb4], R23 ;  /* 0x0000b41701007387 */ /* 0x0001e20000100800 */
[C---:B------:R-:W-:Y:S02]  /*0560*/  VIADD R58, R0.reuse, 0x4 ;  /* 0x00000004003a7836 */ /* 0x040fe40000000000 */
[C---:B------:R-:W-:Y:S02]  /*0570*/  VIADD R56, R0.reuse, 0x5 ;  /* 0x0000000500387836 */ /* 0x040fe40000000000 */
[C---:B------:R-:W-:Y:S02]  /*0580*/  VIADD R54, R0.reuse, 0x6 ;  /* 0x0000000600367836 */ /* 0x040fe40000000000 */
[C---:B------:R-:W-:Y:S02]  /*0590*/  VIADD R64, R0.reuse, 0x7 ;  /* 0x0000000700407836 */ /* 0x040fe40000000000 */
[----:B------:R-:W-:-:S02]  /*05a0*/  VIADD R76, R0, 0x8 ;  /* 0x00000008004c7836 */ /* 0x000fc40000000000 */
[C---:B------:R-:W-:Y:S02]  /*05b0*/  VIADD R66, R0.reuse, 0x9 ;  /* 0x0000000900427836 */ /* 0x040fe40000000000 */
        /* <DEDUP_REMOVED lines=53> */
[----:B------:R-:W-:Y:S01]  /*0910*/  VIADD R20, R0, 0x3f ;  /* 0x0000003f00147836 */ /* 0x000fe20000000000 */
[----:B0-----:R-:W-:Y:S06]  /*0920*/  @P0 BRA `(.L_x_0) ;  /* 0x00000004000c0947 */ /* 0x001fec0003800000 */
[----:B------:R-:W-:Y:S01]  /*0930*/  IMAD.SHL.U32 R3, R74, 0x10, RZ ;  /* 0x000000104a037824 */ /* 0x000fe200078e00ff */
[----:B------:R-:W-:Y:S02]  /*0940*/  CS2R R120, SRZ ;  /* 0x0000000000787805 */ /* 0x000fe4000001ff00 */
[----:B------:R-:W-:Y:S02]  /*0950*/  CS2R R122, SRZ ;  /* 0x00000000007a7805 */ /* 0x000fe4000001ff00 */
[----:B------:R-:W-:Y:S02]  /*0960*/  CS2R R124, SRZ ;  /* 0x00000000007c7805 */ /* 0x000fe4000001ff00 */
[----:B------:R-:W-:Y:S01]  /*0970*/  CS2R R126, SRZ ;  /* 0x00000000007e7805 */ /* 0x000fe2000001ff00 */
[----:B------:R0:W-:Y:S01]  /*0980*/  STL [R1+0xd4c], R3 ;  /* 0x000d4c0301007387 */ /* 0x0001e20000100800 */
[----:B------:R-:W-:Y:S02]  /*0990*/  CS2R R128, SRZ ;  /* 0x0000000000807805 */ /* 0x000fe4000001ff00 */
[----:B------:R-:W-:-:S02]  /*09a0*/  CS2R R130, SRZ ;  /* 0x0000000000827805 */ /* 0x000fc4000001ff00 */
[----:B------:R-:W-:Y:S02]  /*09b0*/  CS2R R132, SRZ ;  /* 0x0000000000847805 */ /* 0x000fe4000001ff00 */
[----:B------:R-:W-:Y:S02]  /*09c0*/  CS2R R134, SRZ ;  /* 0x0000000000867805 */ /* 0x000fe4000001ff00 */
[----:B------:R-:W-:Y:S02]  /*09d0*/  CS2R R136, SRZ ;  /* 0x0000000000887805 */ /* 0x000fe4000001ff00 */
[----:B------:R-:W-:Y:S02]  /*09e0*/  CS2R R138, SRZ ;  /* 0x00000000008a7805 */ /* 0x000fe4000001ff00 */
        /* <DEDUP_REMOVED lines=53> */
[----:B------:R-:W-:Y:S01]  /*0d40*/  CS2R R54, SRZ ;  /* 0x0000000000367805 */ /* 0x000fe2000001ff00 */
[----:B0-----:R-:W-:Y:S06]  /*0d50*/  BRA `(.L_x_1) ;  /* 0x000001fc00f87947 */ /* 0x001fec0003800000 */
.L_x_0:
[----:B------:R-:W-:Y:S01]  /*0d60*/  IABS R12, R4 ;  /* 0x00000004000c7213 */ /* 0x000fe20000000000 */
[----:B------:R-:W-:Y:S01]  /*0d70*/  ULDC UR4, c[0x0][0x234] ;  /* 0x00008d0000047ab9 */ /* 0x000fe20000000800 */
[----:B------:R-:W-:Y:S01]  /*0d80*/  IABS R6, R5 ;  /* 0x0000000500067213 */ /* 0x000fe20000000000 */
[----:B------:R-:W-:Y:S01]  /*0d90*/  ULDC.64 UR6, c[0x0][0x210] ;  /* 0x0000840000067ab9 */ /* 0x000fe20000000a00 */
[----:B------:R-:W0:Y:S01]  /*0da0*/  I2F.RP R3, R12 ;  /* 0x0000000c00037306 */ /* 0x000e220000209400 */
[----:B------:R-:W-:Y:S01]  /*0db0*/  IABS R14, R20 ;  /* 0x00000014000e7213 */ /* 0x000fe20000000000 */
[----:B------:R-:W-:Y:S01]  /*0dc0*/  ULDC.64 UR10, c[0x0][0x218] ;  /* 0x00008600000a7ab9 */ /* 0x000fe20000000a00 */
[----:B------:R-:W-:Y:S01]  /*0dd0*/  ISETP.GE.AND P6, PT, R2, RZ, PT ;  /* 0x000000ff0200720c */ /* 0x000fe20003fc6270 */
[----:B------:R-:W-:Y:S01]  /*0de0*/  ULDC UR30, c[0x0][0x240] ;  /* 0x00009000001e7ab9 */ /* 0x000fe20000000800 */
[----:B------:R-:W-:Y:S01]  /*0df0*/  ISETP.GE.AND P2, PT, R23, RZ, PT ;  /* 0x000000ff1700720c */ /* 0x000fe20003f46270 */
[----:B------:R-:W-:Y:S01]  /*0e00*/  ULDC UR14, c[0x0][0x238] ;  /* 0x00008e00000e7ab9 */ /* 0x000fe20000000800 */
[----:B------:R-:W-:Y:S01]  /*0e10*/  ISETP.GE.AND P5, PT, R20, RZ, PT ;  /* 0x000000ff1400720c */ /* 0x000fe20003fa6270 */
[----:B------:R-:W1:Y:S01]  /*0e20*/  I2F.RP R7, R6 ;  /* 0x0000000600077306 */ /* 0x000e620000209400 */
[----:B------:R-:W-:Y:S01]  /*0e30*/  IABS R20, R30 ;  /* 0x0000001e00147213 */ /* 0x000fe20000000000 */
[----:B------:R-:W-:Y:S01]  /*0e40*/  ULDC UR18, c[0x0][0x238] ;  /* 0x00008e0000127ab9 */ /* 0x000fe20000000800 */
[----:B------:R-:W-:Y:S01]  /*0e50*/  IABS R35, R80 ;  /* 0x0000005000237213 */ /* 0x000fe20000000000 */
[----:B------:R-:W-:Y:S01]  /*0e60*/  ULDC UR22, c[0x0][0x238] ;  /* 0x00008e0000167ab9 */ /* 0x000fe20000000800 */
[----:B------:R-:W-:Y:S01]  /*0e70*/  IABS R38, R79 ;  /* 0x0000004f00267213 */ /* 0x000fe20000000000 */
[----:B------:R-:W-:Y:S01]  /*0e80*/  ULDC UR23, c[0x0][0x238] ;  /* 0x00008e0000177ab9 */ /* 0x000fe20000000800 */
[----:B------:R-:W-:Y:S01]  /*0e90*/  IABS R36, R51 ;  /* 0x0000003300247213 */ /* 0x000fe20000000000 */
[----:B0-----:R-:W0:Y:S01]  /*0ea0*/  MUFU.RCP R3, R3 ;  /* 0x0000000300037308 */ /* 0x001e220000001000 */
[----:B------:R-:W-:Y:S01]  /*0eb0*/  ULDC UR26, c[0x0][0x238] ;  /* 0x00008e00001a7ab9 */ /* 0x000fe20000000800 */
[----:B------:R-:W-:Y:S01]  /*0ec0*/  ULDC UR27, c[0x0][0x238] ;  /* 0x00008e00001b7ab9 */ /* 0x000fe20000000800 */
[----:B------:R-:W-:Y:S01]  /*0ed0*/  ULDC UR20, c[0x0][0x238] ;  /* 0x00008e0000147ab9 */ /* 0x000fe20000000800 */
[----:B------:R-:W-:Y:S01]  /*0ee0*/  ULDC UR43, c[0x0][0x238] ;  /* 0x00008e00002b7ab9 */ /* 0x000fe20000000800 */
[----:B------:R-:W-:Y:S01]  /*0ef0*/  UIMAD UR20, UR20, 0x34, URZ ;  /* 0x00000034141478a4 */ /* 0x000fe2000f8e023f */
[----:B------:R-:W-:Y:S01]  /*0f00*/  CS2R R134, SRZ ;  /* 0x0000000000867805 */ /* 0x000fe2000001ff00 */
[----:B------:R-:W-:Y:S01]  /*0f10*/  UIMAD UR43, UR43, 0x33, URZ ;  /* 0x000000332b2b78a4 */ /* 0x000fe2000f8e023f */
[----:B-1----:R-:W1:Y:S01]  /*0f20*/  MUFU.RCP R7, R7 ;  /* 0x0000000700077308 */ /* 0x002e620000001000 */
[----:B------:R-:W-:Y:S01]  /*0f30*/  ULDC UR21, c[0x0][0x238] ;  /* 0x00008e0000157ab9 */ /* 0x000fe20000000800 */
[----:B------:R-:W-:Y:S01]  /*0f40*/  ULDC UR9, c[0x0][0x238] ;  /* 0x00008e0000097ab9 */ /* 0x000fe20000000800 */
[----:B------:R-:W-:Y:S01]  /*0f50*/  ULDC UR29, c[0x0][0x238] ;  /* 0x00008e00001d7ab9 */ /* 0x000fe20000000800 */
[----:B------:R-:W-:Y:S01]  /*0f60*/  UIMAD UR9, UR9, 0x30, URZ ;  /* 0x00000030090978a4 */ /* 0x000fe2000f8e023f */
[----:B------:R-:W-:Y:S01]  /*0f70*/  CS2R R136, SRZ ;  /* 0x0000000000887805 */ /* 0x000fe2000001ff00 */
[----:B------:R-:W-:Y:S01]  /*0f80*/  UIMAD UR29, UR29, 0x2f, URZ ;  /* 0x0000002f1d1d78a4 */ /* 0x000fe2000f8e023f */
[----:B------:R-:W-:Y:S01]  /*0f90*/  CS2R R138, SRZ ;  /* 0x00000000008a7805 */ /* 0x000fe2000001ff00 */
[----:B------:R-:W-:Y:S01]  /*0fa0*/  ULDC UR60, c[0x0][0x238] ;  /* 0x00008e00003c7ab9 */ /* 0x000fe20000000800 */
[----:B0-----:R-:W-:Y:S01]  /*0fb0*/  VIADD R8, R3, 0xffffffe ;  /* 0x0ffffffe03087836 */ /* 0x001fe20000000000 */
[----:B------:R-:W-:Y:S01]  /*0fc0*/  IABS R3, R2 ;  /* 0x0000000200037213 */ /* 0x000fe20000000000 */
[----:B------:R-:W-:Y:S01]  /*0fd0*/  ULDC UR19, c[0x0][0x238] ;  /* 0x00008e0000137ab9 */ /* 0x000fe20000000800 */
[----:B------:R-:W-:Y:S01]  /*0fe0*/  ULDC UR53, c[0x0][0x238] ;  /* 0x00008e0000357ab9 */ /* 0x000fe20000000800 */
[----:B------:R0:W2:Y:S01]  /*0ff0*/  F2I.FTZ.U32.TRUNC.NTZ R9, R8 ;  /* 0x0000000800097305 */ /* 0x0000a2000021f000 */
[----:B------:R-:W-:Y:S01]  /*1000*/  UIMAD UR19, UR19, 0x2d, URZ ;  /* 0x0000002d131378a4 */ /* 0x000fe2000f8e023f */
[----:B------:R-:W-:Y:S01]  /*1010*/  CS2R R140, SRZ ;  /* 0x00000000008c7805 */ /* 0x000fe2000001ff00 */
[----:B------:R-:W-:Y:S01]  /*1020*/  UIMAD UR53, UR53, 0x2c, URZ ;  /* 0x0000002c353578a4 */ /* 0x000fe2000f8e023f */
[----:B-1----:R-:W-:Y:S01]  /*1030*/  VIADD R10, R7, 0xffffffe ;  /* 0x0ffffffe070a7836 */ /* 0x002fe20000000000 */
[----:B------:R-:W-:Y:S01]  /*1040*/  ULDC UR45, c[0x0][0x238] ;  /* 0x00008e00002d7ab9 */ /* 0x000fe20000000800 */
[----:B------:R-:W-:Y:S01]  /*1050*/  ULDC UR38, c[0x0][0x238] ;  /* 0x00008e0000267ab9 */ /* 0x000fe20000000800 */
[----:B------:R-:W-:Y:S01]  /*1060*/  UIMAD UR45, UR45, 0x2b, URZ ;  /* 0x0000002b2d2d78a4 */ /* 0x000fe2000f8e023f */
[----:B------:R1:W3:Y:S01]  /*1070*/  F2I.FTZ.U32.TRUNC.NTZ R11, R10 ;  /* 0x0000000a000b7305 */ /* 0x0002e2000021f000 */
[----:B0-----:R-:W-:Y:S01]  /*1080*/  IMAD.MOV.U32 R8, RZ, RZ, RZ ;  /* 0x000000ffff087224 */ /* 0x001fe200078e00ff */
[----:B------:R-:W-:Y:S01]  /*1090*/  UIMAD UR38, UR38, 0x2a, URZ ;  /* 0x0000002a262678a4 */ /* 0x000fe2000f8e023f */
[----:B------:R-:W-:Y:S01]  /*10a0*/  CS2R R142, SRZ ;  /* 0x00000000008e7805 */ /* 0x000fe2000001ff00 */
[----:B------:R-:W-:Y:S01]  /*10b0*/  ULDC UR17, c[0x0][0x238] ;  /* 0x00008e0000117ab9 */ /* 0x000fe20000000800 */
[----:B------:R-:W-:Y:S01]  /*10c0*/  ULDC UR49, c[0x0][0x238] ;  /* 0x00008e0000317ab9 */ /* 0x000fe20000000800 */
[----:B------:R-:W-:Y:S01]  /*10d0*/  UIMAD UR17, UR17, 0x29, URZ ;  /* 0x00000029111178a4 */ /* 0x000fe2000f8e023f */
[--C-:B--2---:R-:W-:Y:S01]  /*10e0*/  IMAD.MOV R13, RZ, RZ, -R9.reuse ;  /* 0x000000ffff0d7224 */ /* 0x104fe200078e0a09 */
[----:B------:R-:W-:Y:S01]  /*10f0*/  UIMAD UR49, UR49, 0x28, URZ ;  /* 0x00000028313178a4 */ /* 0x000fe2000f8e023f */
[----:B-1----:R-:W-:Y:S01]  /*1100*/  IMAD.MOV.U32 R10, RZ, RZ, RZ ;  /* 0x000000ffff0a7224 */ /* 0x002fe200078e00ff */
[----:B------:R-:W-:Y:S01]  /*1110*/  ULDC UR37, c[0x0][0x238] ;  /* 0x00008e0000257ab9 */ /* 0x000fe20000000800 */
[----:B------:R-:W-:Y:S01]  /*1120*/  IMAD R13, R13, R12, RZ ;  /* 0x0000000c0d0d7224 */ /* 0x000fe200078e02ff */
[----:B------:R-:W-:Y:S01]  /*1130*/  UIMAD UR37, UR37, 0x27, URZ ;  /* 0x00000027252578a4 */ /* 0x000fe2000f8e023f */
[----:B------:R-:W-:Y:S01]  /*1140*/  CS2R R144, SRZ ;  /* 0x0000000000907805 */ /* 0x000fe2000001ff00 */
[----:B------:R-:W-:Y:S01]  /*1150*/  ULDC UR42, c[0x0][0x238] ;  /* 0x00008e00002a7ab9 */ /* 0x000fe20000000800 */
[----:B------:R-:W-:Y:S01]  /*1160*/  IMAD.HI.U32 R9, R9, R13, R8 ;  /* 0x0000000d09097227 */ /* 0x000fe200078e0008 */
[----:B------:R-:W-:Y:S01]  /*1170*/  IABS R8, R23 ;  /* 0x0000001700087213 */ /* 0x000fe20000000000 */
[----:B------:R-:W-:Y:S01]  /*1180*/  UIMAD UR42, UR42, 0x26, URZ ;  /* 0x000000262a2a78a4 */ /* 0x000fe2000f8e023f */
[----:B------:R-:W-:Y:S01]  /*1190*/  IABS R23, R24 ;  /* 0x0000001800177213 */ /* 0x000fe20000000000 */
[----:B------:R-:W-:Y:S01]  /*11a0*/  IMAD.MOV.U32 R13, RZ, RZ, R3 ;  /* 0x000000ffff0d7224 */ /* 0x000fe200078e0003 */
[----:B------:R-:W-:Y:S01]  /*11b0*/  ULDC UR34, c[0x0][0x238] ;  /* 0x00008e0000227ab9 */ /* 0x000fe20000000800 */
[----:B---3--:R-:W-:Y:S01]  /*11c0*/  IMAD.MOV R7, RZ, RZ, -R11 ;  /* 0x000000ffff077224 */ /* 0x008fe200078e0a0b */
[----:B------:R-:W-:Y:S01]  /*11d0*/  UIMAD UR34, UR34, 0x25, URZ ;  /* 0x00000025222278a4 */ /* 0x000fe2000f8e023f */
[C---:B------:R-:W-:Y:S01]  /*11e0*/  IMAD.HI.U32 R3, R9.reuse, R13, RZ ;  /* 0x0000000d09037227 */ /* 0x040fe200078e00ff */
[----:B------:R-:W-:Y:S01]  /*11f0*/  ULDC UR48, c[0x0][0x238] ;  /* 0x00008e0000307ab9 */ /* 0x000fe20000000800 */
[----:B------:R-:W-:Y:S01]  /*1200*/  ULDC UR13, c[0x0][0x238] ;  /* 0x00008e00000d7ab9 */ /* 0x000fe20000000800 */
[----:B------:R-:W-:Y:S01]  /*1210*/  ULDC UR55, c[0x0][0x238] ;  /* 0x00008e0000377ab9 */ /* 0x000fe20000000800 */
[----:B------:R-:W-:Y:S01]  /*1220*/  IMAD.HI.U32 R9, R9, R8, RZ ;  /* 0x0000000809097227 */ /* 0x000fe200078e00ff */
[----:B------:R-:W-:Y:S01]  /*1230*/  UIMAD UR13, UR13, 0x23, URZ ;  /* 0x000000230d0d78a4 */ /* 0x000fe2000f8e023f */
[----:B------:R-:W-:Y:S01]  /*1240*/  CS2R R146, SRZ ;  /* 0x0000000000927805 */ /* 0x000fe2000001ff00 */
[----:B------:R-:W-:Y:S01]  /*1250*/  UIMAD UR55, UR55, 0x22, URZ ;  /* 0x00000022373778a4 */ /* 0x000fe2000f8e023f */
[----:B------:R-:W-:Y:S01]  /*1260*/  IMAD.MOV R3, RZ, RZ, -R3 ;  /* 0x000000ffff037224 */ /* 0x000fe200078e0a03 */
[----:B------:R-:W-:Y:S01]  /*1270*/  ULDC UR51, c[0x0][0x238] ;  /* 0x00008e0000337ab9 */ /* 0x000fe20000000800 */
[----:B------:R-:W-:Y:S01]  /*1280*/  IMAD.MOV R9, RZ, RZ, -R9 ;  /* 0x000000ffff097224 */ /* 0x000fe200078e0a09 */
[----:B------:R-:W-:Y:S01]  /*1290*/  UIMAD UR51, UR51, 0x21, URZ ;  /* 0x00000021333378a4 */ /* 0x000fe2000f8e023f */
[----:B------:R-:W-:Y:S01]  /*12a0*/  IMAD R7, R7, R6, RZ ;  /* 0x0000000607077224 */ /* 0x000fe200078e02ff */
[----:B------:R-:W-:Y:S01]  /*12b0*/  ULDC UR25, c[0x0][0x238] ;  /* 0x00008e0000197ab9 */ /* 0x000fe20000000800 */
[C---:B------:R-:W-:Y:S01]  /*12c0*/  IMAD R3, R12.reuse, R3, R13 ;  /* 0x000000030c037224 */ /* 0x040fe200078e020d */
[----:B------:R-:W-:Y:S01]  /*12d0*/  IABS R13, R19 ;  /* 0x00000013000d7213 */ /* 0x000fe20000000000 */
[C---:B------:R-:W-:Y:S01]  /*12e0*/  IMAD R8, R12.reuse, R9, R8 ;  /* 0x000000090c087224 */ /* 0x040fe200078e0208 */
[----:B------:R-:W-:Y:S01]  /*12f0*/  USHF.L.U32 UR25, UR25, 0x5, URZ ;  /* 0x0000000519197899 */ /* 0x000fe2000800063f */
[----:B------:R-:W-:Y:S01]  /*1300*/  IMAD.HI.U32 R7, R11, R7, R10 ;  /* 0x000000070b077227 */ /* 0x000fe200078e000a */
[C---:B------:R-:W-:Y:S01]  /*1310*/  ISETP.GT.U32.AND P0, PT, R12.reuse, R3, PT ;  /* 0x000000030c00720c */ /* 0x040fe20003f04070 */
[----:B------:R-:W-:Y:S01]  /*1320*/  ULDC UR33, c[0x0][0x238] ;  /* 0x00008e0000217ab9 */ /* 0x000fe20000000800 */
[----:B------:R-:W-:Y:S01]  /*1330*/  ISETP.GT.U32.AND P1, PT, R12, R8, PT ;  /* 0x000000080c00720c */ /* 0x000fe20003f24070 */
[----:B------:R-:W-:Y:S01]  /*1340*/  IMAD.MOV.U32 R11, RZ, RZ, R14 ;  /* 0x000000ffff0b7224 */ /* 0x000fe200078e000e */
[----:B------:R-:W-:Y:S01]  /*1350*/  IABS R14, R16 ;  /* 0x00000010000e7213 */ /* 0x000fe20000000000 */
[C---:B------:R-:W-:Y:S01]  /*1360*/  IMAD.HI.U32 R10, R7.reuse, R13, RZ ;  /* 0x0000000d070a7227 */ /* 0x040fe200078e00ff */
[----:B------:R-:W-:Y:S01]  /*1370*/  UIMAD UR33, UR33, 0x1f, URZ ;  /* 0x0000001f212178a4 */ /* 0x000fe2000f8e023f */
[----:B------:R-:W-:Y:S01]  /*1380*/  CS2R R148, SRZ ;  /* 0x0000000000947805 */ /* 0x000fe2000001ff00 */
[----:B------:R-:W-:Y:S01]  /*1390*/  ULDC UR41, c[0x0][0x238] ;  /* 0x00008e0000297ab9 */ /* 0x000fe20000000800 */
[----:B------:R-:W-:Y:S01]  /*13a0*/  IMAD.HI.U32 R9, R7, R11, RZ ;  /* 0x0000000b07097227 */ /* 0x000fe200078e00ff */
[----:B------:R-:W-:Y:S01]  /*13b0*/  UIMAD UR41, UR41, 0x1e, URZ ;  /* 0x0000001e292978a4 */ /* 0x000fe2000f8e023f */
[----:B------:R-:W-:Y:S01]  /*13c0*/  CS2R R150, SRZ ;  /* 0x0000000000967805 */ /* 0x000fe2000001ff00 */
[----:B------:R-:W-:Y:S01]  /*13d0*/  ULDC UR47, c[0x0][0x238] ;  /* 0x00008e00002f7ab9 */ /* 0x000fe20000000800 */
[----:B------:R-:W-:Y:S01]  /*13e0*/  IMAD.MOV R9, RZ, RZ, -R9 ;  /* 0x000000ffff097224 */ /* 0x000fe200078e0a09 */
[----:B------:R-:W-:Y:S01]  /*13f0*/  UIMAD UR47, UR47, 0x1d, URZ ;  /* 0x0000001d2f2f78a4 */ /* 0x000fe2000f8e023f */
[----:B------:R-:W-:Y:S01]  /*1400*/  IMAD.MOV R10, RZ, RZ, -R10 ;  /* 0x000000ffff0a7224 */ /* 0x000fe200078e0a0a */
[----:B------:R-:W-:Y:S01]  /*1410*/  ULDC UR15, c[0x0][0x238] ;  /* 0x00008e00000f7ab9 */ /* 0x000fe20000000800 */
[C---:B------:R-:W-:Y:S01]  /*1420*/  IMAD R9, R6.reuse, R9, R11 ;  /* 0x0000000906097224 */ /* 0x040fe200078e020b */
[----:B------:R-:W-:Y:S01]  /*1430*/  UIMAD UR15, UR15, 0x1c, URZ ;  /* 0x0000001c0f0f78a4 */ /* 0x000fe2000f8e023f */
[--C-:B------:R-:W-:Y:S01]  /*1440*/  @!P0 IMAD.IADD R3, R3, 0x1, -R12.reuse ;  /* 0x0000000103038824 */ /* 0x100fe200078e0a0c */
[----:B------:R-:W-:Y:S01]  /*1450*/  ULDC UR31, c[0x0][0x238] ;  /* 0x00008e00001f7ab9 */ /* 0x000fe20000000800 */
[C---:B------:R-:W-:Y:S01]  /*1460*/  IMAD R11, R6.reuse, R10, R13 ;  /* 0x0000000a060b7224 */ /* 0x040fe200078e020d */
[----:B------:R-:W-:Y:S01]  /*1470*/  ISETP.GT.U32.AND P3, PT, R6, R9, PT ;  /* 0x000000090600720c */ /* 0x000fe20003f64070 */
[----:B------:R-:W-:Y:S01]  /*1480*/  @!P1 IMAD.IADD R8, R8, 0x1, -R12 ;  /* 0x0000000108089824 */ /* 0x000fe200078e0a0c */
[----:B------:R-:W-:Y:S01]  /*1490*/  ISETP.GT.U32.AND P1, PT, R12, R3, PT ;  /* 0x000000030c00720c */ /* 0x000fe20003f24070 */
[----:B------:R-:W-:Y:S01]  /*14a0*/  IMAD.HI.U32 R10, R7, R14, RZ ;  /* 0x0000000e070a7227 */ /* 0x000fe200078e00ff */
[----:B------:R-:W-:Y:S01]  /*14b0*/  ISETP.GT.U32.AND P0, PT, R6, R11, PT ;  /* 0x0000000b0600720c */ /* 0x000fe20003f04070 */
[----:B------:R-:W-:Y:S01]  /*14c0*/  UIMAD UR31, UR31, 0x1b, URZ ;  /* 0x0000001b1f1f78a4 */ /* 0x000fe2000f8e023f */
[----:B------:R-:W-:Y:S01]  /*14d0*/  ISETP.GT.U32.AND P4, PT, R12, R8, PT ;  /* 0x000000080c00720c */ /* 0x000fe20003f84070 */
[----:B------:R-:W-:Y:S01]  /*14e0*/  IMAD.MOV R13, RZ, RZ, -R10 ;  /* 0x000000ffff0d7224 */ /* 0x000fe200078e0a0a */
[----:B------:R-:W-:Y:S01]  /*14f0*/  ULDC UR35, c[0x0][0x238] ;  /* 0x00008e0000237ab9 */ /* 0x000fe20000000800 */
[----:B------:R-:W-:Y:S01]  /*1500*/  ULDC UR39, c[0x0][0x238] ;  /* 0x00008e0000277ab9 */ /* 0x000fe20000000800 */
[----:B------:R-:W-:Y:S01]  /*1510*/  UIMAD UR35, UR35, 0x1a, URZ ;  /* 0x0000001a232378a4 */ /* 0x000fe2000f8e023f */
[C---:B------:R-:W-:Y:S01]  /*1520*/  IMAD R10, R6.reuse, R13, R14 ;  /* 0x0000000d060a7224 */ /* 0x040fe200078e020e */
[----:B------:R-:W-:Y:S01]  /*1530*/  IABS R13, R15 ;  /* 0x0000000f000d7213 */ /* 0x000fe20000000000 */
[----:B------:R-:W-:Y:S01]  /*1540*/  @!P3 IMAD.IADD R9, R9, 0x1, -R6 ;  /* 0x000000010909b824 */ /* 0x000fe200078e0a06 */
[----:B------:R-:W-:Y:S01]  /*1550*/  UIMAD UR39, UR39, 0x19, URZ ;  /* 0x00000019272778a4 */ /* 0x000fe2000f8e023f */
[----:B------:R-:W-:Y:S01]  /*1560*/  @!P1 IMAD.IADD R3, R3, 0x1, -R12 ;  /* 0x0000000103039824 */ /* 0x000fe200078e0a0c */
[----:B------:R-:W-:Y:S01]  /*1570*/  ISETP.GE.AND P1, PT, R19, RZ, PT ;  /* 0x000000ff1300720c */ /* 0x000fe20003f26270 */
[----:B------:R-:W-:Y:S01]  /*1580*/  @!P0 IMAD.IADD R11, R11, 0x1, -R6 ;  /* 0x000000010b0b8824 */ /* 0x000fe200078e0a06 */
[----:B------:R-:W-:Y:S01]  /*1590*/  ISETP.GT.U32.AND P3, PT, R6, R9, PT ;  /* 0x000000090600720c */ /* 0x000fe20003f64070 */
[----:B------:R-:W-:Y:S01]  /*15a0*/  @!P4 IMAD.IADD R8, R8, 0x1, -R12 ;  /* 0x000000010808c824 */ /* 0x000fe200078e0a0c */
[----:B------:R-:W-:Y:S01]  /*15b0*/  ISETP.GE.AND P4, PT, R16, RZ, PT ;  /* 0x000000ff1000720c */ /* 0x000fe20003f86270 */
[----:B------:R-:W-:Y:S01]  /*15c0*/  @!P6 IMAD.MOV R3, RZ, RZ, -R3 ;  /* 0x000000ffff03e224 */ /* 0x000fe200078e0a03 */
[----:B------:R-:W-:Y:S01]  /*15d0*/  ISETP.NE.AND P6, PT, R4, RZ, PT ;  /* 0x000000ff0400720c */ /* 0x000fe20003fc5270 */
[----:B------:R-:W-:Y:S01]  /*15e0*/  @!P2 IMAD.MOV R8, RZ, RZ, -R8 ;  /* 0x000000ffff08a224 */ /* 0x000fe200078e0a08 */
[----:B------:R-:W-:Y:S01]  /*15f0*/  LOP3.LUT R4, RZ, R4, RZ, 0x33, !PT ;  /* 0x00000004ff047212 */ /* 0x000fe200078e33ff */
[----:B------:R-:W-:Y:S01]  /*1600*/  ULDC UR8, c[0x0][0x238] ;  /* 0x00008e0000087ab9 */ /* 0x000fe20000000800 */
[----:B------:R-:W-:Y:S01]  /*1610*/  ISETP.GT.U32.AND P0, PT, R6, R11, PT ;  /* 0x0000000b0600720c */ /* 0x000fe20003f04070 */
[----:B------:R-:W-:Y:S01]  /*1620*/  UIMAD UR8, UR8, 0x18, URZ ;  /* 0x00000018080878a4 */ /* 0x000fe2000f8e023f */
[C---:B------:R-:W-:Y:S01]  /*1630*/  SEL R3, R4.reuse, R3, !P6 ;  /* 0x0000000304037207 */ /* 0x040fe20007000000 */
[----:B------:R-:W-:Y:S01]  /*1640*/  ULDC UR5, c[0x0][0x238] ;  /* 0x00008e0000057ab9 */ /* 0x000fe20000000800 */
[----:B------:R-:W-:Y:S01]  /*1650*/  SEL R4, R4, R8, !P6 ;  /* 0x0000000804047207 */ /* 0x000fe20007000000 */
[----:B------:R-:W-:Y:S01]  /*1660*/  IMAD.HI.U32 R8, R7, R13, RZ ;  /* 0x0000000d07087227 */ /* 0x000fe200078e00ff */
[----:B------:R-:W-:Y:S01]  /*1670*/  IABS R16, R17 ;  /* 0x0000001100107213 */ /* 0x000fe20000000000 */
[----:B------:R-:W-:Y:S01]  /*1680*/  UIMAD UR5, UR5, 0x17, URZ ;  /* 0x00000017050578a4 */ /* 0x000fe2000f8e023f */
[----:B------:R-:W-:Y:S01]  /*1690*/  ISETP.GT.U32.AND P6, PT, R6, R10, PT ;  /* 0x0000000a0600720c */ /* 0x000fe20003fc4070 */
[----:B------:R-:W-:Y:S01]  /*16a0*/  IMAD.MOV R14, RZ, RZ, -R8 ;  /* 0x000000ffff0e7224 */ /* 0x000fe200078e0a08 */
[----:B------:R-:W-:Y:S01]  /*16b0*/  ISETP.GE.AND P2, PT, R15, RZ, PT ;  /* 0x000000ff0f00720c */ /* 0x000fe20003f46270 */
[----:B------:R-:W-:Y:S01]  /*16c0*/  IMAD.HI.U32 R8, R7, R16, RZ ;  /* 0x0000001007087227 */ /* 0x000fe200078e00ff */
[----:B------:R-:W-:Y:S01]  /*16d0*/  IABS R15, R18 ;  /* 0x00000012000f7213 */ /* 0x000fe20000000000 */
[----:B------:R-:W-:Y:S01]  /*16e0*/  ULDC UR61, c[0x0][0x238] ;  /* 0x00008e00003d7ab9 */ /* 0x000fe20000000800 */
[----:B------:R-:W-:Y:S01]  /*16f0*/  ULDC UR12, c[0x0][0x238] ;  /* 0x00008e00000c7ab9 */ /* 0x000fe20000000800 */
[--C-:B------:R-:W-:Y:S01]  /*1700*/  @!P3 IMAD.IADD R9, R9, 0x1, -R6.reuse ;  /* 0x000000010909b824 */ /* 0x100fe200078e0a06 */
[----:B------:R-:W-:Y:S01]  /*1710*/  ISETP.GE.AND P3, PT, R18, RZ, PT ;  /* 0x000000ff1200720c */ /* 0x000fe20003f66270 */
[----:B------:R-:W-:Y:S01]  /*1720*/  @!P0 IMAD.IADD R11, R11, 0x1, -R6 ;  /* 0x000000010b0b8824 */ /* 0x000fe200078e0a06 */
[----:B------:R-:W-:Y:S01]  /*1730*/  ISETP.GE.AND P0, PT, R17, RZ, PT ;  /* 0x000000ff1100720c */ /* 0x000fe20003f06270 */
[----:B------:R-:W-:Y:S01]  /*1740*/  IMAD.MOV R17, RZ, RZ, -R8 ;  /* 0x000000ffff117224 */ /* 0x000fe200078e0a08 */
[----:B------:R-:W-:Y:S01]  /*1750*/  IABS R18, R22 ;  /* 0x0000001600127213 */ /* 0x000fe20000000000 */
[----:B------:R-:W-:Y:S01]  /*1760*/  IMAD R13, R6, R14, R13 ;  /* 0x0000000e060d7224 */ /* 0x000fe200078e020d */
[----:B------:R-:W-:Y:S01]  /*1770*/  UIMAD UR61, UR61, 0x16, URZ ;  /* 0x000000163d3d78a4 */ /* 0x000fe2000f8e023f */
[----:B------:R-:W-:Y:S01]  /*1780*/  IMAD.MOV.U32 R8, RZ, RZ, R9 ;  /* 0x000000ffff087224 */ /* 0x000fe200078e0009 */
[----:B------:R-:W-:Y:S01]  /*1790*/  UIMAD UR12, UR12, 0x15, URZ ;  /* 0x000000150c0c78a4 */ /* 0x000fe2000f8e023f */
[C---:B------:R-:W-:Y:S01]  /*17a0*/  IMAD.HI.U32 R12, R7.reuse, R15, RZ ;  /* 0x0000000f070c7227 */ /* 0x040fe200078e00ff */
[----:B------:R-:W-:Y:S01]  /*17b0*/  ULDC UR16, c[0x0][0x238] ;  /* 0x00008e0000107ab9 */ /* 0x000fe20000000800 */
[----:B------:R-:W-:Y:S01]  /*17c0*/  ULDC UR59, c[0x0][0x238] ;  /* 0x00008e00003b7ab9 */ /* 0x000fe20000000800 */
[----:B------:R-:W-:Y:S01]  /*17d0*/  UIMAD UR16, UR16, 0x14, URZ ;  /* 0x00000014101078a4 */ /* 0x000fe2000f8e023f */
[----:B------:R-:W-:Y:S01]  /*17e0*/  @!P6 IMAD.IADD R10, R10, 0x1, -R6 ;  /* 0x000000010a0ae824 */ /* 0x000fe200078e0a06 */
[----:B------:R-:W-:Y:S01]  /*17f0*/  UIMAD UR59, UR59, 0x13, URZ ;  /* 0x000000133b3b78a4 */ /* 0x000fe2000f8e023f */
[----:B------:R-:W-:Y:S01]  /*1800*/  @!P5 IMAD.MOV R8, RZ, RZ, -R8 ;  /* 0x000000ffff08d224 */ /* 0x000fe200078e0a08 */
[C---:B------:R-:W-:Y:S01]  /*1810*/  ISETP.GT.U32.AND P5, PT, R6.reuse, R13, PT ;  /* 0x0000000d0600720c */ /* 0x040fe20003fa4070 */
[----:B------:R-:W-:Y:S01]  /*1820*/  IMAD.MOV R12, RZ, RZ, -R12 ;  /* 0x000000ffff0c7224 */ /* 0x000fe200078e0a0c */
[C---:B------:R-:W-:Y:S01]  /*1830*/  ISETP.GT.U32.AND P6, PT, R6.reuse, R10, PT ;  /* 0x0000000a0600720c */ /* 0x040fe20003fc4070 */
[----:B------:R-:W-:Y:S01]  /*1840*/  IMAD.HI.U32 R14, R7, R18, RZ ;  /* 0x00000012070e7227 */ /* 0x000fe200078e00ff */
[----:B------:R-:W-:Y:S01]  /*1850*/  ULDC UR54, c[0x0][0x238] ;  /* 0x00008e0000367ab9 */ /* 0x000fe20000000800 */
[----:B------:R-:W-:Y:S01]  /*1860*/  ULDC UR52, c[0x0][0x238] ;  /* 0x00008e0000347ab9 */ /* 0x000fe20000000800 */
[----:B------:R-:W-:Y:S01]  /*1870*/  UIMAD UR54, UR54, 0x12, URZ ;  /* 0x00000012363678a4 */ /* 0x000fe2000f8e023f */
[----:B------:R-:W-:Y:S01]  /*1880*/  IMAD.MOV.U32 R9, RZ, RZ, R11 ;  /* 0x000000ffff097224 */ /* 0x000fe200078e000b */
[----:B------:R-:W-:Y:S01]  /*1890*/  UIMAD UR52, UR52, 0x11, URZ ;  /* 0x00000011343478a4 */ /* 0x000fe2000f8e023f */
[C---:B------:R-:W-:Y:S01]  /*18a0*/  IMAD R12, R6.reuse, R12, R15 ;  /* 0x0000000c060c7224 */ /* 0x040fe200078e020f */
[----:B------:R-:W-:Y:S01]  /*18b0*/  ULDC UR50, c[0x0][0x238] ;  /* 0x00008e0000327ab9 */ /* 0x000fe20000000800 */
[----:B------:R-:W-:Y:S01]  /*18c0*/  IMAD.MOV R11, RZ, RZ, -R14 ;  /* 0x000000ffff0b7224 */ /* 0x000fe200078e0a0e */
[----:B------:R-:W-:Y:S01]  /*18d0*/  USHF.L.U32 UR50, UR50, 0x4, URZ ;  /* 0x0000000432327899 */ /* 0x000fe2000800063f */
[----:B------:R-:W-:Y:S01]  /*18e0*/  @!P1 IMAD.MOV R9, RZ, RZ, -R9 ;  /* 0x000000ffff099224 */ /* 0x000fe200078e0a09 */
[C---:B------:R-:W-:Y:S01]  /*18f0*/  ISETP.GT.U32.AND P1, PT, R6.reuse, R12, PT ;  /* 0x0000000c0600720c */ /* 0x040fe20003f24070 */
[C---:B------:R-:W-:Y:S01]  /*1900*/  IMAD R14, R6.reuse, R11, R18 ;  /* 0x0000000b060e7224 */ /* 0x040fe200078e0212 */
[----:B------:R-:W-:Y:S01]  /*1910*/  ULDC UR24, c[0x0][0x238] ;  /* 0x00008e0000187ab9 */ /* 0x000fe20000000800 */
[C---:B------:R-:W-:Y:S01]  /*1920*/  IMAD R15, R6.reuse, R17, R16 ;  /* 0x00000011060f7224 */ /* 0x040fe200078e0210 */
[----:B------:R-:W-:Y:S01]  /*1930*/  IABS R17, R32 ;  /* 0x0000002000117213 */ /* 0x000fe20000000000 */
[--C-:B------:R-:W-:Y:S01]  /*1940*/  @!P5 IMAD.IADD R13, R13, 0x1, -R6.reuse ;  /* 0x000000010d0dd824 */ /* 0x100fe200078e0a06 */
[----:B------:R-:W-:Y:S01]  /*1950*/  ISETP.GT.U32.AND P5, PT, R6, R14, PT ;  /* 0x0000000e0600720c */ /* 0x000fe20003fa4070 */
[----:B------:R-:W-:Y:S01]  /*1960*/  @!P6 IMAD.IADD R10, R10, 0x1, -R6 ;  /* 0x000000010a0ae824 */ /* 0x000fe200078e0a06 */
[----:B------:R-:W-:Y:S01]  /*1970*/  ISETP.GT.U32.AND P6, PT, R6, R15, PT ;  /* 0x0000000f0600720c */ /* 0x000fe20003fc4070 */
[----:B------:R-:W-:Y:S01]  /*1980*/  IMAD.HI.U32 R11, R7, R17, RZ ;  /* 0x00000011070b7227 */ /* 0x000fe200078e00ff */
[----:B------:R-:W-:Y:S01]  /*1990*/  IABS R16, R21 ;  /* 0x0000001500107213 */ /* 0x000fe20000000000 */
[----:B------:R-:W-:-:S02]  /*19a0*/  UIMAD UR24, UR24, 0xf, URZ ;  /* 0x0000000f181878a4 */ /* 0x000fc4000f8e023f */
[----:B------:R-:W-:Y:S01]  /*19b0*/  @!P1 IMAD.IADD R12, R12, 0x1, -R6 ;  /* 0x000000010c0c9824 */ /* 0x000fe200078e0a06 */
[C---:B------:R-:W-:Y:S01]  /*19c0*/  ISETP.GT.U32.AND P1, PT, R6.reuse, R13, PT ;  /* 0x0000000d0600720c */ /* 0x040fe20003f24070 */
[----:B------:R-:W-:Y:S01]  /*19d0*/  IMAD.MOV.U32 R18, RZ, RZ, R16 ;  /* 0x000000ffff127224 */ /* 0x000fe200078e0010 */
[----:B------:R-:W-:Y:S01]  /*19e0*/  ULDC UR28, c[0x0][0x238] ;  /* 0x00008e00001c7ab9 */ /* 0x000fe20000000800 */
[----:B------:R-:W-:Y:S01]  /*19f0*/  @!P4 IMAD.MOV R10, RZ, RZ, -R10 ;  /* 0x000000ffff0ac224 */ /* 0x000fe200078e0a0a */
[----:B------:R-:W-:Y:S01]  /*1a00*/  ISETP.GT.U32.AND P4, PT, R6, R12, PT ;  /* 0x0000000c0600720c */ /* 0x000fe20003f84070 */
[----:B------:R-:W-:Y:S01]  /*1a10*/  @!P5 IMAD.IADD R14, R14, 0x1, -R6 ;  /* 0x000000010e0ed824 */ /* 0x000fe200078e0a06 */
[----:B------:R-:W-:Y:S01]  /*1a20*/  UIMAD UR28, UR28, 0xe, URZ ;  /* 0x0000000e1c1c78a4 */ /* 0x000fe2000f8e023f */
[----:B------:R-:W-:Y:S01]  /*1a30*/  IMAD.MOV R11, RZ, RZ, -R11 ;  /* 0x000000ffff0b7224 */ /* 0x000fe200078e0a0b */
[----:B------:R-:W-:Y:S01]  /*1a40*/  ULDC UR32, c[0x0][0x238] ;  /* 0x00008e0000207ab9 */ /* 0x000fe20000000800 */
[----:B------:R-:W-:Y:S01]  /*1a50*/  IMAD.HI.U32 R16, R7, R18, RZ ;  /* 0x0000001207107227 */ /* 0x000fe200078e00ff */
[----:B------:R-:W-:Y:S01]  /*1a60*/  ISETP.GT.U32.AND P5, PT, R6, R14, PT ;  /* 0x0000000e0600720c */ /* 0x000fe20003fa4070 */
[----:B------:R-:W-:-:S02]  /*1a70*/  UIMAD UR32, UR32, 0xd, URZ ;  /* 0x0000000d202078a4 */ /* 0x000fc4000f8e023f */
[----:B------:R-:W-:Y:S01]  /*1a80*/  @!P6 IMAD.IADD R15, R15, 0x1, -R6 ;  /* 0x000000010f0fe824 */ /* 0x000fe200078e0a06 */
[----:B------:R-:W-:Y:S01]  /*1a90*/  ULDC UR36, c[0x0][0x238] ;  /* 0x00008e0000247ab9 */ /* 0x000fe20000000800 */
[C---:B------:R-:W-:Y:S01]  /*1aa0*/  IMAD R17, R6.reuse, R11, R17 ;  /* 0x0000000b06117224 */ /* 0x040fe200078e0211 */
[----:B------:R-:W-:Y:S01]  /*1ab0*/  UIMAD UR36, UR36, 0xc, URZ ;  /* 0x0000000c242478a4 */ /* 0x000fe2000f8e023f */
[----:B------:R-:W-:Y:S01]  /*1ac0*/  IMAD.MOV R19, RZ, RZ, -R16 ;  /* 0x000000ffff137224 */ /* 0x000fe200078e0a10 */
[C---:B------:R-:W-:Y:S01]  /*1ad0*/  ISETP.GT.U32.AND P6, PT, R6.reuse, R15, PT ;  /* 0x0000000f0600720c */ /* 0x040fe20003fc4070 */
[----:B------:R-:W-:Y:S01]  /*1ae0*/  IMAD.HI.U32 R11, R7, R20, RZ ;  /* 0x00000014070b7227 */ /* 0x000fe200078e00ff */
[----:B------:R-:W-:Y:S01]  /*1af0*/  ULDC UR40, c[0x0][0x238] ;  /* 0x00008e0000287ab9 */ /* 0x000fe20000000800 */
[----:B------:R-:W-:Y:S01]  /*1b00*/  ULDC UR44, c[0x0][0x238] ;  /* 0x00008e00002c7ab9 */ /* 0x000fe20000000800 */
[----:B------:R-:W-:Y:S01]  /*1b10*/  UIMAD UR40, UR40, 0xb, URZ ;  /* 0x0000000b282878a4 */ /* 0x000fe2000f8e023f */
[----:B------:R-:W-:Y:S01]  /*1b20*/  IMAD R16, R6, R19, R18 ;  /* 0x0000001306107224 */ /* 0x000fe200078e0212 */
[----:B------:R-:W-:Y:S01]  /*1b30*/  IABS R18, R25 ;  /* 0x0000001900127213 */ /* 0x000fe20000000000 */
[----:B------:R-:W-:Y:S01]  /*1b40*/  IMAD.MOV R11, RZ, RZ, -R11 ;  /* 0x000000ffff0b7224 */ /* 0x000fe200078e0a0b */
[----:B------:R-:W-:Y:S01]  /*1b50*/  UIMAD UR44, UR44, 0xa, URZ ;  /* 0x0000000a2c2c78a4 */ /* 0x000fe2000f8e023f */
[----:B------:R-:W-:Y:S01]  /*1b60*/  @!P4 IMAD.IADD R12, R12, 0x1, -R6 ;  /* 0x000000010c0cc824 */ /* 0x000fe200078e0a06 */
[C---:B------:R-:W-:Y:S01]  /*1b70*/  ISETP.GT.U32.AND P4, PT, R6.reuse, R16, PT ;  /* 0x000000100600720c */ /* 0x040fe20003f84070 */
[----:B------:R-:W-:Y:S01]  /*1b80*/  IMAD R19, R6, R11, R20 ;  /* 0x0000000b06137224 */ /* 0x000fe200078e0214 */
[----:B------:R-:W-:Y:S01]  /*1b90*/  ULDC UR46, c[0x0][0x238] ;  /* 0x00008e00002e7ab9 */ /* 0x000fe20000000800 */
[--C-:B------:R-:W-:Y:S01]  /*1ba0*/  @!P5 IMAD.IADD R14, R14, 0x1, -R6.reuse ;  /* 0x000000010e0ed824 */ /* 0x100fe200078e0a06 */
[----:B------:R-:W-:Y:S01]  /*1bb0*/  USHF.L.U32 UR46, UR46, 0x3, URZ ;  /* 0x000000032e2e7899 */ /* 0x000fe2000800063f */
[----:B------:R-:W-:Y:S01]  /*1bc0*/  @!P6 IMAD.IADD R15, R15, 0x1, -R6 ;  /* 0x000000010f0fe824 */ /* 0x000fe200078e0a06 */
[----:B------:R-:W-:Y:S01]  /*1bd0*/  ISETP.GT.U32.AND P5, PT, R6, R19, PT ;  /* 0x000000130600720c */ /* 0x000fe20003fa4070 */
[----:B------:R-:W-:Y:S01]  /*1be0*/  IMAD.HI.U32 R11, R7, R18, RZ ;  /* 0x00000012070b7227 */ /* 0x000fe200078e00ff */
[----:B------:R-:W-:-:S02]  /*1bf0*/  ISETP.GE.AND P6, PT, R22, RZ, PT ;  /* 0x000000ff1600720c */ /* 0x000fc40003fc6270 */
[----:B------:R-:W-:Y:S01]  /*1c00*/  IABS R22, R26 ;  /* 0x0000001a00167213 */ /* 0x000fe20000000000 */
[--C-:B------:R-:W-:Y:S01]  /*1c10*/  @!P1 IMAD.IADD R13, R13, 0x1, -R6.reuse ;  /* 0x000000010d0d9824 */ /* 0x100fe200078e0a06 */
[----:B------:R-:W-:Y:S01]  /*1c20*/  ISETP.GT.U32.AND P1, PT, R6, R17, PT ;  /* 0x000000110600720c */ /* 0x000fe20003f24070 */
[----:B------:R-:W-:Y:S02]  /*1c30*/  IMAD.MOV R11, RZ, RZ, -R11 ;  /* 0x000000ffff0b7224 */ /* 0x000fe400078e0a0b */
[----:B------:R-:W-:Y:S01]  /*1c40*/  @!P4 IMAD.IADD R16, R16, 0x1, -R6 ;  /* 0x000000011010c824 */ /* 0x000fe200078e0a06 */
[----:B------:R-:W-:Y:S01]  /*1c50*/  ISETP.GE.AND P4, PT, R21, RZ, PT ;  /* 0x000000ff1500720c */ /* 0x000fe20003f86270 */
[C---:B------:R-:W-:Y:S02]  /*1c60*/  IMAD R18, R6.reuse, R11, R18 ;  /* 0x0000000b06127224 */ /* 0x040fe400078e0212 */
[----:B------:R-:W-:Y:S01]  /*1c70*/  @!P5 IMAD.IADD R19, R19, 0x1, -R6 ;  /* 0x000000011313d824 */ /* 0x000fe200078e0a06 */
[----:B------:R-:W-:Y:S01]  /*1c80*/  ISETP.GT.U32.AND P5, PT, R6, R16, PT ;  /* 0x000000100600720c */ /* 0x000fe20003fa4070 */
[----:B------:R-:W-:-:S04]  /*1c90*/  IMAD.HI.U32 R20, R7, R22, RZ ;  /* 0x0000001607147227 */ /* 0x000fc800078e00ff */
[----:B------:R-:W-:Y:S01]  /*1ca0*/  @!P6 IMAD.MOV R14, RZ, RZ, -R14 ;  /* 0x000000ffff0ee224 */ /* 0x000fe200078e0a0e */
[----:B------:R-:W-:Y:S01]  /*1cb0*/  ISETP.GT.U32.AND P6, PT, R6, R18, PT ;  /* 0x000000120600720c */ /* 0x000fe20003fc4070 */
[----:B------:R-:W-:-:S04]  /*1cc0*/  IMAD.HI.U32 R21, R7, R23, RZ ;  /* 0x0000001707157227 */ /* 0x000fc800078e00ff */
[----:B------:R-:W-:Y:S02]  /*1cd0*/  IMAD.MOV.U32 R11, RZ, RZ, R15 ;  /* 0x000000ffff0b7224 */ /* 0x000fe400078e000f */
[----:B------:R-:W-:Y:S02]  /*1ce0*/  IMAD.MOV R15, RZ, RZ, -R20 ;  /* 0x000000ffff0f7224 */ /* 0x000fe400078e0a14 */
[----:B------:R-:W-:Y:S01]  /*1cf0*/  @!P1 IMAD.IADD R17, R17, 0x1, -R6 ;  /* 0x0000000111119824 */ /* 0x000fe200078e0a06 */
[----:B------:R-:W-:Y:S01]  /*1d00*/  ISETP.GE.AND P1, PT, R32, RZ, PT ;  /* 0x000000ff2000720c */ /* 0x000fe20003f26270 */
[----:B------:R-:W-:Y:S01]  /*1d10*/  IMAD.MOV R20, RZ, RZ, -R21 ;  /* 0x000000ffff147224 */ /* 0x000fe200078e0a15 */
[----:B------:R-:W-:Y:S01]  /*1d20*/  IABS R32, R81 ;  /* 0x0000005100207213 */ /* 0x000fe20000000000 */
[C---:B------:R-:W-:Y:S02]  /*1d30*/  IMAD R21, R6.reuse, R15, R22 ;  /* 0x0000000f06157224 */ /* 0x040fe400078e0216 */
[----:B------:R-:W-:Y:S01]  /*1d40*/  @!P2 IMAD.MOV R13, RZ, RZ, -R13 ;  /* 0x000000ffff0da224 */ /* 0x000fe200078e0a0d */
[C---:B------:R-:W-:Y:S01]  /*1d50*/  ISETP.GT.U32.AND P2, PT, R6.reuse, R17, PT ;  /* 0x000000110600720c */ /* 0x040fe20003f44070 */
[----:B------:R-:W-:Y:S01]  /*1d60*/  IMAD R20, R6, R20, R23 ;  /* 0x0000001406147224 */ /* 0x000fe200078e0217 */
[----:B------:R-:W-:Y:S01]  /*1d70*/  IABS R23, R29 ;  /* 0x0000001d00177213 */ /* 0x000fe20000000000 */
[--C-:B------:R-:W-:Y:S01]  /*1d80*/  @!P5 IMAD.IADD R16, R16, 0x1, -R6.reuse ;  /* 0x000000011010d824 */ /* 0x100fe200078e0a06 */
[----:B------:R-:W-:Y:S01]  /*1d90*/  ISETP.GT.U32.AND P5, PT, R6, R21, PT ;  /* 0x000000150600720c */ /* 0x000fe20003fa4070 */
[----:B------:R-:W-:Y:S01]  /*1da0*/  @!P6 IMAD.IADD R18, R18, 0x1, -R6 ;  /* 0x000000011212e824 */ /* 0x000fe200078e0a06 */
[C---:B------:R-:W-:Y:S01]  /*1db0*/  ISETP.GT.U32.AND P6, PT, R6.reuse, R20, PT ;  /* 0x000000140600720c */ /* 0x040fe20003fc4070 */
[----:B------:R-:W-:Y:S01]  /*1dc0*/  @!P3 IMAD.MOV R12, RZ, RZ, -R12 ;  /* 0x000000ffff0cb224 */ /* 0x000fe200078e0a0c */
[----:B------:R-:W-:Y:S01]  /*1dd0*/  ISETP.GT.U32.AND P3, PT, R6, R19, PT ;  /* 0x000000130600720c */ /* 0x000fe20003f64070 */
[----:B------:R-:W-:-:S02]  /*1de0*/  @!P4 IMAD.MOV R16, RZ, RZ, -R16 ;  /* 0x000000ffff10c224 */ /* 0x000fc400078e0a10 */
[----:B------:R-:W-:Y:S01]  /*1df0*/  @!P0 IMAD.MOV R11, RZ, RZ, -R11 ;  /* 0x000000ffff0b8224 */ /* 0x000fe200078e0a0b */
[----:B------:R-:W-:Y:S01]  /*1e00*/  ISETP.GE.AND P0, PT, R30, RZ, PT ;  /* 0x000000ff1e00720c */ /* 0x000fe20003f06270 */
[--C-:B------:R-:W-:Y:S01]  /*1e10*/  @!P2 IMAD.IADD R17, R17, 0x1, -R6.reuse ;  /* 0x000000011111a824 */ /* 0x100fe200078e0a06 */
[----:B------:R-:W-:Y:S01]  /*1e20*/  ISETP.GE.AND P2, PT, R25, RZ, PT ;  /* 0x000000ff1900720c */ /* 0x000fe20003f46270 */
[----:B------:R-:W-:Y:S01]  /*1e30*/  IMAD R3, R3, UR4, RZ ;  /* 0x0000000403037c24 */ /* 0x000fe2000f8e02ff */
[----:B------:R-:W-:Y:S01]  /*1e40*/  IABS R25, R28 ;  /* 0x0000001c00197213 */ /* 0x000fe20000000000 */
[--C-:B------:R-:W-:Y:S01]  /*1e50*/  @!P5 IMAD.IADD R21, R21, 0x1, -R6.reuse ;  /* 0x000000011515d824 */ /* 0x100fe200078e0a06 */
[----:B------:R-:W-:Y:S01]  /*1e60*/  ISETP.GT.U32.AND P5, PT, R6, R18, PT ;  /* 0x000000120600720c */ /* 0x000fe20003fa4070 */
[----:B------:R-:W-:Y:S01]  /*1e70*/  @!P6 IMAD.IADD R20, R20, 0x1, -R6 ;  /* 0x000000011414e824 */ /* 0x000fe200078e0a06 */
[----:B------:R-:W-:Y:S01]  /*1e80*/  IABS R30, R82 ;  /* 0x00000052001e7213 */ /* 0x000fe20000000000 */
[----:B------:R-:W-:Y:S01]  /*1e90*/  IMAD.HI.U32 R22, R7, R25, RZ ;  /* 0x0000001907167227 */ /* 0x000fe200078e00ff */
[----:B------:R-:W-:-:S02]  /*1ea0*/  ISETP.GT.U32.AND P6, PT, R6, R21, PT ;  /* 0x000000150600720c */ /* 0x000fc40003fc4070 */
[----:B------:R-:W-:Y:S01]  /*1eb0*/  ISETP.GT.U32.AND P4, PT, R6, R20, PT ;  /* 0x000000140600720c */ /* 0x000fe20003f84070 */
[----:B------:R-:W-:Y:S02]  /*1ec0*/  IMAD.MOV R22, RZ, RZ, -R22 ;  /* 0x000000ffff167224 */ /* 0x000fe400078e0a16 */
[----:B------:R-:W-:Y:S02]  /*1ed0*/  IMAD.MOV.U32 R15, RZ, RZ, R17 ;  /* 0x000000ffff0f7224 */ /* 0x000fe400078e0011 */
[----:B------:R-:W-:-:S04]  /*1ee0*/  IMAD.HI.U32 R17, R7, R23, RZ ;  /* 0x0000001707117227 */ /* 0x000fc800078e00ff */
[C---:B------:R-:W-:Y:S02]  /*1ef0*/  IMAD R22, R6.reuse, R22, R25 ;  /* 0x0000001606167224 */ /* 0x040fe400078e0219 */
[----:B------:R-:W-:Y:S02]  /*1f00*/  IMAD.MOV R17, RZ, RZ, -R17 ;  /* 0x000000ffff117224 */ /* 0x000fe400078e0a11 */
[--C-:B------:R-:W-:Y:S01]  /*1f10*/  @!P6 IMAD.IADD R21, R21, 0x1, -R6.reuse ;  /* 0x000000011515e824 */ /* 0x100fe200078e0a06 */
[----:B------:R-:W-:Y:S01]  /*1f20*/  ISETP.GT.U32.AND P6, PT, R6, R22, PT ;  /* 0x000000160600720c */ /* 0x000fe20003fc4070 */
[--C-:B------:R-:W-:Y:S01]  /*1f30*/  @!P3 IMAD.IADD R19, R19, 0x1, -R6.reuse ;  /* 0x000000011313b824 */ /* 0x100fe200078e0a06 */
[----:B------:R-:W-:Y:S01]  /*1f40*/  ISETP.GE.AND P3, PT, R26, RZ, PT ;  /* 0x000000ff1a00720c */ /* 0x000fe20003f66270 */
[----:B------:R-:W-:Y:S01]  /*1f50*/  IMAD R23, R6, R17, R23 ;  /* 0x0000001106177224 */ /* 0x000fe200078e0217 */
[----:B------:R-:W-:Y:S01]  /*1f60*/  IABS R26, R27 ;  /* 0x0000001b001a7213 */ /* 0x000fe20000000000 */
[----:B------:R-:W-:-:S02]  /*1f70*/  @!P5 IMAD.IADD R18, R18, 0x1, -R6 ;  /* 0x000000011212d824 */ /* 0x000fc400078e0a06 */
[----:B------:R-:W-:Y:S01]  /*1f80*/  @!P1 IMAD.MOV R15, RZ, RZ, -R15 ;  /* 0x000000ffff0f9224 */ /* 0x000fe200078e0a0f */
[----:B------:R-:W-:Y:S01]  /*1f90*/  ISETP.GT.U32.AND P5, PT, R6, R23, PT ;  /* 0x000000170600720c */ /* 0x000fe20003fa4070 */
[----:B------:R-:W-:Y:S01]  /*1fa0*/  IMAD.MOV.U32 R17, RZ, RZ, R19 ;  /* 0x000000ffff117224 */ /* 0x000fe200078e0013 */
[----:B------:R-:W-:Y:S01]  /*1fb0*/  ISETP.GE.AND P1, PT, R24, RZ, PT ;  /* 0x000000ff1800720c */ /* 0x000fe20003f26270 */
[----:B------:R-:W-:-:S04]  /*1fc0*/  IMAD.HI.U32 R24, R7, R26, RZ ;  /* 0x0000001a07187227 */ /* 0x000fc800078e00ff */
[----:B------:R-:W-:Y:S01]  /*1fd0*/  IMAD.MOV R25, RZ, RZ, -R24 ;  /* 0x000000ffff197224 */ /* 0x000fe200078e0a18 */
[----:B------:R-:W-:Y:S01]  /*1fe0*/  IABS R24, R31 ;  /* 0x0000001f00187213 */ /* 0x000fe20000000000 */
[----:B------:R-:W-:Y:S02]  /*1ff0*/  @!P6 IMAD.IADD R22, R22, 0x1, -R6 ;  /* 0x000000011616e824 */ /* 0x000fe400078e0a06 */
[----:B------:R-:W-:Y:S02]  /*2000*/  IMAD.MOV.U32 R19, RZ, RZ, R21 ;  /* 0x000000ffff137224 */ /* 0x000fe400078e0015 */
[C---:B------:R-:W-:Y:S01]  /*2010*/  IMAD R25, R6.reuse, R25, R26 ;  /* 0x0000001906197224 */ /* 0x040fe200078e021a */
[----:B------:R-:W-:Y:S01]  /*2020*/  ISETP.GT.U32.AND P6, PT, R6, R22, PT ;  /* 0x000000160600720c */ /* 0x000fe20003fc4070 */
[----:B------:R-:W-:-:S04]  /*2030*/  IMAD.HI.U32 R21, R7, R24, RZ ;  /* 0x0000001807157227 */ /* 0x000fc800078e00ff */
[----:B------:R-:W-:Y:S02]  /*2040*/  @!P5 IMAD.IADD R23, R23, 0x1, -R6 ;  /* 0x000000011717d824 */ /* 0x000fe400078e0a06 */
[----:B------:R-:W-:Y:S01]  /*2050*/  @!P2 IMAD.MOV R18, RZ, RZ, -R18 ;  /* 0x000000ffff12a224 */ /* 0x000fe200078e0a12 */
[----:B------:R-:W-:Y:S01]  /*2060*/  ISETP.GE.AND P2, PT, R28, RZ, PT ;  /* 0x000000ff1c00720c */ /* 0x000fe20003f46270 */
[----:B------:R-:W-:Y:S01]  /*2070*/  @!P3 IMAD.MOV R19, RZ, RZ, -R19 ;  /* 0x000000ffff13b224 */ /* 0x000fe200078e0a13 */
[----:B------:R-:W-:Y:S01]  /*2080*/  ISETP.GE.AND P3, PT, R27, RZ, PT ;  /* 0x000000ff1b00720c */ /* 0x000fe20003f66270 */
[----:B------:R-:W-:Y:S01]  /*2090*/  @!P4 IMAD.IADD R20, R20, 0x1, -R6 ;  /* 0x000000011414c824 */ /* 0x000fe200078e0a06 */
[----:B------:R-:W-:Y:S01]  /*20a0*/  IABS R28, R84 ;  /* 0x00000054001c7213 */ /* 0x000fe20000000000 */
[----:B------:R-:W-:Y:S01]  /*20b0*/  IMAD.MOV R27, RZ, RZ, -R21 ;  /* 0x000000ffff1b7224 */ /* 0x000fe200078e0a15 */
[C---:B------:R-:W-:Y:S01]  /*20c0*/  ISETP.GT.U32.AND P4, PT, R6.reuse, R25, PT ;  /* 0x000000190600720c */ /* 0x040fe20003f84070 */
[----:B------:R-:W-:Y:S01]  /*20d0*/  @!P0 IMAD.MOV R17, RZ, RZ, -R17 ;  /* 0x000000ffff118224 */ /* 0x000fe200078e0a11 */
[C---:B------:R-:W-:Y:S01]  /*20e0*/  ISETP.GT.U32.AND P5, PT, R6.reuse, R23, PT ;  /* 0x000000170600720c */ /* 0x040fe20003fa4070 */
[----:B------:R-:W-:Y:S01]  /*20f0*/  IMAD R24, R6, R27, R24 ;  /* 0x0000001b06187224 */ /* 0x000fe200078e0218 */
[----:B------:R-:W-:Y:S01]  /*2100*/  ISETP.GE.AND P0, PT, R29, RZ, PT ;  /* 0x000000ff1d00720c */ /* 0x000fe20003f06270 */
[----:B------:R-:W-:Y:S01]  /*2110*/  IMAD.HI.U32 R21, R7, R28, RZ ;  /* 0x0000001c07157227 */ /* 0x000fe200078e00ff */
[----:B------:R-:W-:-:S03]  /*2120*/  IABS R29, R83 ;  /* 0x00000053001d7213 */ /* 0x000fc60000000000 */
[----:B------:R-:W-:Y:S01]  /*2130*/  @!P6 IMAD.IADD R22, R22, 0x1, -R6 ;  /* 0x000000011616e824 */ /* 0x000fe200078e0a06 */
[----:B------:R-:W-:Y:S01]  /*2140*/  ISETP.GT.U32.AND P6, PT, R6, R24, PT ;  /* 0x000000180600720c */ /* 0x000fe20003fc4070 */
[----:B------:R-:W-:Y:S02]  /*2150*/  IMAD.MOV R27, RZ, RZ, -R21 ;  /* 0x000000ffff1b7224 */ /* 0x000fe400078e0a15 */
[----:B------:R-:W-:-:S04]  /*2160*/  IMAD.HI.U32 R21, R7, R29, RZ ;  /* 0x0000001d07157227 */ /* 0x000fc800078e00ff */
[----:B------:R-:W-:-:S04]  /*2170*/  IMAD.HI.U32 R26, R7, R30, RZ ;  /* 0x0000001e071a7227 */ /* 0x000fc800078e00ff */
[--C-:B------:R-:W-:Y:S02]  /*2180*/  @!P4 IMAD.IADD R25, R25, 0x1, -R6.reuse ;  /* 0x000000011919c824 */ /* 0x100fe400078e0a06 */
[----:B------:R-:W-:Y:S02]  /*2190*/  IMAD.MOV R21, RZ, RZ, -R21 ;  /* 0x000000ffff157224 */ /* 0x000fe400078e0a15 */
[----:B------:R-:W-:Y:S01]  /*21a0*/  @!P5 IMAD.IADD R23, R23, 0x1, -R6 ;  /* 0x000000011717d824 */ /* 0x000fe200078e0a06 */
[----:B------:R-:W-:Y:S01]  /*21b0*/  ISETP.GE.AND P5, PT, R31, RZ, PT ;  /* 0x000000ff1f00720c */ /* 0x000fe20003fa6270 */
[----:B------:R-:W-:Y:S01]  /*21c0*/  IMAD.MOV R31, RZ, RZ, -R26 ;  /* 0x000000ffff1f7224 */ /* 0x000fe200078e0a1a */
[C---:B------:R-:W-:Y:S01]  /*21d0*/  ISETP.GT.U32.AND P4, PT, R6.reuse, R25, PT ;  /* 0x000000190600720c */ /* 0x040fe20003f84070 */
[C---:B------:R-:W-:Y:S01]  /*21e0*/  IMAD R27, R6.reuse, R27, R28 ;  /* 0x0000001b061b7224 */ /* 0x040fe200078e021c */
[----:B------:R-:W-:Y:S01]  /*21f0*/  IABS R28, R39 ;  /* 0x00000027001c7213 */ /* 0x000fe20000000000 */
[----:B------:R-:W-:-:S02]  /*2200*/  IMAD R26, R6, R21, R29 ;  /* 0x00000015061a7224 */ /* 0x000fc400078e021d */
[----:B------:R-:W-:Y:S02]  /*2210*/  @!P6 IMAD.IADD R24, R24, 0x1, -R6 ;  /* 0x000000011818e824 */ /* 0x000fe400078e0a06 */
[----:B------:R-:W-:Y:S01]  /*2220*/  IMAD.HI.U32 R21, R7, R28, RZ ;  /* 0x0000001c07157227 */ /* 0x000fe200078e00ff */
[----:B------:R-:W-:-:S03]  /*2230*/  ISETP.GT.U32.AND P6, PT, R6, R26, PT ;  /* 0x0000001a0600720c */ /* 0x000fc60003fc4070 */
[----:B------:R-:W-:Y:S02]  /*2240*/  IMAD.MOV R21, RZ, RZ, -R21 ;  /* 0x000000ffff157224 */ /* 0x000fe400078e0a15 */
[----:B------:R-:W-:Y:S01]  /*2250*/  @!P4 IMAD.IADD R25, R25, 0x1, -R6 ;  /* 0x000000011919c824 */ /* 0x000fe200078e0a06 */
[C---:B------:R-:W-:Y:S01]  /*2260*/  ISETP.GT.U32.AND P4, PT, R6.reuse, R27, PT ;  /* 0x0000001b0600720c */ /* 0x040fe20003f84070 */
[C---:B------:R-:W-:Y:S02]  /*2270*/  IMAD R28, R6.reuse, R21, R28 ;  /* 0x00000015061c7224 */ /* 0x040fe400078e021c */
[----:B------:R-:W-:Y:S02]  /*2280*/  IMAD R29, R6, R31, R30 ;  /* 0x0000001f061d7224 */ /* 0x000fe400078e021e */
[----:B------:R-:W-:-:S04]  /*2290*/  IMAD.HI.U32 R21, R7, R32, RZ ;  /* 0x0000002007157227 */ /* 0x000fc800078e00ff */
[----:B------:R-:W-:Y:S01]  /*22a0*/  @!P6 IMAD.IADD R26, R26, 0x1, -R6 ;  /* 0x000000011a1ae824 */ /* 0x000fe200078e0a06 */
[----:B------:R-:W-:Y:S01]  /*22b0*/  ISETP.GT.U32.AND P6, PT, R6, R28, PT ;  /* 0x0000001c0600720c */ /* 0x000fe20003fc4070 */
[----:B------:R-:W-:-:S04]  /*22c0*/  IMAD.HI.U32 R30, R7, R35, RZ ;  /* 0x00000023071e7227 */ /* 0x000fc800078e00ff */
[----:B------:R-:W-:Y:S01]  /*22d0*/  @!P1 IMAD.MOV R20, RZ, RZ, -R20 ;  /* 0x000000ffff149224 */ /* 0x000fe200078e0a14 */
[C---:B------:R-:W-:Y:S01]  /*22e0*/  ISETP.GT.U32.AND P1, PT, R6.reuse, R24, PT ;  /* 0x000000180600720c */ /* 0x040fe20003f24070 */
[----:B------:R-:W-:Y:S01]  /*22f0*/  @!P4 IMAD.IADD R27, R27, 0x1, -R6 ;  /* 0x000000011b1bc824 */ /* 0x000fe200078e0a06 */
[----:B------:R-:W-:Y:S01]  /*2300*/  ISETP.GT.U32.AND P4, PT, R6, R29, PT ;  /* 0x0000001d0600720c */ /* 0x000fe20003f84070 */
[----:B------:R-:W-:Y:S02]  /*2310*/  IMAD.MOV R33, RZ, RZ, -R21 ;  /* 0x000000ffff217224 */ /* 0x000fe400078e0a15 */
[----:B------:R-:W-:Y:S02]  /*2320*/  IMAD.MOV R30, RZ, RZ, -R30 ;  /* 0x000000ffff1e7224 */ /* 0x000fe400078e0a1e */
[----:B------:R-:W-:-:S04]  /*2330*/  IMAD.HI.U32 R21, R7, R38, RZ ;  /* 0x0000002607157227 */ /* 0x000fc800078e00ff */
[----:B------:R-:W-:-:S04]  /*2340*/  IMAD.HI.U32 R31, R7, R36, RZ ;  /* 0x00000024071f7227 */ /* 0x000fc800078e00ff */
[----:B------:R-:W-:Y:S02]  /*2350*/  IMAD R30, R6, R30, R35 ;  /* 0x0000001e061e7224 */ /* 0x000fe400078e0223 */
[----:B------:R-:W-:Y:S02]  /*2360*/  @!P6 IMAD.IADD R28, R28, 0x1, -R6 ;  /* 0x000000011c1ce824 */ /* 0x000fe400078e0a06 */
[----:B------:R-:W-:Y:S02]  /*2370*/  IMAD.MOV R35, RZ, RZ, -R21 ;  /* 0x000000ffff237224 */ /* 0x000fe400078e0a15 */
[----:B------:R-:W-:Y:S01]  /*2380*/  IMAD.MOV.U32 R21, RZ, RZ, R23 ;  /* 0x000000ffff157224 */ /* 0x000fe200078e0017 */
[C---:B------:R-:W-:Y:S01]  /*2390*/  ISETP.GT.U32.AND P6, PT, R6.reuse, R28, PT ;  /* 0x0000001c0600720c */ /* 0x040fe20003fc4070 */
[----:B------:R-:W-:Y:S02]  /*23a0*/  IMAD.MOV R37, RZ, RZ, -R31 ;  /* 0x000000ffff257224 */ /* 0x000fe400078e0a1f */
[----:B------:R-:W-:-:S02]  /*23b0*/  IMAD R31, R6, R33, R32 ;  /* 0x00000021061f7224 */ /* 0x000fc400078e0220 */
[----:B------:R-:W-:Y:S01]  /*23c0*/  @!P0 IMAD.MOV R21, RZ, RZ, -R21 ;  /* 0x000000ffff158224 */ /* 0x000fe200078e0a15 */
[----:B------:R-:W-:Y:S01]  /*23d0*/  ISETP.GT.U32.AND P0, PT, R6, R27, PT ;  /* 0x0000001b0600720c */ /* 0x000fe20003f04070 */
[--C-:B------:R-:W-:Y:S01]  /*23e0*/  @!P1 IMAD.IADD R24, R24, 0x1, -R6.reuse ;  /* 0x0000000118189824 */ /* 0x100fe200078e0a06 */
[----:B------:R-:W-:Y:S01]  /*23f0*/  ISETP.GT.U32.AND P1, PT, R6, R31, PT ;  /* 0x0000001f0600720c */ /* 0x000fe20003f24070 */
[----:B------:R-:W-:Y:S01]  /*2400*/  @!P4 IMAD.IADD R29, R29, 0x1, -R6 ;  /* 0x000000011d1dc824 */ /* 0x000fe200078e0a06 */
[----:B------:R-:W-:Y:S01]  /*2410*/  ISETP.GE.AND P4, PT, R84, RZ, PT ;  /* 0x000000ff5400720c */ /* 0x000fe20003f86270 */
[----:B------:R-:W-:Y:S02]  /*2420*/  IMAD.MOV.U32 R23, RZ, RZ, R25 ;  /* 0x000000ffff177224 */ /* 0x000fe400078e0019 */
[----:B------:R-:W-:Y:S01]  /*2430*/  @!P2 IMAD.MOV R22, RZ, RZ, -R22 ;  /* 0x000000ffff16a224 */ /* 0x000fe200078e0a16 */
[C---:B------:R-:W-:Y:S01]  /*2440*/  ISETP.GT.U32.AND P2, PT, R6.reuse, R26, PT ;  /* 0x0000001a0600720c */ /* 0x040fe20003f44070 */
[----:B------:R-:W-:Y:S01]  /*2450*/  @!P3 IMAD.MOV R23, RZ, RZ, -R23 ;  /* 0x000000ffff17b224 */ /* 0x000fe200078e0a17 */
[C---:B------:R-:W-:Y:S01]  /*2460*/  ISETP.GT.U32.AND P3, PT, R6.reuse, R29, PT ;  /* 0x0000001d0600720c */ /* 0x040fe20003f64070 */
[----:B------:R-:W-:-:S02]  /*2470*/  IMAD R32, R6, R35, R38 ;  /* 0x0000002306207224 */ /* 0x000fc400078e0226 */
[----:B------:R-:W-:Y:S01]  /*2480*/  IMAD R33, R6, R37, R36 ;  /* 0x0000002506217224 */ /* 0x000fe200078e0224 */
[----:B------:R-:W-:Y:S01]  /*2490*/  IABS R36, R45 ;  /* 0x0000002d00247213 */ /* 0x000fe20000000000 */
[--C-:B------:R-:W-:Y:S01]  /*24a0*/  @!P6 IMAD.IADD R28, R28, 0x1, -R6.reuse ;  /* 0x000000011c1ce824 */ /* 0x100fe200078e0a06 */
[C---:B------:R-:W-:Y:S01]  /*24b0*/  ISETP.GT.U32.AND P6, PT, R6.reuse, R32, PT ;  /* 0x000000200600720c */ /* 0x040fe20003fc4070 */
[----:B------:R-:W-:Y:S01]  /*24c0*/  @!P0 IMAD.IADD R27, R27, 0x1, -R6 ;  /* 0x000000011b1b8824 */ /* 0x000fe200078e0a06 */
[----:B------:R-:W-:Y:S01]  /*24d0*/  IABS R37, R44 ;  /* 0x0000002c00257213 */ /* 0x000fe20000000000 */
[----:B------:R-:W-:Y:S01]  /*24e0*/  IMAD.HI.U32 R25, R7, R36, RZ ;  /* 0x0000002407197227 */ /* 0x000fe200078e00ff */
[----:B------:R-:W-:-:S03]  /*24f0*/  ISETP.GT.U32.AND P0, PT, R6, R30, PT ;  /* 0x0000001e0600720c */ /* 0x000fc60003f04070 */
[----:B------:R-:W-:Y:S01]  /*2500*/  @!P1 IMAD.IADD R31, R31, 0x1, -R6 ;  /* 0x000000011f1f9824 */ /* 0x000fe200078e0a06 */
[----:B------:R-:W-:Y:S01]  /*2510*/  ISETP.GE.AND P1, PT, R82, RZ, PT ;  /* 0x000000ff5200720c */ /* 0x000fe20003f26270 */
[----:B------:R-:W-:-:S04]  /*2520*/  IMAD.HI.U32 R35, R7, R37, RZ ;  /* 0x0000002507237227 */ /* 0x000fc800078e00ff */
[--C-:B------:R-:W-:Y:S01]  /*2530*/  @!P2 IMAD.IADD R26, R26, 0x1, -R6.reuse ;  /* 0x000000011a1aa824 */ /* 0x100fe200078e0a06 */
[C---:B------:R-:W-:Y:S01]  /*2540*/  ISETP.GT.U32.AND P2, PT, R6.reuse, R33, PT ;  /* 0x000000210600720c */ /* 0x040fe20003f44070 */
[----:B------:R-:W-:Y:S02]  /*2550*/  IMAD.MOV R25, RZ, RZ, -R25 ;  /* 0x000000ffff197224 */ /* 0x000fe400078e0a19 */
[----:B------:R-:W-:Y:S01]  /*2560*/  @!P3 IMAD.IADD R29, R29, 0x1, -R6 ;  /* 0x000000011d1db824 */ /* 0x000fe200078e0a06 */
[----:B------:R-:W-:Y:S01]  /*2570*/  ISETP.GE.AND P3, PT, R83, RZ, PT ;  /* 0x000000ff5300720c */ /* 0x000fe20003f66270 */
[----:B------:R-:W-:Y:S02]  /*2580*/  IMAD.MOV R38, RZ, RZ, -R35 ;  /* 0x000000ffff267224 */ /* 0x000fe400078e0a23 */
[----:B------:R-:W-:Y:S02]  /*2590*/  IMAD R35, R6, R25, R36 ;  /* 0x0000001906237224 */ /* 0x000fe400078e0224 */
[----:B------:R-:W-:-:S02]  /*25a0*/  IMAD.MOV.U32 R25, RZ, RZ, R27 ;  /* 0x000000ffff197224 */ /* 0x000fc400078e001b */
[--C-:B------:R-:W-:Y:S01]  /*25b0*/  @!P6 IMAD.IADD R32, R32, 0x1, -R6.reuse ;  /* 0x000000012020e824 */ /* 0x100fe200078e0a06 */
[----:B------:R-:W-:Y:S01]  /*25c0*/  ISETP.GT.U32.AND P6, PT, R6, R31, PT ;  /* 0x0000001f0600720c */ /* 0x000fe20003fc4070 */
[----:B------:R-:W-:Y:S02]  /*25d0*/  IMAD.MOV.U32 R27, RZ, RZ, R29 ;  /* 0x000000ffff1b7224 */ /* 0x000fe400078e001d */
[--C-:B------:R-:W-:Y:S01]  /*25e0*/  @!P0 IMAD.IADD R30, R30, 0x1, -R6.reuse ;  /* 0x000000011e1e8824 */ /* 0x100fe200078e0a06 */
[----:B------:R-:W-:Y:S01]  /*25f0*/  ISETP.GE.AND P0, PT, R39, RZ, PT ;  /* 0x000000ff2700720c */ /* 0x000fe20003f06270 */
[----:B------:R-:W-:Y:S01]  /*2600*/  @!P1 IMAD.MOV R27, RZ, RZ, -R27 ;  /* 0x000000ffff1b9224 */ /* 0x000fe200078e0a1b */
[----:B------:R-:W-:Y:S01]  /*2610*/  IABS R39, R43 ;  /* 0x0000002b00277213 */ /* 0x000fe20000000000 */
[----:B------:R-:W-:Y:S01]  /*2620*/  @!P2 IMAD.IADD R33, R33, 0x1, -R6 ;  /* 0x000000012121a824 */ /* 0x000fe200078e0a06 */
[C---:B------:R-:W-:Y:S01]  /*2630*/  ISETP.GT.U32.AND P1, PT, R6.reuse, R35, PT ;  /* 0x000000230600720c */ /* 0x040fe20003f24070 */
[----:B------:R-:W-:Y:S01]  /*2640*/  @!P5 IMAD.MOV R24, RZ, RZ, -R24 ;  /* 0x000000ffff18d224 */ /* 0x000fe200078e0a18 */
[----:B------:R-:W-:Y:S01]  /*2650*/  ISETP.GE.AND P2, PT, R81, RZ, PT ;  /* 0x000000ff5100720c */ /* 0x000fe20003f46270 */
[----:B------:R-:W-:Y:S01]  /*2660*/  IMAD.HI.U32 R29, R7, R39, RZ ;  /* 0x00000027071d7227 */ /* 0x000fe200078e00ff */
[----:B------:R-:W-:-:S03]  /*2670*/  ISETP.GT.U32.AND P5, PT, R6, R33, PT ;  /* 0x000000210600720c */ /* 0x000fc60003fa4070 */
[----:B------:R-:W-:Y:S02]  /*2680*/  IMAD.MOV R29, RZ, RZ, -R29 ;  /* 0x000000ffff1d7224 */ /* 0x000fe400078e0a1d */
[----:B------:R-:W-:Y:S02]  /*2690*/  @!P6 IMAD.IADD R31, R31, 0x1, -R6 ;  /* 0x000000011f1fe824 */ /* 0x000fe400078e0a06 */
[----:B------:R-:W-:Y:S01]  /*26a0*/  @!P3 IMAD.MOV R26, RZ, RZ, -R26 ;  /* 0x000000ffff1ab224 */ /* 0x000fe200078e0a1a */
[C---:B------:R-:W-:Y:S01]  /*26b0*/  ISETP.GT.U32.AND P3, PT, R6.reuse, R32, PT ;  /* 0x000000200600720c */ /* 0x040fe20003f64070 */
[----:B------:R-:W-:Y:S02]  /*26c0*/  IMAD R39, R6, R29, R39 ;  /* 0x0000001d06277224 */ /* 0x000fe400078e0227 */
[----:B------:R-:W-:Y:S01]  /*26d0*/  @!P1 IMAD.IADD R35, R35, 0x1, -R6 ;  /* 0x0000000123239824 */ /* 0x000fe200078e0a06 */
[----:B------:R-:W-:Y:S01]  /*26e0*/  ISETP.GE.AND P1, PT, R44, RZ, PT ;  /* 0x000000ff2c00720c */ /* 0x000fe20003f26270 */
[----:B------:R-:W-:Y:S01]  /*26f0*/  IMAD.MOV.U32 R29, RZ, RZ, R31 ;  /* 0x000000ffff1d7224 */ /* 0x000fe200078e001f */
[----:B------:R-:W-:Y:S01]  /*2700*/  IABS R44, R47 ;  /* 0x0000002f002c7213 */ /* 0x000fe20000000000 */
[C---:B------:R-:W-:Y:S01]  /*2710*/  IMAD R37, R6.reuse, R38, R37 ;  /* 0x0000002606257224 */ /* 0x040fe200078e0225 */
[----:B------:R-:W-:Y:S01]  /*2720*/  IABS R38, R40 ;  /* 0x0000002800267213 */ /* 0x000fe20000000000 */
[----:B------:R-:W-:Y:S01]  /*2730*/  @!P2 IMAD.MOV R29, RZ, RZ, -R29 ;  /* 0x000000ffff1da224 */ /* 0x000fe200078e0a1d */
[C---:B------:R-:W-:Y:S01]  /*2740*/  ISETP.GT.U32.AND P2, PT, R6.reuse, R35, PT ;  /* 0x000000230600720c */ /* 0x040fe20003f44070 */
[----:B------:R-:W-:Y:S01]  /*2750*/  @!P4 IMAD.MOV R25, RZ, RZ, -R25 ;  /* 0x000000ffff19c224 */ /* 0x000fe200078e0a19 */
[C---:B------:R-:W-:Y:S01]  /*2760*/  ISETP.GT.U32.AND P4, PT, R6.reuse, R30, PT ;  /* 0x0000001e0600720c */ /* 0x040fe20003f84070 */
[----:B------:R-:W-:Y:S01]  /*2770*/  @!P0 IMAD.MOV R28, RZ, RZ, -R28 ;  /* 0x000000ffff1c8224 */ /* 0x000fe200078e0a1c */
[----:B------:R-:W-:Y:S01]  /*2780*/  ISETP.GT.U32.AND P6, PT, R6, R37, PT ;  /* 0x000000250600720c */ /* 0x000fe20003fc4070 */
[--C-:B------:R-:W-:Y:S01]  /*2790*/  @!P5 IMAD.IADD R33, R33, 0x1, -R6.reuse ;  /* 0x000000012121d824 */ /* 0x100fe200078e0a06 */
[----:B------:R-:W-:Y:S01]  /*27a0*/  ISETP.GE.AND P0, PT, R80, RZ, PT ;  /* 0x000000ff5000720c */ /* 0x000fe20003f06270 */
[----:B------:R-:W-:Y:S01]  /*27b0*/  @!P3 IMAD.IADD R32, R32, 0x1, -R6 ;  /* 0x000000012020b824 */ /* 0x000fe200078e0a06 */
[----:B------:R-:W-:Y:S01]  /*27c0*/  ISETP.GE.AND P5, PT, R79, RZ, PT ;  /* 0x000000ff4f00720c */ /* 0x000fe20003fa6270 */
[----:B------:R-:W-:Y:S01]  /*27d0*/  IMAD.HI.U32 R36, R7, R38, RZ ;  /* 0x0000002607247227 */ /* 0x000fe200078e00ff */
[----:B------:R-:W-:-:S02]  /*27e0*/  ISETP.GE.AND P3, PT, R45, RZ, PT ;  /* 0x000000ff2d00720c */ /* 0x000fc40003f66270 */
[----:B------:R-:W-:Y:S01]  /*27f0*/  IABS R45, R77 ;  /* 0x0000004d002d7213 */ /* 0x000fe20000000000 */
[----:B------:R-:W-:Y:S01]  /*2800*/  IMAD.MOV.U32 R31, RZ, RZ, R33 ;  /* 0x000000ffff1f7224 */ /* 0x000fe200078e0021 */
[----:B------:R-:W-:Y:S01]  /*2810*/  IABS R79, R52 ;  /* 0x00000034004f7213 */ /* 0x000fe20000000000 */
[----:B------:R-:W-:Y:S02]  /*2820*/  IMAD.MOV R33, RZ, RZ, -R36 ;  /* 0x000000ffff217224 */ /* 0x000fe400078e0a24 */
[--C-:B------:R-:W-:Y:S01]  /*2830*/  @!P2 IMAD.IADD R35, R35, 0x1, -R6.reuse ;  /* 0x000000012323a824 */ /* 0x100fe200078e0a06 */
[----:B------:R-:W-:Y:S01]  /*2840*/  ISETP.GE.AND P2, PT, R42, RZ, PT ;  /* 0x000000ff2a00720c */ /* 0x000fe20003f46270 */
[--C-:B------:R-:W-:Y:S01]  /*2850*/  @!P4 IMAD.IADD R30, R30, 0x1, -R6.reuse ;  /* 0x000000011e1ec824 */ /* 0x100fe200078e0a06 */
[----:B------:R-:W-:Y:S01]  /*2860*/  ISETP.GE.AND P4, PT, R51, RZ, PT ;  /* 0x000000ff3300720c */ /* 0x000fe20003f86270 */
[----:B------:R-:W-:Y:S01]  /*2870*/  @!P6 IMAD.IADD R37, R37, 0x1, -R6 ;  /* 0x000000012525e824 */ /* 0x000fe200078e0a06 */
[C---:B------:R-:W-:Y:S01]  /*2880*/  ISETP.GT.U32.AND P6, PT, R6.reuse, R39, PT ;  /* 0x000000270600720c */ /* 0x040fe20003fc4070 */
[----:B------:R-:W-:Y:S01]  /*2890*/  IMAD R36, R6, R33, R38 ;  /* 0x0000002106247224 */ /* 0x000fe200078e0226 */
[----:B------:R-:W-:Y:S01]  /*28a0*/  IABS R51, R49 ;  /* 0x0000003100337213 */ /* 0x000fe20000000000 */
[----:B------:R-:W-:-:S02]  /*28b0*/  IMAD.MOV.U32 R33, RZ, RZ, R35 ;  /* 0x000000ffff217224 */ /* 0x000fc400078e0023 */
[----:B------:R-:W-:Y:S01]  /*28c0*/  @!P0 IMAD.MOV R30, RZ, RZ, -R30 ;  /* 0x000000ffff1e8224 */ /* 0x000fe200078e0a1e */
[----:B------:R-:W-:Y:S01]  /*28d0*/  ISETP.GT.U32.AND P0, PT, R6, R37, PT ;  /* 0x000000250600720c */ /* 0x000fe20003f04070 */
[----:B------:R-:W-:Y:S01]  /*28e0*/  @!P5 IMAD.MOV R32, RZ, RZ, -R32 ;  /* 0x000000ffff20d224 */ /* 0x000fe200078e0a20 */
[----:B------:R-:W-:Y:S01]  /*28f0*/  ISETP.GE.AND P5, PT, R40, RZ, PT ;  /* 0x000000ff2800720c */ /* 0x000fe20003fa6270 */
[----:B------:R-:W-:Y:S01]  /*2900*/  @!P3 IMAD.MOV R33, RZ, RZ, -R33 ;  /* 0x000000ffff21b224 */ /* 0x000fe200078e0a21 */
[----:B------:R-:W-:Y:S01]  /*2910*/  IABS R40, R42 ;  /* 0x0000002a00287213 */ /* 0x000fe20000000000 */
[----:B------:R-:W-:Y:S01]  /*2920*/  @!P4 IMAD.MOV R31, RZ, RZ, -R31 ;  /* 0x000000ffff1fc224 */ /* 0x000fe200078e0a1f */
[----:B------:R-:W-:Y:S01]  /*2930*/  ISETP.GT.U32.AND P3, PT, R6, R36, PT ;  /* 0x000000240600720c */ /* 0x000fe20003f64070 */
[----:B------:R-:W-:Y:S01]  /*2940*/  @!P6 IMAD.IADD R39, R39, 0x1, -R6 ;  /* 0x000000012727e824 */ /* 0x000fe200078e0a06 */
[----:B------:R-:W-:Y:S01]  /*2950*/  IABS R42, R41 ;  /* 0x00000029002a7213 */ /* 0x000fe20000000000 */
[----:B------:R-:W-:Y:S01]  /*2960*/  IMAD.MOV.U32 R38, RZ, RZ, R40 ;  /* 0x000000ffff267224 */ /* 0x000fe200078e0028 */
[----:B------:R-:W-:Y:S01]  /*2970*/  IABS R40, R34 ;  /* 0x0000002200287213 */ /* 0x000fe20000000000 */
[----:B------:R-:W-:Y:S01]  /*2980*/  IMAD R4, R4, UR4, RZ ;  /* 0x0000000404047c24 */ /* 0x000fe2000f8e02ff */
[----:B------:R-:W-:Y:S01]  /*2990*/  ISETP.GT.U32.AND P6, PT, R6, R39, PT ;  /* 0x000000270600720c */ /* 0x000fe20003fc4070 */
[----:B------:R-:W-:Y:S01]  /*29a0*/  IMAD.HI.U32 R35, R7, R38, RZ ;  /* 0x0000002607237227 */ /* 0x000fe200078e00ff */
[----:B------:R-:W-:Y:S01]  /*29b0*/  ISETP.GE.AND P4, PT, R43, RZ, PT ;  /* 0x000000ff2b00720c */ /* 0x000fe20003f86270 */
[----:B------:R-:W-:-:S02]  /*29c0*/  ULDC UR4, c[0x0][0x238] ;  /* 0x00008e0000047ab9 */ /* 0x000fc40000000800 */
[--C-:B------:R-:W-:Y:S01]  /*29d0*/  @!P0 IMAD.IADD R37, R37, 0x1, -R6.reuse ;  /* 0x0000000125258824 */ /* 0x100fe200078e0a06 */
[----:B------:R-:W-:Y:S01]  /*29e0*/  ISETP.GE.AND P0, PT, R34, RZ, PT ;  /* 0x000000ff2200720c */ /* 0x000fe20003f06270 */
[----:B------:R-:W-:Y:S01]  /*29f0*/  IMAD.MOV R35, RZ, RZ, -R35 ;  /* 0x000000ffff237224 */ /* 0x000fe200078e0a23 */
[----:B------:R-:W-:Y:S01]  /*2a00*/  UIMAD UR4, UR4, 0x31, URZ ;  /* 0x00000031040478a4 */ /* 0x000fe2000f8e023f */
[----:B------:R-:W-:Y:S02]  /*2a10*/  @!P3 IMAD.IADD R36, R36, 0x1, -R6 ;  /* 0x000000012424b824 */ /* 0x000fe400078e0a06 */
[----:B------:R-:W-:Y:S02]  /*2a20*/  IMAD.MOV.U32 R34, RZ, RZ, R37 ;  /* 0x000000ffff227224 */ /* 0x000fe400078e0025 */
[C---:B------:R-:W-:Y:S01]  /*2a30*/  IMAD R37, R6.reuse, R35, R38 ;  /* 0x0000002306257224 */ /* 0x040fe200078e0226 */
[----:B------:R-:W-:Y:S01]  /*2a40*/  ISETP.GT.U32.AND P3, PT, R6, R36, PT ;  /* 0x000000240600720c */ /* 0x000fe20003f64070 */
[----:B------:R-:W-:-:S04]  /*2a50*/  IMAD.HI.U32 R35, R7, R40, RZ ;  /* 0x0000002807237227 */ /* 0x000fc800078e00ff */
[----:B------:R-:W-:Y:S01]  /*2a60*/  @!P1 IMAD.MOV R34, RZ, RZ, -R34 ;  /* 0x000000ffff229224 */ /* 0x000fe200078e0a22 */
[----:B------:R-:W-:Y:S01]  /*2a70*/  ISETP.GE.AND P1, PT, R41, RZ, PT ;  /* 0x000000ff2900720c */ /* 0x000fe20003f26270 */
[----:B------:R-:W-:Y:S02]  /*2a80*/  IMAD.MOV R41, RZ, RZ, -R35 ;  /* 0x000000ffff297224 */ /* 0x000fe400078e0a23 */
[----:B------:R-:W-:-:S04]  /*2a90*/  IMAD.HI.U32 R38, R7, R42, RZ ;  /* 0x0000002a07267227 */ /* 0x000fc800078e00ff */
[----:B------:R-:W-:-:S04]  /*2aa0*/  IMAD.HI.U32 R35, R7, R44, RZ ;  /* 0x0000002c07237227 */ /* 0x000fc800078e00ff */
[----:B------:R-:W-:Y:S02]  /*2ab0*/  IMAD.MOV R43, RZ, RZ, -R38 ;  /* 0x000000ffff2b7224 */ /* 0x000fe400078e0a26 */
[----:B------:R-:W-:Y:S02]  /*2ac0*/  IMAD.MOV R35, RZ, RZ, -R35 ;  /* 0x000000ffff237224 */ /* 0x000fe400078e0a23 */
[----:B------:R-:W-:Y:S01]  /*2ad0*/  @!P6 IMAD.IADD R39, R39, 0x1, -R6 ;  /* 0x000000012727e824 */ /* 0x000fe200078e0a06 */
[C---:B------:R-:W-:Y:S01]  /*2ae0*/  ISETP.GT.U32.AND P6, PT, R6.reuse, R37, PT ;  /* 0x000000250600720c */ /* 0x040fe20003fc4070 */
[C---:B------:R-:W-:Y:S02]  /*2af0*/  IMAD R38, R6.reuse, R41, R40 ;  /* 0x0000002906267224 */ /* 0x040fe400078e0228 */
[C---:B------:R-:W-:Y:S02]  /*2b00*/  IMAD R40, R6.reuse, R35, R44 ;  /* 0x0000002306287224 */ /* 0x040fe400078e022c */
[----:B------:R-:W-:-:S02]  /*2b10*/  IMAD R41, R6, R43, R42 ;  /* 0x0000002b06297224 */ /* 0x000fc400078e022a */
[----:B------:R-:W-:Y:S01]  /*2b20*/  @!P3 IMAD.IADD R36, R36, 0x1, -R6 ;  /* 0x000000012424b824 */ /* 0x000fe200078e0a06 */
[----:B------:R-:W-:Y:S01]  /*2b30*/  ISETP.GT.U32.AND P3, PT, R6, R38, PT ;  /* 0x000000260600720c */ /* 0x000fe20003f64070 */
[----:B------:R-:W-:Y:S02]  /*2b40*/  IMAD.MOV.U32 R35, RZ, RZ, R39 ;  /* 0x000000ffff237224 */ /* 0x000fe400078e0027 */
[----:B------:R-:W-:-:S04]  /*2b50*/  IMAD.HI.U32 R42, R7, R45, RZ ;  /* 0x0000002d072a7227 */ /* 0x000fc800078e00ff */
[----:B------:R-:W-:Y:S01]  /*2b60*/  @!P4 IMAD.MOV R35, RZ, RZ, -R35 ;  /* 0x000000ffff23c224 */ /* 0x000fe200078e0a23 */
[C---:B------:R-:W-:Y:S01]  /*2b70*/  ISETP.GT.U32.AND P4, PT, R6.reuse, R41, PT ;  /* 0x000000290600720c */ /* 0x040fe20003f84070 */
[----:B------:R-:W-:Y:S02]  /*2b80*/  IMAD.MOV R42, RZ, RZ, -R42 ;  /* 0x000000ffff2a7224 */ /* 0x000fe400078e0a2a */
[----:B------:R-:W-:Y:S02]  /*2b90*/  @!P6 IMAD.IADD R37, R37, 0x1, -R6 ;  /* 0x000000012525e824 */ /* 0x000fe400078e0a06 */
[C---:B------:R-:W-:Y:S01]  /*2ba0*/  IMAD R43, R6.reuse, R42, R45 ;  /* 0x0000002a062b7224 */ /* 0x040fe200078e022d */
[----:B------:R-:W-:Y:S01]  /*2bb0*/  IABS R45, R78 ;  /* 0x0000004e002d7213 */ /* 0x000fe20000000000 */
[----:B------:R-:W-:Y:S01]  /*2bc0*/  @!P5 IMAD.MOV R36, RZ, RZ, -R36 ;  /* 0x000000ffff24d224 */ /* 0x000fe200078e0a24 */
[----:B------:R-:W-:Y:S01]  /*2bd0*/  ISETP.GT.U32.AND P6, PT, R6, R37, PT ;  /* 0x000000250600720c */ /* 0x000fe20003fc4070 */
[--C-:B------:R-:W-:Y:S01]  /*2be0*/  @!P3 IMAD.IADD R38, R38, 0x1, -R6.reuse ;  /* 0x000000012626b824 */ /* 0x100fe200078e0a06 */
[C---:B------:R-:W-:Y:S01]  /*2bf0*/  ISETP.GT.U32.AND P5, PT, R6.reuse, R40, PT ;  /* 0x000000280600720c */ /* 0x040fe20003fa4070 */
[----:B------:R-:W-:Y:S01]  /*2c00*/  IMAD.MOV.U32 R44, RZ, RZ, R51 ;  /* 0x000000ffff2c7224 */ /* 0x000fe200078e0033 */
[C---:B------:R-:W-:Y:S01]  /*2c10*/  ISETP.GT.U32.AND P3, PT, R6.reuse, R43, PT ;  /* 0x0000002b0600720c */ /* 0x040fe20003f64070 */
[----:B------:R-:W-:Y:S01]  /*2c20*/  @!P4 IMAD.IADD R41, R41, 0x1, -R6 ;  /* 0x000000012929c824 */ /* 0x000fe200078e0a06 */
[----:B------:R-:W-:Y:S01]  /*2c30*/  ISETP.GT.U32.AND P4, PT, R6, R38, PT ;  /* 0x000000260600720c */ /* 0x000fe20003f84070 */
[----:B------:R-:W-:Y:S01]  /*2c40*/  IMAD.HI.U32 R39, R7, R44, RZ ;  /* 0x0000002c07277227 */ /* 0x000fe200078e00ff */
[----:B------:R-:W-:-:S03]  /*2c50*/  IABS R51, R73 ;  /* 0x0000004900337213 */ /* 0x000fc60000000000 */
[----:B------:R-:W-:Y:S02]  /*2c60*/  IMAD.MOV R39, RZ, RZ, -R39 ;  /* 0x000000ffff277224 */ /* 0x000fe400078e0a27 */
[----:B------:R-:W-:Y:S01]  /*2c70*/  @!P6 IMAD.IADD R37, R37, 0x1, -R6 ;  /* 0x000000012525e824 */ /* 0x000fe200078e0a06 */
[----:B------:R-:W-:Y:S01]  /*2c80*/  ISETP.GE.AND P6, PT, R47, RZ, PT ;  /* 0x000000ff2f00720c */ /* 0x000fe20003fc6270 */
[----:B------:R-:W-:Y:S01]  /*2c90*/  IMAD R42, R6, R39, R44 ;  /* 0x00000027062a7224 */ /* 0x000fe200078e022c */
[----:B------:R-:W-:Y:S01]  /*2ca0*/  IABS R47, R71 ;  /* 0x00000047002f7213 */ /* 0x000fe20000000000 */
[--C-:B------:R-:W-:Y:S01]  /*2cb0*/  @!P5 IMAD.IADD R40, R40, 0x1, -R6.reuse ;  /* 0x000000012828d824 */ /* 0x100fe200078e0a06 */
[C---:B------:R-:W-:Y:S01]  /*2cc0*/  ISETP.GT.U32.AND P5, PT, R6.reuse, R41, PT ;  /* 0x000000290600720c */ /* 0x040fe20003fa4070 */
[--C-:B------:R-:W-:Y:S01]  /*2cd0*/  @!P3 IMAD.IADD R43, R43, 0x1, -R6.reuse ;  /* 0x000000012b2bb824 */ /* 0x100fe200078e0a06 */
[----:B------:R-:W-:Y:S01]  /*2ce0*/  IABS R44, R75 ;  /* 0x0000004b002c7213 */ /* 0x000fe20000000000 */
[----:B------:R-:W-:Y:S01]  /*2cf0*/  @!P2 IMAD.MOV R37, RZ, RZ, -R37 ;  /* 0x000000ffff25a224 */ /* 0x000fe200078e0a25 */
[----:B------:R-:W-:Y:S01]  /*2d00*/  ISETP.GT.U32.AND P2, PT, R6, R40, PT ;  /* 0x000000280600720c */ /* 0x000fe20003f44070 */
[----:B------:R-:W-:Y:S01]  /*2d10*/  @!P4 IMAD.IADD R38, R38, 0x1, -R6 ;  /* 0x000000012626c824 */ /* 0x000fe200078e0a06 */
[C---:B------:R-:W-:Y:S01]  /*2d20*/  ISETP.GT.U32.AND P4, PT, R6.reuse, R42, PT ;  /* 0x0000002a0600720c */ /* 0x040fe20003f84070 */
[----:B------:R-:W-:Y:S01]  /*2d30*/  IMAD.HI.U32 R39, R7, R45, RZ ;  /* 0x0000002d07277227 */ /* 0x000fe200078e00ff */
[----:B------:R-:W-:-:S03]  /*2d40*/  ISETP.GT.U32.AND P3, PT, R6, R43, PT ;  /* 0x0000002b0600720c */ /* 0x000fc60003f64070 */
[----:B------:R-:W-:Y:S02]  /*2d50*/  IMAD.MOV R39, RZ, RZ, -R39 ;  /* 0x000000ffff277224 */ /* 0x000fe400078e0a27 */
[----:B------:R-:W-:Y:S01]  /*2d60*/  @!P5 IMAD.IADD R41, R41, 0x1, -R6 ;  /* 0x000000012929d824 */ /* 0x000fe200078e0a06 */
[----:B------:R-:W-:Y:S01]  /*2d70*/  ISETP.GE.AND P5, PT, R77, RZ, PT ;  /* 0x000000ff4d00720c */ /* 0x000fe20003fa6270 */
[----:B------:R-:W-:Y:S02]  /*2d80*/  IMAD R45, R6, R39, R45 ;  /* 0x00000027062d7224 */ /* 0x000fe400078e022d */
[----:B------:R-:W-:Y:S02]  /*2d90*/  IMAD.MOV.U32 R77, RZ, RZ, R44 ;  /* 0x000000ffff4d7224 */ /* 0x000fe400078e002c */
[----:B------:R-:W-:-:S04]  /*2da0*/  IMAD.HI.U32 R39, R7, R47, RZ ;  /* 0x0000002f07277227 */ /* 0x000fc800078e00ff */
[----:B------:R-:W-:-:S04]  /*2db0*/  IMAD.HI.U32 R44, R7, R51, RZ ;  /* 0x00000033072c7227 */ /* 0x000fc800078e00ff */
[--C-:B------:R-:W-:Y:S01]  /*2dc0*/  @!P2 IMAD.IADD R40, R40, 0x1, -R6.reuse ;  /* 0x000000012828a824 */ /* 0x100fe200078e0a06 */
[----:B------:R-:W-:Y:S01]  /*2dd0*/  ISETP.GT.U32.AND P2, PT, R6, R45, PT ;  /* 0x0000002d0600720c */ /* 0x000fe20003f44070 */
[--C-:B------:R-:W-:Y:S01]  /*2de0*/  @!P4 IMAD.IADD R42, R42, 0x1, -R6.reuse ;  /* 0x000000012a2ac824 */ /* 0x100fe200078e0a06 */
[----:B------:R-:W-:Y:S01]  /*2df0*/  ISETP.GE.AND P4, PT, R78, RZ, PT ;  /* 0x000000ff4e00720c */ /* 0x000fe20003f86270 */
[----:B------:R-:W-:Y:S01]  /*2e00*/  @!P3 IMAD.IADD R43, R43, 0x1, -R6 ;  /* 0x000000012b2bb824 */ /* 0x000fe200078e0a06 */
[----:B------:R-:W-:Y:S01]  /*2e10*/  ISETP.GE.AND P3, PT, R49, RZ, PT ;  /* 0x000000ff3100720c */ /* 0x000fe20003f66270 */
[----:B------:R-:W-:Y:S01]  /*2e20*/  IMAD.MOV R49, RZ, RZ, -R39 ;  /* 0x000000ffff317224 */ /* 0x000fe200078e0a27 */
[----:B------:R-:W-:Y:S01]  /*2e30*/  IABS R78, R0 ;  /* 0x00000000004e7213 */ /* 0x000fe20000000000 */
[----:B------:R-:W-:Y:S02]  /*2e40*/  IMAD.MOV R44, RZ, RZ, -R44 ;  /* 0x000000ffff2c7224 */ /* 0x000fe400078e0a2c */
[----:B------:R-:W-:Y:S01]  /*2e50*/  @!P0 IMAD.MOV R38, RZ, RZ, -R38 ;  /* 0x000000ffff268224 */ /* 0x000fe200078e0a26 */
[----:B------:R-:W-:Y:S01]  /*2e60*/  ISETP.GT.U32.AND P0, PT, R6, R42, PT ;  /* 0x0000002a0600720c */ /* 0x000fe20003f04070 */
[----:B------:R-:W-:-:S04]  /*2e70*/  IMAD.HI.U32 R39, R7, R77, RZ ;  /* 0x0000004d07277227 */ /* 0x000fc800078e00ff */
[C---:B------:R-:W-:Y:S02]  /*2e80*/  IMAD R47, R6.reuse, R49, R47 ;  /* 0x00000031062f7224 */ /* 0x040fe400078e022f */
[C---:B------:R-:W-:Y:S02]  /*2e90*/  IMAD R49, R6.reuse, R44, R51 ;  /* 0x0000002c06317224 */ /* 0x040fe400078e0233 */
[----:B------:R-:W-:Y:S02]  /*2ea0*/  IMAD.MOV R51, RZ, RZ, -R39 ;  /* 0x000000ffff337224 */ /* 0x000fe400078e0a27 */
[----:B------:R-:W-:Y:S02]  /*2eb0*/  IMAD.MOV.U32 R39, RZ, RZ, R41 ;  /* 0x000000ffff277224 */ /* 0x000fe400078e0029 */
[----:B------:R-:W-:Y:S02]  /*2ec0*/  @!P2 IMAD.IADD R45, R45, 0x1, -R6 ;  /* 0x000000012d2da824 */ /* 0x000fe400078e0a06 */
[----:B------:R-:W-:Y:S01]  /*2ed0*/  @!P1 IMAD.MOV R39, RZ, RZ, -R39 ;  /* 0x000000ffff279224 */ /* 0x000fe200078e0a27 */
[C---:B------:R-:W-:Y:S01]  /*2ee0*/  ISETP.GT.U32.AND P1, PT, R6.reuse, R47, PT ;  /* 0x0000002f0600720c */ /* 0x040fe20003f24070 */
[C---:B------:R-:W-:Y:S01]  /*2ef0*/  IMAD R51, R6.reuse, R51, R77 ;  /* 0x0000003306337224 */ /* 0x040fe200078e024d */
[C---:B------:R-:W-:Y:S01]  /*2f00*/  ISETP.GT.U32.AND P2, PT, R6.reuse, R45, PT ;  /* 0x0000002d0600720c */ /* 0x040fe20003f44070 */
[----:B------:R-:W-:Y:S01]  /*2f10*/  @!P6 IMAD.MOV R40, RZ, RZ, -R40 ;  /* 0x000000ffff28e224 */ /* 0x000fe200078e0a28 */
[----:B------:R-:W-:Y:S01]  /*2f20*/  ISETP.GT.U32.AND P6, PT, R6, R49, PT ;  /* 0x000000310600720c */ /* 0x000fe20003fc4070 */
[----:B------:R-:W-:Y:S01]  /*2f30*/  @!P0 IMAD.IADD R42, R42, 0x1, -R6 ;  /* 0x000000012a2a8824 */ /* 0x000fe200078e0a06 */
[C---:B------:R-:W-:Y:S01]  /*2f40*/  ISETP.GT.U32.AND P0, PT, R6.reuse, R51, PT ;  /* 0x000000330600720c */ /* 0x040fe20003f04070 */
[----:B------:R-:W-:Y:S01]  /*2f50*/  IMAD.MOV.U32 R41, RZ, RZ, R43 ;  /* 0x000000ffff297224 */ /* 0x000fe200078e002b */
[----:B------:R-:W-:Y:S01]  /*2f60*/  IABS R43, R46 ;  /* 0x0000002e002b7213 */ /* 0x000fe20000000000 */
[----:B------:R-:W-:Y:S01]  /*2f70*/  @!P3 IMAD.MOV R42, RZ, RZ, -R42 ;  /* 0x000000ffff2ab224 */ /* 0x000fe200078e0a2a */
[----:B------:R-:W-:Y:S01]  /*2f80*/  IABS R77, R62 ;  /* 0x0000003e004d7213 */ /* 0x000fe20000000000 */
[----:B------:R-:W-:Y:S01]  /*2f90*/  @!P5 IMAD.MOV R41, RZ, RZ, -R41 ;  /* 0x000000ffff29d224 */ /* 0x000fe200078e0a29 */
[----:B------:R-:W-:Y:S01]  /*2fa0*/  ISETP.GE.AND P5, PT, R71, RZ, PT ;  /* 0x000000ff4700720c */ /* 0x000fe20003fa6270 */
[--C-:B------:R-:W-:Y:S01]  /*2fb0*/  @!P1 IMAD.IADD R47, R47, 0x1, -R6.reuse ;  /* 0x000000012f2f9824 */ /* 0x100fe200078e0a06 */
[----:B------:R-:W-:Y:S01]  /*2fc0*/  IABS R71, R53 ;  /* 0x0000003500477213 */ /* 0x000fe20000000000 */
[--C-:B------:R-:W-:Y:S01]  /*2fd0*/  @!P2 IMAD.IADD R45, R45, 0x1, -R6.reuse ;  /* 0x000000012d2da824 */ /* 0x100fe200078e0a06 */
[----:B------:R-:W-:Y:S01]  /*2fe0*/  ISETP.GE.AND P1, PT, R75, RZ, PT ;  /* 0x000000ff4b00720c */ /* 0x000fe20003f26270 */
[----:B------:R-:W-:Y:S01]  /*2ff0*/  @!P6 IMAD.IADD R49, R49, 0x1, -R6 ;  /* 0x000000013131e824 */ /* 0x000fe200078e0a06 */
[----:B------:R-:W-:Y:S01]  /*3000*/  ISETP.GE.AND P2, PT, R73, RZ, PT ;  /* 0x000000ff4900720c */ /* 0x000fe20003f46270 */
[----:B------:R-:W-:Y:S01]  /*3010*/  IMAD.MOV.U32 R75, RZ, RZ, R43 ;  /* 0x000000ffff4b7224 */ /* 0x000fe200078e002b */
[----:B------:R-:W-:Y:S01]  /*3020*/  ISETP.GT.U32.AND P6, PT, R6, R47, PT ;  /* 0x0000002f0600720c */ /* 0x000fe20003fc4070 */
[----:B------:R-:W-:-:S04]  /*3030*/  IMAD.HI.U32 R43, R7, R71, RZ ;  /* 0x00000047072b7227 */ /* 0x000fc800078e00ff */
[----:B------:R-:W-:Y:S01]  /*3040*/  @!P0 IMAD.IADD R51, R51, 0x1, -R6 ;  /* 0x0000000133338824 */ /* 0x000fe200078e0a06 */
[----:B------:R-:W-:Y:S01]  /*3050*/  ISETP.GT.U32.AND P0, PT, R6, R49, PT ;  /* 0x000000310600720c */ /* 0x000fe20003f04070 */
[----:B------:R-:W-:-:S03]  /*3060*/  IMAD.HI.U32 R44, R7, R75, RZ ;  /* 0x0000004b072c7227 */ /* 0x000fc600078e00ff */
[C---:B------:R-:W-:Y:S01]  /*3070*/  ISETP.GT.U32.AND P3, PT, R6.reuse, R51, PT ;  /* 0x000000330600720c */ /* 0x040fe20003f64070 */
[----:B------:R-:W-:Y:S02]  /*3080*/  IMAD.MOV R73, RZ, RZ, -R43 ;  /* 0x000000ffff497224 */ /* 0x000fe400078e0a2b */
[----:B------:R-:W-:Y:S02]  /*3090*/  IMAD.MOV.U32 R43, RZ, RZ, R45 ;  /* 0x000000ffff2b7224 */ /* 0x000fe400078e002d */
[----:B------:R-:W-:Y:S02]  /*30a0*/  IMAD.MOV R44, RZ, RZ, -R44 ;  /* 0x000000ffff2c7224 */ /* 0x000fe400078e0a2c */
[----:B------:R-:W-:Y:S01]  /*30b0*/  @!P4 IMAD.MOV R43, RZ, RZ, -R43 ;  /* 0x000000ffff2bc224 */ /* 0x000fe200078e0a2b */
[----:B------:R-:W-:Y:S01]  /*30c0*/  ISETP.GE.AND P4, PT, R53, RZ, PT ;  /* 0x000000ff3500720c */ /* 0x000fe20003f86270 */
[C---:B------:R-:W-:Y:S01]  /*30d0*/  IMAD R53, R6.reuse, R44, R75 ;  /* 0x0000002c06357224 */ /* 0x040fe200078e024b */
[----:B------:R-:W-:Y:S01]  /*30e0*/  IABS R75, R63 ;  /* 0x0000003f004b7213 */ /* 0x000fe20000000000 */
[C---:B------:R-:W-:Y:S01]  /*30f0*/  IMAD R45, R6.reuse, R73, R71 ;  /* 0x00000049062d7224 */ /* 0x040fe200078e0247 */
[----:B------:R-:W-:Y:S01]  /*3100*/  IABS R71, R48 ;  /* 0x0000003000477213 */ /* 0x000fe20000000000 */
[--C-:B------:R-:W-:Y:S01]  /*3110*/  @!P0 IMAD.IADD R49, R49, 0x1, -R6.reuse ;  /* 0x0000000131318824 */ /* 0x100fe200078e0a06 */
[C---:B------:R-:W-:Y:S01]  /*3120*/  ISETP.GT.U32.AND P0, PT, R6.reuse, R53, PT ;  /* 0x000000350600720c */ /* 0x040fe20003f04070 */
[----:B------:R-:W-:Y:S01]  /*3130*/  @!P6 IMAD.IADD R47, R47, 0x1, -R6 ;  /* 0x000000012f2fe824 */ /* 0x000fe200078e0a06 */
[----:B------:R-:W-:Y:S01]  /*3140*/  ISETP.GT.U32.AND P6, PT, R6, R45, PT ;  /* 0x0000002d0600720c */ /* 0x000fe20003fc4070 */
[----:B------:R-:W-:Y:S01]  /*3150*/  IMAD.HI.U32 R44, R7, R71, RZ ;  /* 0x00000047072c7227 */ /* 0x000fe200078e00ff */
[----:B------:R-:W-:-:S03]  /*3160*/  IABS R73, R69 ;  /* 0x0000004500497213 */ /* 0x000fc60000000000 */
[----:B------:R-:W-:Y:S01]  /*3170*/  @!P3 IMAD.IADD R51, R51, 0x1, -R6 ;  /* 0x000000013333b824 */ /* 0x000fe200078e0a06 */
[----:B------:R-:W-:Y:S01]  /*3180*/  ISETP.GE.AND P3, PT, R46, RZ, PT ;  /* 0x000000ff2e00720c */ /* 0x000fe20003f66270 */
[----:B------:R-:W-:-:S04]  /*3190*/  IMAD.HI.U32 R46, R7, R73, RZ ;  /* 0x00000049072e7227 */ /* 0x000fc800078e00ff */
[----:B------:R-:W-:Y:S02]  /*31a0*/  @!P0 IMAD.IADD R53, R53, 0x1, -R6 ;  /* 0x0000000135358824 */ /* 0x000fe400078e0a06 */
[----:B------:R-:W-:Y:S02]  /*31b0*/  IMAD.MOV R44, RZ, RZ, -R44 ;  /* 0x000000ffff2c7224 */ /* 0x000fe400078e0a2c */
[----:B------:R-:W-:Y:S01]  /*31c0*/  @!P6 IMAD.IADD R45, R45, 0x1, -R6 ;  /* 0x000000012d2de824 */ /* 0x000fe200078e0a06 */
[----:B------:R-:W-:Y:S01]  /*31d0*/  ISETP.GE.AND P6, PT, R48, RZ, PT ;  /* 0x000000ff3000720c */ /* 0x000fe20003fc6270 */
[----:B------:R-:W-:Y:S01]  /*31e0*/  IMAD.MOV.U32 R80, RZ, RZ, R47 ;  /* 0x000000ffff507224 */ /* 0x000fe200078e002f */
[----:B------:R-:W-:Y:S01]  /*31f0*/  ISETP.GT.U32.AND P0, PT, R6, R53, PT ;  /* 0x000000350600720c */ /* 0x000fe20003f04070 */
[----:B------:R-:W-:-:S04]  /*3200*/  IMAD.HI.U32 R48, R7, R75, RZ ;  /* 0x0000004b07307227 */ /* 0x000fc800078e00ff */
[----:B------:R-:W-:Y:S02]  /*3210*/  IMAD.MOV R46, RZ, RZ, -R46 ;  /* 0x000000ffff2e7224 */ /* 0x000fe400078e0a2e */
[C---:B------:R-:W-:Y:S01]  /*3220*/  IMAD R47, R6.reuse, R44, R71 ;  /* 0x0000002c062f7224 */ /* 0x040fe200078e0247 */
[----:B------:R-:W-:Y:S01]  /*3230*/  IABS R71, R61 ;  /* 0x0000003d00477213 */ /* 0x000fe20000000000 */
[----:B------:R-:W-:Y:S02]  /*3240*/  IMAD.MOV.U32 R82, RZ, RZ, R49 ;  /* 0x000000ffff527224 */ /* 0x000fe400078e0031 */
[----:B------:R-:W-:Y:S02]  /*3250*/  IMAD.MOV R48, RZ, RZ, -R48 ;  /* 0x000000ffff307224 */ /* 0x000fe400078e0a30 */
[----:B------:R-:W-:Y:S01]  /*3260*/  IMAD R49, R6, R46, R73 ;  /* 0x0000002e06317224 */ /* 0x000fe200078e0249 */
[----:B------:R-:W-:Y:S01]  /*3270*/  IABS R73, R54 ;  /* 0x0000003600497213 */ /* 0x000fe20000000000 */
[----:B------:R-:W-:-:S02]  /*3280*/  IMAD.MOV.U32 R84, RZ, RZ, R51 ;  /* 0x000000ffff547224 */ /* 0x000fc400078e0033 */
[----:B------:R-:W-:Y:S01]  /*3290*/  @!P2 IMAD.MOV R82, RZ, RZ, -R82 ;  /* 0x000000ffff52a224 */ /* 0x000fe200078e0a52 */
[C---:B------:R-:W-:Y:S01]  /*32a0*/  ISETP.GT.U32.AND P2, PT, R6.reuse, R47, PT ;  /* 0x0000002f0600720c */ /* 0x040fe20003f44070 */
[C---:B------:R-:W-:Y:S01]  /*32b0*/  IMAD R51, R6.reuse, R48, R75 ;  /* 0x0000003006337224 */ /* 0x040fe200078e024b */
[----:B------:R-:W-:Y:S01]  /*32c0*/  IABS R48, R57 ;  /* 0x0000003900307213 */ /* 0x000fe20000000000 */
[----:B------:R-:W-:Y:S01]  /*32d0*/  @!P1 IMAD.MOV R84, RZ, RZ, -R84 ;  /* 0x000000ffff549224 */ /* 0x000fe200078e0a54 */
[C---:B------:R-:W-:Y:S01]  /*32e0*/  ISETP.GT.U32.AND P1, PT, R6.reuse, R49, PT ;  /* 0x000000310600720c */ /* 0x040fe20003f24070 */
[----:B------:R-:W-:Y:S01]  /*32f0*/  @!P5 IMAD.MOV R80, RZ, RZ, -R80 ;  /* 0x000000ffff50d224 */ /* 0x000fe200078e0a50 */
[C---:B------:R-:W-:Y:S01]  /*3300*/  ISETP.GT.U32.AND P5, PT, R6.reuse, R45, PT ;  /* 0x0000002d0600720c */ /* 0x040fe20003fa4070 */
[----:B------:R-:W-:Y:S01]  /*3310*/  @!P0 IMAD.IADD R53, R53, 0x1, -R6 ;  /* 0x0000000135358824 */ /* 0x000fe200078e0a06 */
[----:B------:R-:W-:Y:S01]  /*3320*/  ISETP.GT.U32.AND P0, PT, R6, R51, PT ;  /* 0x000000330600720c */ /* 0x000fe20003f04070 */
[----:B------:R-:W-:Y:S01]  /*3330*/  IMAD.HI.U32 R44, R7, R48, RZ ;  /* 0x00000030072c7227 */ /* 0x000fe200078e00ff */
[----:B------:R-:W-:-:S03]  /*3340*/  IABS R75, R56 ;  /* 0x00000038004b7213 */ /* 0x000fc60000000000 */
[--C-:B------:R-:W-:Y:S01]  /*3350*/  @!P2 IMAD.IADD R47, R47, 0x1, -R6.reuse ;  /* 0x000000012f2fa824 */ /* 0x100fe200078e0a06 */
[----:B------:R-:W-:Y:S01]  /*3360*/  ISETP.GE.AND P2, PT, R63, RZ, PT ;  /* 0x000000ff3f00720c */ /* 0x000fe20003f46270 */
[----:B------:R-:W-:Y:S02]  /*3370*/  IMAD.MOV.U32 R88, RZ, RZ, R53 ;  /* 0x000000ffff587224 */ /* 0x000fe400078e0035 */
[--C-:B------:R-:W-:Y:S01]  /*3380*/  @!P1 IMAD.IADD R49, R49, 0x1, -R6.reuse ;  /* 0x0000000131319824 */ /* 0x100fe200078e0a06 */
[C---:B------:R-:W-:Y:S01]  /*3390*/  ISETP.GT.U32.AND P1, PT, R6.reuse, R47, PT ;  /* 0x0000002f0600720c */ /* 0x040fe20003f24070 */
[--C-:B------:R-:W-:Y:S01]  /*33a0*/  @!P5 IMAD.IADD R45, R45, 0x1, -R6.reuse ;  /* 0x000000012d2dd824 */ /* 0x100fe200078e0a06 */
[----:B------:R-:W-:Y:S01]  /*33b0*/  ISETP.GE.AND P5, PT, R69, RZ, PT ;  /* 0x000000ff4500720c */ /* 0x000fe20003fa6270 */
[----:B------:R-:W-:Y:S01]  /*33c0*/  @!P0 IMAD.IADD R51, R51, 0x1, -R6 ;  /* 0x0000000133338824 */ /* 0x000fe200078e0a06 */
[----:B------:R-:W-:Y:S01]  /*33d0*/  IABS R69, R55 ;  /* 0x0000003700457213 */ /* 0x000fe20000000000 */
[----:B------:R-:W-:Y:S01]  /*33e0*/  IMAD.MOV R63, RZ, RZ, -R44 ;  /* 0x000000ffff3f7224 */ /* 0x000fe200078e0a2c */
[C---:B------:R-:W-:Y:S01]  /*33f0*/  ISETP.GT.U32.AND P0, PT, R6.reuse, R49, PT ;  /* 0x000000310600720c */ /* 0x040fe20003f04070 */
[----:B------:R-:W-:Y:S01]  /*3400*/  @!P3 IMAD.MOV R88, RZ, RZ, -R88 ;  /* 0x000000ffff58b224 */ /* 0x000fe200078e0a58 */
[----:B------:R-:W-:Y:S01]  /*3410*/  ISETP.GT.U32.AND P3, PT, R6, R51, PT ;  /* 0x000000330600720c */ /* 0x000fe20003f64070 */
[----:B------:R-:W-:-:S02]  /*3420*/  IMAD.MOV.U32 R86, RZ, RZ, R45 ;  /* 0x000000ffff567224 */ /* 0x000fc400078e002d */
[----:B------:R-:W-:-:S04]  /*3430*/  IMAD.HI.U32 R44, R7, R69, RZ ;  /* 0x00000045072c7227 */ /* 0x000fc800078e00ff */
[C---:B------:R-:W-:Y:S01]  /*3440*/  IMAD R45, R6.reuse, R63, R48 ;  /* 0x0000003f062d7224 */ /* 0x040fe200078e0230 */
[----:B------:R-:W-:Y:S01]  /*3450*/  IABS R48, R50 ;  /* 0x0000003200307213 */ /* 0x000fe20000000000 */
[----:B------:R-:W-:Y:S01]  /*3460*/  IMAD.MOV R44, RZ, RZ, -R44 ;  /* 0x000000ffff2c7224 */ /* 0x000fe200078e0a2c */
[----:B------:R-:W-:Y:S01]  /*3470*/  IABS R63, R65 ;  /* 0x00000041003f7213 */ /* 0x000fe20000000000 */
[----:B------:R-:W-:Y:S01]  /*3480*/  @!P1 IMAD.IADD R47, R47, 0x1, -R6 ;  /* 0x000000012f2f9824 */ /* 0x000fe200078e0a06 */
[----:B------:R-:W-:Y:S01]  /*3490*/  ISETP.GT.U32.AND P1, PT, R6, R45, PT ;  /* 0x0000002d0600720c */ /* 0x000fe20003f24070 */
[----:B------:R-:W-:-:S04]  /*34a0*/  IMAD.HI.U32 R46, R7, R71, RZ ;  /* 0x00000047072e7227 */ /* 0x000fc800078e00ff */
[----:B------:R-:W-:Y:S01]  /*34b0*/  @!P4 IMAD.MOV R86, RZ, RZ, -R86 ;  /* 0x000000ffff56c224 */ /* 0x000fe200078e0a56 */
[----:B------:R-:W-:Y:S01]  /*34c0*/  ISETP.GE.AND P4, PT, R57, RZ, PT ;  /* 0x000000ff3900720c */ /* 0x000fe20003f86270 */
[C---:B------:R-:W-:Y:S01]  /*34d0*/  IMAD R53, R6.reuse, R44, R69 ;  /* 0x0000002c06357224 */ /* 0x040fe200078e0245 */
[----:B------:R-:W-:Y:S01]  /*34e0*/  IABS R57, R59 ;  /* 0x0000003b00397213 */ /* 0x000fe20000000000 */
[----:B------:R-:W-:Y:S01]  /*34f0*/  IMAD.MOV R46, RZ, RZ, -R46 ;  /* 0x000000ffff2e7224 */ /* 0x000fe200078e0a2e */
[----:B------:R-:W-:Y:S01]  /*3500*/  IABS R69, R67 ;  /* 0x0000004300457213 */ /* 0x000fe20000000000 */
[--C-:B------:R-:W-:Y:S01]  /*3510*/  @!P0 IMAD.IADD R49, R49, 0x1, -R6.reuse ;  /* 0x0000000131318824 */ /* 0x100fe200078e0a06 */
[----:B------:R-:W-:Y:S01]  /*3520*/  ISETP.GE.AND P0, PT, R55, RZ, PT ;  /* 0x000000ff3700720c */ /* 0x000fe20003f06270 */
[----:B------:R-:W-:Y:S01]  /*3530*/  @!P3 IMAD.IADD R51, R51, 0x1, -R6 ;  /* 0x000000013333b824 */ /* 0x000fe200078e0a06 */
[C---:B------:R-:W-:Y:S01]  /*3540*/  ISETP.GT.U32.AND P3, PT, R6.reuse, R53, PT ;  /* 0x000000350600720c */ /* 0x040fe20003f64070 */
[----:B------:R-:W-:Y:S01]  /*3550*/  IMAD R55, R6, R46, R71 ;  /* 0x0000002e06377224 */ /* 0x000fe200078e0247 */
[----:B------:R-:W-:Y:S01]  /*3560*/  IABS R71, R64 ;  /* 0x0000004000477213 */ /* 0x000fe20000000000 */
[----:B------:R-:W-:-:S04]  /*3570*/  IMAD.HI.U32 R44, R7, R57, RZ ;  /* 0x00000039072c7227 */ /* 0x000fc800078e00ff */
[----:B------:R-:W-:Y:S02]  /*3580*/  IMAD.MOV R44, RZ, RZ, -R44 ;  /* 0x000000ffff2c7224 */ /* 0x000fe400078e0a2c */
[--C-:B------:R-:W-:Y:S01]  /*3590*/  @!P1 IMAD.IADD R45, R45, 0x1, -R6.reuse ;  /* 0x000000012d2d9824 */ /* 0x100fe200078e0a06 */
[C---:B------:R-:W-:Y:S01]  /*35a0*/  ISETP.GT.U32.AND P1, PT, R6.reuse, R55, PT ;  /* 0x000000370600720c */ /* 0x040fe20003f24070 */
[C---:B------:R-:W-:Y:S02]  /*35b0*/  IMAD R57, R6.reuse, R44, R57 ;  /* 0x0000002c06397224 */ /* 0x040fe400078e0239 */
[----:B------:R-:W-:Y:S02]  /*35c0*/  @!P3 IMAD.IADD R53, R53, 0x1, -R6 ;  /* 0x000000013535b824 */ /* 0x000fe400078e0a06 */
[----:B------:R-:W-:Y:S01]  /*35d0*/  IMAD.MOV.U32 R94, RZ, RZ, R51 ;  /* 0x000000ffff5e7224 */ /* 0x000fe200078e0033 */
[----:B------:R-:W-:Y:S01]  /*35e0*/  ISETP.GT.U32.AND P3, PT, R6, R57, PT ;  /* 0x000000390600720c */ /* 0x000fe20003f64070 */
[----:B------:R-:W-:-:S04]  /*35f0*/  IMAD.HI.U32 R44, R7, R48, RZ ;  /* 0x00000030072c7227 */ /* 0x000fc800078e00ff */
[----:B------:R-:W-:Y:S02]  /*3600*/  @!P2 IMAD.MOV R94, RZ, RZ, -R94 ;  /* 0x000000ffff5ea224 */ /* 0x000fe400078e0a5e */
[----:B------:R-:W-:Y:S01]  /*3610*/  @!P1 IMAD.IADD R55, R55, 0x1, -R6 ;  /* 0x0000000137379824 */ /* 0x000fe200078e0a06 */
[C---:B------:R-:W-:Y:S01]  /*3620*/  ISETP.GT.U32.AND P1, PT, R6.reuse, R53, PT ;  /* 0x000000350600720c */ /* 0x040fe20003f24070 */
[----:B------:R-:W-:Y:S02]  /*3630*/  IMAD.MOV.U32 R90, RZ, RZ, R47 ;  /* 0x000000ffff5a7224 */ /* 0x000fe400078e002f */
[----:B------:R-:W-:Y:S01]  /*3640*/  IMAD.MOV R47, RZ, RZ, -R44 ;  /* 0x000000ffff2f7224 */ /* 0x000fe200078e0a2c */
[C---:B------:R-:W-:Y:S01]  /*3650*/  ISETP.GT.U32.AND P2, PT, R6.reuse, R55, PT ;  /* 0x000000370600720c */ /* 0x040fe20003f44070 */
[----:B------:R-:W-:Y:S02]  /*3660*/  @!P3 IMAD.IADD R57, R57, 0x1, -R6 ;  /* 0x000000013939b824 */ /* 0x000fe400078e0a06 */
[----:B------:R-:W-:Y:S01]  /*3670*/  @!P6 IMAD.MOV R90, RZ, RZ, -R90 ;  /* 0x000000ffff5ae224 */ /* 0x000fe200078e0a5a */
[C---:B------:R-:W-:Y:S01]  /*3680*/  ISETP.GT.U32.AND P6, PT, R6.reuse, R45, PT ;  /* 0x0000002d0600720c */ /* 0x040fe20003fc4070 */
[----:B------:R-:W-:Y:S01]  /*3690*/  IMAD.HI.U32 R46, R7, R63, RZ ;  /* 0x0000003f072e7227 */ /* 0x000fe200078e00ff */
[----:B------:R-:W-:-:S03]  /*36a0*/  ISETP.GT.U32.AND P3, PT, R6, R57, PT ;  /* 0x000000390600720c */ /* 0x000fc60003f64070 */
[C---:B------:R-:W-:Y:S02]  /*36b0*/  IMAD R47, R6.reuse, R47, R48 ;  /* 0x0000002f062f7224 */ /* 0x040fe400078e0230 */
[----:B------:R-:W-:Y:S02]  /*36c0*/  IMAD.MOV R46, RZ, RZ, -R46 ;  /* 0x000000ffff2e7224 */ /* 0x000fe400078e0a2e */
[--C-:B------:R-:W-:Y:S01]  /*36d0*/  @!P2 IMAD.IADD R55, R55, 0x1, -R6.reuse ;  /* 0x000000013737a824 */ /* 0x100fe200078e0a06 */
[C---:B------:R-:W-:Y:S01]  /*36e0*/  ISETP.GT.U32.AND P2, PT, R6.reuse, R47, PT ;  /* 0x0000002f0600720c */ /* 0x040fe20003f44070 */
[----:B------:R-:W-:Y:S02]  /*36f0*/  IMAD.MOV.U32 R92, RZ, RZ, R49 ;  /* 0x000000ffff5c7224 */ /* 0x000fe400078e0031 */
[----:B------:R-:W-:Y:S01]  /*3700*/  IMAD R49, R6, R46, R63 ;  /* 0x0000002e06317224 */ /* 0x000fe200078e023f */
[----:B------:R-:W-:Y:S01]  /*3710*/  IABS R63, R70 ;  /* 0x00000046003f7213 */ /* 0x000fe20000000000 */
[----:B------:R-:W-:-:S02]  /*3720*/  @!P3 IMAD.IADD R57, R57, 0x1, -R6 ;  /* 0x000000013939b824 */ /* 0x000fc400078e0a06 */
[----:B------:R-:W-:Y:S01]  /*3730*/  IMAD.HI.U32 R44, R7, R69, RZ ;  /* 0x00000045072c7227 */ /* 0x000fe200078e00ff */
[----:B------:R-:W-:-:S03]  /*3740*/  ISETP.GT.U32.AND P3, PT, R6, R49, PT ;  /* 0x000000310600720c */ /* 0x000fc60003f64070 */
[----:B------:R-:W-:Y:S01]  /*3750*/  @!P6 IMAD.IADD R45, R45, 0x1, -R6 ;  /* 0x000000012d2de824 */ /* 0x000fe200078e0a06 */
[----:B------:R-:W-:Y:S01]  /*3760*/  ISETP.GE.AND P6, PT, R59, RZ, PT ;  /* 0x000000ff3b00720c */ /* 0x000fe20003fc6270 */
[----:B------:R-:W-:Y:S01]  /*3770*/  IMAD.MOV R44, RZ, RZ, -R44 ;  /* 0x000000ffff2c7224 */ /* 0x000fe200078e0a2c */
[----:B------:R-:W-:Y:S01]  /*3780*/  IABS R59, R72 ;  /* 0x00000048003b7213 */ /* 0x000fe20000000000 */
[----:B------:R-:W-:Y:S02]  /*3790*/  @!P2 IMAD.IADD R47, R47, 0x1, -R6 ;  /* 0x000000012f2fa824 */ /* 0x000fe400078e0a06 */
[----:B------:R-:W-:Y:S02]  /*37a0*/  IMAD.MOV.U32 R96, RZ, RZ, R45 ;  /* 0x000000ffff607224 */ /* 0x000fe400078e002d */
[C---:B------:R-:W-:Y:S01]  /*37b0*/  IMAD R51, R6.reuse, R44, R69 ;  /* 0x0000002c06337224 */ /* 0x040fe200078e0245 */
[----:B------:R-:W-:Y:S01]  /*37c0*/  IABS R69, R66 ;  /* 0x0000004200457213 */ /* 0x000fe20000000000 */
[----:B------:R-:W-:Y:S01]  /*37d0*/  @!P4 IMAD.MOV R96, RZ, RZ, -R96 ;  /* 0x000000ffff60c224 */ /* 0x000fe200078e0a60 */
[C---:B------:R-:W-:Y:S01]  /*37e0*/  ISETP.GT.U32.AND P4, PT, R6.reuse, R47, PT ;  /* 0x0000002f0600720c */ /* 0x040fe20003f84070 */
[----:B------:R-:W-:Y:S01]  /*37f0*/  IMAD.HI.U32 R44, R7, R59, RZ ;  /* 0x0000003b072c7227 */ /* 0x000fe200078e00ff */
[----:B------:R-:W-:-:S03]  /*3800*/  ISETP.GT.U32.AND P2, PT, R6, R51, PT ;  /* 0x000000330600720c */ /* 0x000fc60003f44070 */
[----:B------:R-:W-:Y:S01]  /*3810*/  @!P5 IMAD.MOV R92, RZ, RZ, -R92 ;  /* 0x000000ffff5cd224 */ /* 0x000fe200078e0a5c */
[----:B------:R-:W-:Y:S01]  /*3820*/  ISETP.GE.AND P5, PT, R61, RZ, PT ;  /* 0x000000ff3d00720c */ /* 0x000fe20003fa6270 */
[----:B------:R-:W-:Y:S01]  /*3830*/  @!P3 IMAD.IADD R49, R49, 0x1, -R6 ;  /* 0x000000013131b824 */ /* 0x000fe200078e0a06 */
[----:B------:R-:W-:Y:S01]  /*3840*/  IABS R61, R68 ;  /* 0x00000044003d7213 */ /* 0x000fe20000000000 */
[----:B------:R-:W-:Y:S02]  /*3850*/  IMAD.MOV R44, RZ, RZ, -R44 ;  /* 0x000000ffff2c7224 */ /* 0x000fe400078e0a2c */
[----:B------:R-:W-:Y:S01]  /*3860*/  @!P1 IMAD.IADD R53, R53, 0x1, -R6 ;  /* 0x0000000135359824 */ /* 0x000fe200078e0a06 */
[----:B------:R-:W-:Y:S01]  /*3870*/  ISETP.GT.U32.AND P3, PT, R6, R49, PT ;  /* 0x000000310600720c */ /* 0x000fe20003f64070 */
[----:B------:R-:W-:Y:S01]  /*3880*/  IMAD.HI.U32 R46, R7, R61, RZ ;  /* 0x0000003d072e7227 */ /* 0x000fe200078e00ff */
[----:B------:R-:W-:-:S03]  /*3890*/  ISETP.GE.AND P1, PT, R50, RZ, PT ;  /* 0x000000ff3200720c */ /* 0x000fc60003f26270 */
[C---:B------:R-:W-:Y:S02]  /*38a0*/  IMAD R45, R6.reuse, R44, R59 ;  /* 0x0000002c062d7224 */ /* 0x040fe400078e023b */
[----:B------:R-:W-:Y:S02]  /*38b0*/  IMAD.MOV R46, RZ, RZ, -R46 ;  /* 0x000000ffff2e7224 */ /* 0x000fe400078e0a2e */
[----:B------:R-:W-:Y:S01]  /*38c0*/  @!P4 IMAD.IADD R47, R47, 0x1, -R6 ;  /* 0x000000012f2fc824 */ /* 0x000fe200078e0a06 */
[----:B------:R-:W-:Y:S01]  /*38d0*/  ISETP.GT.U32.AND P4, PT, R6, R45, PT ;  /* 0x0000002d0600720c */ /* 0x000fe20003f84070 */
[----:B------:R-:W-:-:S04]  /*38e0*/  IMAD.HI.U32 R48, R7, R63, RZ ;  /* 0x0000003f07307227 */ /* 0x000fc800078e00ff */
[----:B------:R-:W-:-:S04]  /*38f0*/  IMAD.HI.U32 R50, R7, R69, RZ ;  /* 0x0000004507327227 */ /* 0x000fc800078e00ff */
[----:B------:R-:W-:Y:S02]  /*3900*/  @!P2 IMAD.IADD R51, R51, 0x1, -R6 ;  /* 0x000000013333a824 */ /* 0x000fe400078e0a06 */
[C---:B------:R-:W-:Y:S02]  /*3910*/  IMAD R59, R6.reuse, R46, R61 ;  /* 0x0000002e063b7224 */ /* 0x040fe400078e023d */
[----:B------:R-:W-:Y:S01]  /*3920*/  IMAD.MOV R48, RZ, RZ, -R48 ;  /* 0x000000ffff307224 */ /* 0x000fe200078e0a30 */
[C---:B------:R-:W-:Y:S01]  /*3930*/  ISETP.GT.U32.AND P2, PT, R6.reuse, R51, PT ;  /* 0x000000330600720c */ /* 0x040fe20003f44070 */
[----:B------:R-:W-:Y:S02]  /*3940*/  IMAD.MOV R50, RZ, RZ, -R50 ;  /* 0x000000ffff327224 */ /* 0x000fe400078e0a32 */
[----:B------:R-:W-:Y:S01]  /*3950*/  @!P3 IMAD.IADD R49, R49, 0x1, -R6 ;  /* 0x000000013131b824 */ /* 0x000fe200078e0a06 */
[C---:B------:R-:W-:Y:S01]  /*3960*/  ISETP.GT.U32.AND P3, PT, R6.reuse, R59, PT ;  /* 0x0000003b0600720c */ /* 0x040fe20003f64070 */
[----:B------:R-:W-:-:S02]  /*3970*/  IMAD R61, R6, R48, R63 ;  /* 0x00000030063d7224 */ /* 0x000fc400078e023f */
[C---:B------:R-:W-:Y:S01]  /*3980*/  IMAD R63, R6.reuse, R50, R69 ;  /* 0x00000032063f7224 */ /* 0x040fe200078e0245 */
[----:B------:R-:W-:Y:S01]  /*3990*/  IABS R69, R76 ;  /* 0x0000004c00457213 */ /* 0x000fe20000000000 */
[----:B------:R-:W-:Y:S02]  /*39a0*/  @!P4 IMAD.IADD R45, R45, 0x1, -R6 ;  /* 0x000000012d2dc824 */ /* 0x000fe400078e0a06 */
[----:B------:R-:W-:Y:S01]  /*39b0*/  IMAD.HI.U32 R46, R7, R71, RZ ;  /* 0x00000047072e7227 */ /* 0x000fe200078e00ff */
[----:B------:R-:W-:-:S03]  /*39c0*/  ISETP.GT.U32.AND P4, PT, R6, R63, PT ;  /* 0x0000003f0600720c */ /* 0x000fc60003f84070 */
[----:B------:R-:W-:-:S04]  /*39d0*/  IMAD.HI.U32 R44, R7, R69, RZ ;  /* 0x00000045072c7227 */ /* 0x000fc800078e00ff */
[----:B------:R-:W-:Y:S02]  /*39e0*/  IMAD.MOV R44, RZ, RZ, -R44 ;  /* 0x000000ffff2c7224 */ /* 0x000fe400078e0a2c */
[--C-:B------:R-:W-:Y:S01]  /*39f0*/  @!P2 IMAD.IADD R51, R51, 0x1, -R6.reuse ;  /* 0x000000013333a824 */ /* 0x100fe200078e0a06 */
[C---:B------:R-:W-:Y:S01]  /*3a00*/  ISETP.GT.U32.AND P2, PT, R6.reuse, R61, PT ;  /* 0x0000003d0600720c */ /* 0x040fe20003f44070 */
[--C-:B------:R-:W-:Y:S01]  /*3a10*/  @!P3 IMAD.IADD R59, R59, 0x1, -R6.reuse ;  /* 0x000000013b3bb824 */ /* 0x100fe200078e0a06 */
[----:B------:R-:W-:Y:S01]  /*3a20*/  ISETP.GE.AND P3, PT, R65, RZ, PT ;  /* 0x000000ff4100720c */ /* 0x000fe20003f66270 */
[C---:B------:R-:W-:Y:S02]  /*3a30*/  IMAD R65, R6.reuse, R44, R69 ;  /* 0x0000002c06417224 */ /* 0x040fe400078e0245 */
[----:B------:R-:W-:Y:S02]  /*3a40*/  @!P4 IMAD.IADD R63, R63, 0x1, -R6 ;  /* 0x000000013f3fc824 */ /* 0x000fe400078e0a06 */
[----:B------:R-:W-:Y:S01]  /*3a50*/  IMAD.MOV R46, RZ, RZ, -R46 ;  /* 0x000000ffff2e7224 */ /* 0x000fe200078e0a2e */
[----:B------:R-:W-:Y:S01]  /*3a60*/  ISETP.GT.U32.AND P4, PT, R6, R65, PT ;  /* 0x000000410600720c */ /* 0x000fe20003f84070 */
[----:B------:R-:W-:-:S04]  /*3a70*/  IMAD.HI.U32 R48, R7, R73, RZ ;  /* 0x0000004907307227 */ /* 0x000fc800078e00ff */
[----:B------:R-:W-:Y:S01]  /*3a80*/  @!P2 IMAD.IADD R61, R61, 0x1, -R6 ;  /* 0x000000013d3da824 */ /* 0x000fe200078e0a06 */
[----:B------:R-:W-:Y:S01]  /*3a90*/  ISETP.GE.AND P2, PT, R67, RZ, PT ;  /* 0x000000ff4300720c */ /* 0x000fe20003f46270 */
[----:B------:R-:W-:Y:S02]  /*3aa0*/  IMAD R67, R6, R46, R71 ;  /* 0x0000002e06437224 */ /* 0x000fe400078e0247 */
[----:B------:R-:W-:-:S04]  /*3ab0*/  IMAD.HI.U32 R50, R7, R75, RZ ;  /* 0x0000004b07327227 */ /* 0x000fc800078e00ff */
[----:B------:R-:W-:Y:S01]  /*3ac0*/  @!P4 IMAD.IADD R65, R65, 0x1, -R6 ;  /* 0x000000014141c824 */ /* 0x000fe200078e0a06 */
[C---:B------:R-:W-:Y:S01]  /*3ad0*/  ISETP.GT.U32.AND P4, PT, R6.reuse, R67, PT ;  /* 0x000000430600720c */ /* 0x040fe20003f84070 */
[----:B------:R-:W-:Y:S02]  /*3ae0*/  IMAD.MOV.U32 R98, RZ, RZ, R53 ;  /* 0x000000ffff627224 */ /* 0x000fe400078e0035 */
[----:B------:R-:W-:Y:S02]  /*3af0*/  IMAD.MOV R48, RZ, RZ, -R48 ;  /* 0x000000ffff307224 */ /* 0x000fe400078e0a30 */
[----:B------:R-:W-:Y:S02]  /*3b00*/  IMAD.MOV R50, RZ, RZ, -R50 ;  /* 0x000000ffff327224 */ /* 0x000fe400078e0a32 */
[----:B------:R-:W-:Y:S01]  /*3b10*/  @!P0 IMAD.MOV R98, RZ, RZ, -R98 ;  /* 0x000000ffff628224 */ /* 0x000fe200078e0a62 */
[----:B------:R-:W-:Y:S01]  /*3b20*/  ISETP.GT.U32.AND P0, PT, R6, R45, PT ;  /* 0x0000002d0600720c */ /* 0x000fe20003f04070 */
[----:B------:R-:W-:-:S02]  /*3b30*/  IMAD.MOV.U32 R104, RZ, RZ, R47 ;  /* 0x000000ffff687224 */ /* 0x000fc400078e002f */
[C---:B------:R-:W-:Y:S01]  /*3b40*/  IMAD R69, R6.reuse, R48, R73 ;  /* 0x0000003006457224 */ /* 0x040fe200078e0249 */
[----:B------:R-:W-:Y:S01]  /*3b50*/  IABS R73, R58 ;  /* 0x0000003a00497213 */ /* 0x000fe20000000000 */
[C---:B------:R-:W-:Y:S01]  /*3b60*/  IMAD R71, R6.reuse, R50, R75 ;  /* 0x0000003206477224 */ /* 0x040fe200078e024b */
[----:B------:R-:W-:Y:S01]  /*3b70*/  IABS R75, R60 ;  /* 0x0000003c004b7213 */ /* 0x000fe20000000000 */
[----:B------:R-:W-:Y:S02]  /*3b80*/  IMAD.MOV.U32 R100, RZ, RZ, R55 ;  /* 0x000000ffff647224 */ /* 0x000fe400078e0037 */
[----:B------:R-:W-:Y:S02]  /*3b90*/  IMAD.MOV.U32 R102, RZ, RZ, R57 ;  /* 0x000000ffff667224 */ /* 0x000fe400078e0039 */
[----:B------:R-:W-:Y:S01]  /*3ba0*/  @!P1 IMAD.MOV R104, RZ, RZ, -R104 ;  /* 0x000000ffff689224 */ /* 0x000fe200078e0a68 */
[----:B------:R-:W-:Y:S01]  /*3bb0*/  ISETP.GT.U32.AND P1, PT, R6, R63, PT ;  /* 0x0000003f0600720c */ /* 0x000fe20003f24070 */
[----:B------:R-:W-:-:S04]  /*3bc0*/  IMAD.HI.U32 R48, R7, R77, RZ ;  /* 0x0000004d07307227 */ /* 0x000fc800078e00ff */
[----:B------:R-:W-:Y:S01]  /*3bd0*/  @!P4 IMAD.IADD R67, R67, 0x1, -R6 ;  /* 0x000000014343c824 */ /* 0x000fe200078e0a06 */
[C---:B------:R-:W-:Y:S01]  /*3be0*/  ISETP.GT.U32.AND P4, PT, R6.reuse, R59, PT ;  /* 0x0000003b0600720c */ /* 0x040fe20003f84070 */
[----:B------:R-:W-:Y:S01]  /*3bf0*/  @!P5 IMAD.MOV R100, RZ, RZ, -R100 ;  /* 0x000000ffff64d224 */ /* 0x000fe200078e0a64 */
[C---:B------:R-:W-:Y:S01]  /*3c00*/  ISETP.GT.U32.AND P5, PT, R6.reuse, R61, PT ;  /* 0x0000003d0600720c */ /* 0x040fe20003fa4070 */
[----:B------:R-:W-:Y:S01]  /*3c10*/  @!P6 IMAD.MOV R102, RZ, RZ, -R102 ;  /* 0x000000ffff66e224 */ /* 0x000fe200078e0a66 */
[----:B------:R-:W-:Y:S01]  /*3c20*/  ISETP.GT.U32.AND P6, PT, R6, R65, PT ;  /* 0x000000410600720c */ /* 0x000fe20003fc4070 */
[----:B------:R-:W-:-:S04]  /*3c30*/  IMAD.HI.U32 R44, R7, R73, RZ ;  /* 0x00000049072c7227 */ /* 0x000fc800078e00ff */
[----:B------:R-:W-:-:S04]  /*3c40*/  IMAD.HI.U32 R46, R7, R75, RZ ;  /* 0x0000004b072e7227 */ /* 0x000fc800078e00ff */
[----:B------:R-:W-:-:S04]  /*3c50*/  IMAD.HI.U32 R50, R7, R79, RZ ;  /* 0x0000004f07327227 */ /* 0x000fc800078e00ff */
[----:B------:R-:W-:Y:S02]  /*3c60*/  IMAD.MOV.U32 R108, RZ, RZ, R51 ;  /* 0x000000ffff6c7224 */ /* 0x000fe400078e0033 */
[----:B------:R-:W-:Y:S02]  /*3c70*/  IMAD.MOV R48, RZ, RZ, -R48 ;  /* 0x000000ffff307224 */ /* 0x000fe400078e0a30 */
[----:B------:R-:W-:Y:S02]  /*3c80*/  IMAD.MOV R44, RZ, RZ, -R44 ;  /* 0x000000ffff2c7224 */ /* 0x000fe400078e0a2c */
[----:B------:R-:W-:Y:S02]  /*3c90*/  IMAD.MOV R46, RZ, RZ, -R46 ;  /* 0x000000ffff2e7224 */ /* 0x000fe400078e0a2e */
[----:B------:R-:W-:Y:S02]  /*3ca0*/  IMAD.MOV R50, RZ, RZ, -R50 ;  /* 0x000000ffff327224 */ /* 0x000fe400078e0a32 */
[----:B------:R-:W-:-:S02]  /*3cb0*/  IMAD.MOV.U32 R106, RZ, RZ, R49 ;  /* 0x000000ffff6a7224 */ /* 0x000fc400078e0031 */
[----:B------:R-:W-:Y:S01]  /*3cc0*/  @!P2 IMAD.MOV R108, RZ, RZ, -R108 ;  /* 0x000000ffff6ca224 */ /* 0x000fe200078e0a6c */
[C---:B------:R-:W-:Y:S01]  /*3cd0*/  ISETP.GT.U32.AND P2, PT, R6.reuse, R69, PT ;  /* 0x000000450600720c */ /* 0x040fe20003f44070 */
[----:B------:R-:W-:Y:S01]  /*3ce0*/  @!P0 IMAD.IADD R45, R45, 0x1, -R6 ;  /* 0x000000012d2d8824 */ /* 0x000fe200078e0a06 */
[C---:B------:R-:W-:Y:S01]  /*3cf0*/  ISETP.GT.U32.AND P0, PT, R6.reuse, R71, PT ;  /* 0x000000470600720c */ /* 0x040fe20003f04070 */
[C---:B------:R-:W-:Y:S02]  /*3d00*/  IMAD R77, R6.reuse, R48, R77 ;  /* 0x00000030064d7224 */ /* 0x040fe400078e024d */
[C---:B------:R-:W-:Y:S02]  /*3d10*/  IMAD R73, R6.reuse, R44, R73 ;  /* 0x0000002c06497224 */ /* 0x040fe400078e0249 */
[C---:B------:R-:W-:Y:S02]  /*3d20*/  IMAD R75, R6.reuse, R46, R75 ;  /* 0x0000002e064b7224 */ /* 0x040fe400078e024b */
[----:B------:R-:W-:-:S02]  /*3d30*/  IMAD R79, R6, R50, R79 ;  /* 0x00000032064f7224 */ /* 0x000fc400078e024f */
[----:B------:R-:W-:Y:S01]  /*3d40*/  @!P3 IMAD.MOV R106, RZ, RZ, -R106 ;  /* 0x000000ffff6ab224 */ /* 0x000fe200078e0a6a */
[----:B------:R-:W-:Y:S01]  /*3d50*/  ISETP.GT.U32.AND P3, PT, R6, R67, PT ;  /* 0x000000430600720c */ /* 0x000fe20003f64070 */
[----:B------:R-:W-:-:S04]  /*3d60*/  IMAD.HI.U32 R7, R7, R78, RZ ;  /* 0x0000004e07077227 */ /* 0x000fc800078e00ff */
[--C-:B------:R-:W-:Y:S01]  /*3d70*/  @!P1 IMAD.IADD R63, R63, 0x1, -R6.reuse ;  /* 0x000000013f3f9824 */ /* 0x100fe200078e0a06 */
[C---:B------:R-:W-:Y:S01]  /*3d80*/  ISETP.GT.U32.AND P1, PT, R6.reuse, R77, PT ;  /* 0x0000004d0600720c */ /* 0x040fe20003f24070 */
[--C-:B------:R-:W-:Y:S01]  /*3d90*/  @!P4 IMAD.IADD R59, R59, 0x1, -R6.reuse ;  /* 0x000000013b3bc824 */ /* 0x100fe200078e0a06 */
[C---:B------:R-:W-:Y:S01]  /*3da0*/  ISETP.GT.U32.AND P4, PT, R6.reuse, R73, PT ;  /* 0x000000490600720c */ /* 0x040fe20003f84070 */
[--C-:B------:R-:W-:Y:S01]  /*3db0*/  @!P5 IMAD.IADD R61, R61, 0x1, -R6.reuse ;  /* 0x000000013d3dd824 */ /* 0x100fe200078e0a06 */
[C---:B------:R-:W-:Y:S01]  /*3dc0*/  ISETP.GT.U32.AND P5, PT, R6.reuse, R75, PT ;  /* 0x0000004b0600720c */ /* 0x040fe20003fa4070 */
[--C-:B------:R-:W-:Y:S01]  /*3dd0*/  @!P6 IMAD.IADD R65, R65, 0x1, -R6.reuse ;  /* 0x000000014141e824 */ /* 0x100fe200078e0a06 */
[----:B------:R-:W-:Y:S01]  /*3de0*/  ISETP.GT.U32.AND P6, PT, R6, R79, PT ;  /* 0x0000004f0600720c */ /* 0x000fe20003fc4070 */
[----:B------:R-:W-:Y:S02]  /*3df0*/  IMAD.MOV R7, RZ, RZ, -R7 ;  /* 0x000000ffff077224 */ /* 0x000fe400078e0a07 */
[----:B------:R-:W-:Y:S01]  /*3e00*/  @!P2 IMAD.IADD R69, R69, 0x1, -R6 ;  /* 0x000000014545a824 */ /* 0x000fe200078e0a06 */
[----:B------:R-:W-:Y:S01]  /*3e10*/  ISETP.GE.AND P2, PT, R72, RZ, PT ;  /* 0x000000ff4800720c */ /* 0x000fe20003f46270 */
[----:B------:R-:W-:Y:S01]  /*3e20*/  IMAD R47, R6, R7, R78 ;  /* 0x00000007062f7224 */ /* 0x000fe200078e024e */
[----:B------:R-:W-:Y:S01]  /*3e30*/  LOP3.LUT R7, RZ, R5, RZ, 0x33, !PT ;  /* 0x00000005ff077212 */ /* 0x000fe200078e33ff */
[--C-:B------:R-:W-:Y:S01]  /*3e40*/  @!P0 IMAD.IADD R71, R71, 0x1, -R6.reuse ;  /* 0x0000000147478824 */ /* 0x100fe200078e0a06 */
[----:B------:R-:W-:Y:S01]  /*3e50*/  ISETP.GE.AND P0, PT, R68, RZ, PT ;  /* 0x000000ff4400720c */ /* 0x000fe20003f06270 */
[--C-:B------:R-:W-:Y:S01]  /*3e60*/  @!P3 IMAD.IADD R67, R67, 0x1, -R6.reuse ;  /* 0x000000014343b824 */ /* 0x100fe200078e0a06 */
[----:B------:R-:W-:Y:S01]  /*3e70*/  ISETP.GT.U32.AND P3, PT, R6, R47, PT ;  /* 0x0000002f0600720c */ /* 0x000fe20003f64070 */
[--C-:B------:R-:W-:Y:S01]  /*3e80*/  @!P1 IMAD.IADD R77, R77, 0x1, -R6.reuse ;  /* 0x000000014d4d9824 */ /* 0x100fe200078e0a06 */
[----:B------:R-:W-:Y:S01]  /*3e90*/  ISETP.GE.AND P1, PT, R76, RZ, PT ;  /* 0x000000ff4c00720c */ /* 0x000fe20003f26270 */
[--C-:B------:R-:W-:Y:S01]  /*3ea0*/  @!P4 IMAD.IADD R73, R73, 0x1, -R6.reuse ;  /* 0x000000014949c824 */ /* 0x100fe200078e0a06 */
[----:B------:R-:W-:Y:S01]  /*3eb0*/  ISETP.GE.AND P4, PT, R70, RZ, PT ;  /* 0x000000ff4600720c */ /* 0x000fe20003f86270 */
[--C-:B------:R-:W-:Y:S01]  /*3ec0*/  @!P5 IMAD.IADD R75, R75, 0x1, -R6.reuse ;  /* 0x000000014b4bd824 */ /* 0x100fe200078e0a06 */
[----:B------:R-:W-:Y:S01]  /*3ed0*/  ISETP.GE.AND P5, PT, R66, RZ, PT ;  /* 0x000000ff4200720c */ /* 0x000fe20003fa6270 */
[----:B------:R-:W-:Y:S01]  /*3ee0*/  @!P6 IMAD.IADD R79, R79, 0x1, -R6 ;  /* 0x000000014f4fe824 */ /* 0x000fe200078e0a06 */
[----:B------:R-:W-:Y:S01]  /*3ef0*/  ISETP.GE.AND P6, PT, R64, RZ, PT ;  /* 0x000000ff4000720c */ /* 0x000fe20003fc6270 */
[----:B------:R-:W-:-:S02]  /*3f00*/  IMAD.MOV.U32 R110, RZ, RZ, R45 ;  /* 0x000000ffff6e7224 */ /* 0x000fc400078e002d */
[----:B------:R-:W-:Y:S02]  /*3f10*/  IMAD.MOV.U32 R112, RZ, RZ, R59 ;  /* 0x000000ffff707224 */ /* 0x000fe400078e003b */
[----:B------:R-:W-:Y:S01]  /*3f20*/  @!P2 IMAD.MOV R110, RZ, RZ, -R110 ;  /* 0x000000ffff6ea224 */ /* 0x000fe200078e0a6e */
[C---:B------:R-:W-:Y:S01]  /*3f30*/  ISETP.GT.U32.AND P2, PT, R6.reuse, R69, PT ;  /* 0x000000450600720c */ /* 0x040fe20003f44070 */
[----:B------:R-:W-:Y:S01]  /*3f40*/  @!P0 IMAD.MOV R112, RZ, RZ, -R112 ;  /* 0x000000ffff708224 */ /* 0x000fe200078e0a70 */
[C---:B------:R-:W-:Y:S01]  /*3f50*/  ISETP.GT.U32.AND P0, PT, R6.reuse, R71, PT ;  /* 0x000000470600720c */ /* 0x040fe20003f04070 */
[----:B------:R-:W-:Y:S02]  /*3f60*/  IMAD.MOV.U32 R118, RZ, RZ, R65 ;  /* 0x000000ffff767224 */ /* 0x000fe400078e0041 */
[----:B------:R-:W-:Y:S01]  /*3f70*/  @!P3 IMAD.IADD R47, R47, 0x1, -R6 ;  /* 0x000000012f2fb824 */ /* 0x000fe200078e0a06 */
[----:B------:R-:W-:Y:S01]  /*3f80*/  ISETP.GT.U32.AND P3, PT, R6, R73, PT ;  /* 0x000000490600720c */ /* 0x000fe20003f64070 */
[----:B------:R-:W-:-:S02]  /*3f90*/  IMAD.MOV.U32 R114, RZ, RZ, R61 ;  /* 0x000000ffff727224 */ /* 0x000fc400078e003d */
[----:B------:R-:W-:Y:S02]  /*3fa0*/  IMAD.MOV.U32 R116, RZ, RZ, R63 ;  /* 0x000000ffff747224 */ /* 0x000fe400078e003f */
[----:B------:R-:W-:Y:S02]  /*3fb0*/  IMAD.MOV.U32 R120, RZ, RZ, R67 ;  /* 0x000000ffff787224 */ /* 0x000fe400078e0043 */
[----:B------:R-:W-:Y:S01]  /*3fc0*/  @!P1 IMAD.MOV R118, RZ, RZ, -R118 ;  /* 0x000000ffff769224 */ /* 0x000fe200078e0a76 */
[C---:B------:R-:W-:Y:S01]  /*3fd0*/  ISETP.GT.U32.AND P1, PT, R6.reuse, R77, PT ;  /* 0x0000004d0600720c */ /* 0x040fe20003f24070 */
        /* <DEDUP_REMOVED lines=23> */
[----:B------:R-:W-:Y:S01]  /*4150*/  ISETP.NE.AND P2, PT, R5, RZ, PT ;  /* 0x000000ff0500720c */ /* 0x000fe20003f45270 */
[----:B------:R-:W-:Y:S02]  /*4160*/  @!P0 IMAD.MOV R6, RZ, RZ, -R6 ;  /* 0x000000ffff068224 */ /* 0x000fe400078e0a06 */
[----:B------:R-:W-:Y:S01]  /*4170*/  IMAD.MOV.U32 R128, RZ, RZ, R77 ;  /* 0x000000ffff807224 */ /* 0x000fe200078e004d */
[C---:B------:R-:W-:Y:S01]  /*4180*/  SEL R44, R7.reuse, R8, !P2 ;  /* 0x00000008072c7207 */ /* 0x040fe20005000000 */
[----:B------:R-:W-:Y:S01]  /*4190*/  IMAD.MOV.U32 R124, RZ, RZ, R73 ;  /* 0x000000ffff7c7224 */ /* 0x000fe200078e0049 */
[----:B------:R-:W-:Y:S01]  /*41a0*/  SEL R81, R7, R6, !P2 ;  /* 0x0000000607517207 */ /* 0x000fe20005000000 */
[----:B------:R-:W-:Y:S01]  /*41b0*/  IMAD.MOV.U32 R126, RZ, RZ, R75 ;  /* 0x000000ffff7e7224 */ /* 0x000fe200078e004b */
[----:B------:R-:W-:Y:S01]  /*41c0*/  IADD3 R6, P0, R3, UR6, RZ ;  /* 0x0000000603067c10 */ /* 0x000fe2000ff1e0ff */
[----:B------:R-:W-:Y:S01]  /*41d0*/  IMAD.MOV.U32 R130, RZ, RZ, R79 ;  /* 0x000000ffff827224 */ /* 0x000fe200078e004f */
[----:B------:R-:W-:Y:S01]  /*41e0*/  SEL R45, R7, R9, !P2 ;  /* 0x00000009072d7207 */ /* 0x000fe20005000000 */
[----:B------:R-:W-:Y:S01]  /*41f0*/  IMAD.MOV.U32 R132, RZ, RZ, R47 ;  /* 0x000000ffff847224 */ /* 0x000fe200078e002f */
[----:B------:R-:W-:Y:S01]  /*4200*/  LEA.HI.X.SX32 R3, R3, UR7, 0x1, P0 ;  /* 0x0000000703037c11 */ /* 0x000fe200080f0eff */
[----:B------:R-:W-:Y:S01]  /*4210*/  @!P1 IMAD.MOV R128, RZ, RZ, -R128 ;  /* 0x000000ffff809224 */ /* 0x000fe200078e0a80 */
[C---:B------:R-:W-:Y:S01]  /*4220*/  IADD3 R5, P1, R4.reuse, UR6, RZ ;  /* 0x0000000604057c10 */ /* 0x040fe2000ff3e0ff */
[----:B------:R-:W-:Y:S01]  /*4230*/  @!P3 IMAD.MOV R124, RZ, RZ, -R124 ;  /* 0x000000ffff7cb224 */ /* 0x000fe200078e0a7c */
[C---:B------:R-:W-:Y:S01]  /*4240*/  SEL R46, R7.reuse, R10, !P2 ;  /* 0x0000000a072e7207 */ /* 0x040fe20005000000 */
[----:B------:R-:W-:Y:S01]  /*4250*/  @!P4 IMAD.MOV R126, RZ, RZ, -R126 ;  /* 0x000000ffff7ec224 */ /* 0x000fe200078e0a7e */
[----:B------:R-:W-:Y:S01]  /*4260*/  LEA.HI.X.SX32 R4, R4, UR7, 0x1, P1 ;  /* 0x0000000704047c11 */ /* 0x000fe200088f0eff */
[----:B------:R-:W-:Y:S01]  /*4270*/  @!P6 IMAD.MOV R130, RZ, RZ, -R130 ;  /* 0x000000ffff82e224 */ /* 0x000fe200078e0a82 */
[----:B------:R-:W-:Y:S01]  /*4280*/  ULDC UR7, c[0x0][0x23c] ;  /* 0x00008f0000077ab9 */ /* 0x000fe20000000800 */
[----:B------:R-:W-:Y:S01]  /*4290*/  @!P5 IMAD.MOV R132, RZ, RZ, -R132 ;  /* 0x000000ffff84d224 */ /* 0x000fe200078e0a84 */
[C---:B------:R-:W-:Y:S01]  /*42a0*/  SEL R13, R7.reuse, R13, !P2 ;  /* 0x0000000d070d7207 */ /* 0x040fe20005000000 */
[----:B------:R-:W-:Y:S01]  /*42b0*/  ULDC UR6, c[0x0][0x238] ;  /* 0x00008e0000067ab9 */ /* 0x000fe20000000800 */
[C---:B------:R-:W-:Y:S01]  /*42c0*/  SEL R47, R7.reuse, R12, !P2 ;  /* 0x0000000c072f7207 */ /* 0x040fe20005000000 */
[----:B------:R-:W-:Y:S01]  /*42d0*/  IMAD R9, R44, UR30, RZ ;  /* 0x0000001e2c097c24 */ /* 0x000fe2000f8e02ff */
[----:B------:R-:W-:Y:S01]  /*42e0*/  SEL R48, R7, R11, !P2 ;  /* 0x0000000b07307207 */ /* 0x000fe20005000000 */
[----:B------:R-:W-:Y:S01]  /*42f0*/  IMAD R12, R13, UR30, RZ ;  /* 0x0000001e0d0c7c24 */ /* 0x000fe2000f8e02ff */
[----:B------:R-:W-:Y:S01]  /*4300*/  SEL R49, R7, R14, !P2 ;  /* 0x0000000e07317207 */ /* 0x000fe20005000000 */
[----:B------:R-:W-:Y:S01]  /*4310*/  IMAD R10, R45, UR30, RZ ;  /* 0x0000001e2d0a7c24 */ /* 0x000fe2000f8e02ff */
[C---:B------:R-:W-:Y:S01]  /*4320*/  SEL R50, R7.reuse, R15, !P2 ;  /* 0x0000000f07327207 */ /* 0x040fe20005000000 */
        /* <DEDUP_REMOVED lines=109> */
[----:B------:R-:W-:Y:S01]  /*4a00*/  SEL R132, R7, R132, !P2 ;  /* 0x0000008407847207 */ /* 0x000fe20005000000 */
[----:B------:R-:W-:Y:S01]  /*4a10*/  IMAD R7, R153, UR7, RZ ;  /* 0x0000000799077c24 */ /* 0x000fe2000f8e02ff */
[----:B------:R-:W-:Y:S01]  /*4a20*/  SHF.R.S32.HI R73, RZ, 0x1f, R152 ;  /* 0x0000001fff497819 */ /* 0x000fe20000011498 */
[----:B------:R-:W-:Y:S01]  /*4a30*/  IMAD R67, R81, UR30, RZ ;  /* 0x0000001e51437c24 */ /* 0x000fe2000f8e02ff */
[----:B------:R-:W-:Y:S01]  /*4a40*/  USHF.L.U32 UR7, UR7, 0x7, URZ ;  /* 0x0000000707077899 */ /* 0x000fe2000800063f */
[----:B------:R-:W-:Y:S01]  /*4a50*/  IMAD R68, R124, UR30, RZ ;  /* 0x0000001e7c447c24 */ /* 0x000fe2000f8e02ff */
[----:B------:R-:W-:Y:S01]  /*4a60*/  IADD3 R8, P0, R7, UR10, RZ ;  /* 0x0000000a07087c10 */ /* 0x000fe2000ff1e0ff */
[----:B------:R-:W-:Y:S01]  /*4a70*/  UIMAD UR10, UR6, 0x7f, URZ ;  /* 0x0000007f060a78a4 */ /* 0x000fe2000f8e023f */
[----:B------:R-:W-:Y:S01]  /*4a80*/  IMAD R69, R126, UR30, RZ ;  /* 0x0000001e7e457c24 */ /* 0x000fe2000f8e02ff */
[----:B------:R-:W-:Y:S01]  /*4a90*/  LEA.HI R152, R73, R152, RZ, 0x7 ;  /* 0x0000009849987211 */ /* 0x000fe200078f38ff */
[----:B------:R-:W-:Y:S01]  /*4aa0*/  IMAD R70, R128, UR30, RZ ;  /* 0x0000001e80467c24 */ /* 0x000fe2000f8e02ff */
[----:B------:R-:W-:Y:S01]  /*4ab0*/  LEA.HI.X.SX32 R7, R7, UR11, 0x1, P0 ;  /* 0x0000000b07077c11 */ /* 0x000fe200080f0eff */
[----:B------:R-:W-:-:S02]  /*4ac0*/  USHF.R.S32.HI UR11, URZ, 0x1f, UR10 ;  /* 0x0000001f3f0b7899 */ /* 0x000fc4000801140a */
[----:B------:R-:W-:Y:S01]  /*4ad0*/  IADD3 R154, P0, R5, UR10, RZ ;  /* 0x0000000a059a7c10 */ /* 0x000fe2000ff1e0ff */
[----:B------:R-:W-:Y:S01]  /*4ae0*/  IMAD R71, R130, UR30, RZ ;  /* 0x0000001e82477c24 */ /* 0x000fe2000f8e02ff */
[----:B------:R-:W-:Y:S01]  /*4af0*/  IADD3 R155, P1, R6, UR10, RZ ;  /* 0x0000000a069b7c10 */ /* 0x000fe2000ff3e0ff */
[----:B------:R-:W-:Y:S01]  /*4b00*/  IMAD R72, R132, UR30, RZ ;  /* 0x0000001e84487c24 */ /* 0x000fe2000f8e02ff */
[----:B------:R-:W-:Y:S01]  /*4b10*/  UIMAD UR30, UR6, 0x7e, URZ ;  /* 0x0000007e061e78a4 */ /* 0x000fe2000f8e023f */
[----:B------:R0:W-:Y:S01]  /*4b20*/  STL [R1+0x440], R154 ;  /* 0x0004409a01007387 */ /* 0x0001e20000100800 */
[----:B------:R-:W-:Y:S02]  /*4b30*/  CS2R R120, SRZ ;  /* 0x0000000000787805 */ /* 0x000fe4000001ff00 */
[----:B------:R-:W-:Y:S01]  /*4b40*/  CS2R R122, SRZ ;  /* 0x00000000007a7805 */ /* 0x000fe2000001ff00 */
[----:B------:R-:W-:Y:S01]  /*4b50*/  USHF.R.S32.HI UR10, URZ, 0x1f, UR30 ;  /* 0x0000001f3f0a7899 */ /* 0x000fe2000801141e */
[----:B------:R1:W-:Y:S01]  /*4b60*/  STL [R1+0x448], R155 ;  /* 0x0004489b01007387 */ /* 0x0003e20000100800 */
[----:B------:R-:W-:-:S02]  /*4b70*/  CS2R R124, SRZ ;  /* 0x00000000007c7805 */ /* 0x000fc4000001ff00 */
[----:B------:R-:W-:Y:S02]  /*4b80*/  CS2R R126, SRZ ;  /* 0x00000000007e7805 */ /* 0x000fe4000001ff00 */
[----:B------:R-:W-:Y:S02]  /*4b90*/  CS2R R128, SRZ ;  /* 0x0000000000807805 */ /* 0x000fe4000001ff00 */
[----:B------:R-:W-:Y:S02]  /*4ba0*/  CS2R R130, SRZ ;  /* 0x0000000000827805 */ /* 0x000fe4000001ff00 */
[----:B------:R-:W-:Y:S02]  /*4bb0*/  CS2R R132, SRZ ;  /* 0x0000000000847805 */ /* 0x000fe4000001ff00 */
[----:B0-----:R-:W-:Y:S02]  /*4bc0*/  IADD3.X R154, R4, UR11, RZ, P0, !PT ;  /* 0x0000000b049a7c10 */ /* 0x001fe400087fe4ff */
[----:B------:R-:W-:-:S02]  /*4bd0*/  CS2R R88, SRZ ;  /* 0x0000000000587805 */ /* 0x000fc4000001ff00 */
[----:B------:R-:W-:Y:S02]  /*4be0*/  CS2R R90, SRZ ;  /* 0x00000000005a7805 */ /* 0x000fe4000001ff00 */
[----:B------:R-:W-:Y:S02]  /*4bf0*/  CS2R R92, SRZ ;  /* 0x00000000005c7805 */ /* 0x000fe4000001ff00 */
[----:B-1----:R-:W-:Y:S01]  /*4c00*/  IADD3.X R155, R3, UR11, RZ, P1, !PT ;  /* 0x0000000b039b7c10 */ /* 0x002fe20008ffe4ff */
[----:B------:R0:W-:Y:S01]  /*4c10*/  STL [R1+0x43c], R154 ;  /* 0x00043c9a01007387 */ /* 0x0001e20000100800 */
[----:B------:R-:W-:Y:S01]  /*4c20*/  UIMAD UR11, UR6, 0x7d, URZ ;  /* 0x0000007d060b78a4 */ /* 0x000fe2000f8e023f */
[----:B------:R-:W-:Y:S02]  /*4c30*/  CS2R R94, SRZ ;  /* 0x00000000005e7805 */ /* 0x000fe4000001ff00 */
[----:B------:R-:W-:Y:S01]  /*4c40*/  CS2R R96, SRZ ;  /* 0x0000000000607805 */ /* 0x000fe2000001ff00 */
[----:B------:R1:W-:Y:S01]  /*4c50*/  STL [R1+0x444], R155 ;  /* 0x0004449b01007387 */ /* 0x0003e20000100800 */
[----:B------:R-:W-:-:S02]  /*4c60*/  CS2R R98, SRZ ;  /* 0x0000000000627805 */ /* 0x000fc4000001ff00 */
[----:B------:R-:W-:Y:S02]  /*4c70*/  CS2R R100, SRZ ;  /* 0x0000000000647805 */ /* 0x000fe4000001ff00 */
[----:B------:R-:W-:Y:S02]  /*4c80*/  CS2R R102, SRZ ;  /* 0x0000000000667805 */ /* 0x000fe4000001ff00 */
[----:B------:R-:W-:Y:S02]  /*4c90*/  CS2R R104, SRZ ;  /* 0x0000000000687805 */ /* 0x000fe4000001ff00 */
[----:B------:R-:W-:Y:S02]  /*4ca0*/  CS2R R106, SRZ ;  /* 0x00000000006a7805 */ /* 0x000fe4000001ff00 */
[----:B0-----:R-:W-:Y:S02]  /*4cb0*/  IADD3 R154, P0, R5, UR30, RZ ;  /* 0x0000001e059a7c10 */ /* 0x001fe4000ff1e0ff */
[----:B------:R-:W-:-:S02]  /*4cc0*/  CS2R R108, SRZ ;  /* 0x00000000006c7805 */ /* 0x000fc4000001ff00 */
[----:B------:R-:W-:Y:S02]  /*4cd0*/  CS2R R110, SRZ ;  /* 0x00000000006e7805 */ /* 0x000fe4000001ff00 */
[----:B------:R-:W-:Y:S02]  /*4ce0*/  CS2R R112, SRZ ;  /* 0x0000000000707805 */ /* 0x000fe4000001ff00 */
[----:B-1----:R-:W-:Y:S01]  /*4cf0*/  IADD3 R155, P1, R6, UR30, RZ ;  /* 0x0000001e069b7c10 */ /* 0x002fe2000ff3e0ff */
[----:B------:R0:W-:Y:S01]  /*4d00*/  STL [R1+0x450], R154 ;  /* 0x0004509a01007387 */ /* 0x0001e20000100800 */
[----:B------:R-:W-:Y:S01]  /*4d10*/  USHF.R.S32.HI UR30, URZ, 0x1f, UR11 ;  /* 0x0000001f3f1e7899 */ /* 0x000fe2000801140b */
        /* <DEDUP_REMOVED lines=11> */
[----:B-1----:R-:W-:Y:S01]  /*4dd0*/  IADD3.X R155, R3, UR10, RZ, P1, !PT ;  /* 0x0000000a039b7c10 */ /* 0x002fe20008ffe4ff */
[----:B------:R0:W-:Y:S01]  /*4de0*/  STL [R1+0x44c], R154 ;  /* 0x00044c9a01007387 */ /* 0x0001e20000100800 */
[----:B------:R-:W-:-:S03]  /*4df0*/  UIMAD UR10, UR6, 0x7c, URZ ;  /* 0x0000007c060a78a4 */ /* 0x000fc6000f8e023f */
[----:B------:R1:W-:Y:S01]  /*4e00*/  STL [R1+0x454], R155 ;  /* 0x0004549b01007387 */ /* 0x0003e20000100800 */
[----:B0-----:R-:W-:Y:S02]  /*4e10*/  IADD3 R154, P0, R5, UR11, RZ ;  /* 0x0000000b059a7c10 */ /* 0x001fe4000ff1e0ff */
[----:B-1----:R-:W-:-:S03]  /*4e20*/  IADD3 R155, P1, R6, UR11, RZ ;  /* 0x0000000b069b7c10 */ /* 0x002fc6000ff3e0ff */
[----:B------:R0:W-:Y:S01]  /*4e30*/  STL [R1+0x460], R154 ;  /* 0x0004609a01007387 */ /* 0x0001e20000100800 */
[----:B------:R-:W-:-:S03]  /*4e40*/  USHF.R.S32.HI UR11, URZ, 0x1f, UR10 ;  /* 0x0000001f3f0b7899 */ /* 0x000fc6000801140a */
[----:B------:R1:W-:Y:S01]  /*4e50*/  STL [R1+0x468], R155 ;  /* 0x0004689b01007387 */ /* 0x0003e20000100800 */
[----:B0-----:R-:W-:Y:S02]  /*4e60*/  IADD3.X R154, R4, UR30, RZ, P0, !PT ;  /* 0x0000001e049a7c10 */ /* 0x001fe400087fe4ff */
[----:B-1----:R-:W-:-:S03]  /*4e70*/  IADD3.X R155, R3, UR30, RZ, P1, !PT ;  /* 0x0000001e039b7c10 */ /* 0x002fc60008ffe4ff */
        /* <DEDUP_REMOVED lines=591> */
[----:B------:R-:W-:-:S03]  /*7370*/  USHF.L.U32 UR10, UR6, 0x6, URZ ;  /* 0x00000006060a7899 */ /* 0x000fc6000800063f */
        /* <DEDUP_REMOVED lines=34> */
[----:B------:R-:W-:-:S03]  /*75a0*/  UIMAD UR11, UR6, 0x3c, URZ ;  /* 0x0000003c060b78a4 */ /* 0x000fc6000f8e023f */
[----:B------:R1:W-:Y:S03]  /*75b0*/  STL [R1+0xb70], R155 ;  /* 0x000b709b01007387 */ /* 0x0003e60000100800 */
[----:B------:R-:W-:Y:S02]  /*75c0*/  IADD3 R156, P3, R6, UR11, RZ ;  /* 0x0000000b069c7c10 */ /* 0x000fe4000ff7e0ff */
[----:B0-----:R-:W-:Y:S02]  /*75d0*/  IADD3.X R154, R4, UR30, RZ, P0, !PT ;  /* 0x0000001e049a7c10 */ /* 0x001fe400087fe4ff */
[----:B-1----:R-:W-:-:S03]  /*75e0*/  IADD3.X R155, R3, UR30, RZ, P1, !PT ;  /* 0x0000001e039b7c10 */ /* 0x002fc60008ffe4ff */
[----:B------:R0:W-:Y:S01]  /*75f0*/  STL [R1+0xb64], R154 ;  /* 0x000b649a01007387 */ /* 0x0001e20000100800 */
[----:B------:R-:W-:-:S03]  /*7600*/  USHF.R.S32.HI UR30, URZ, 0x1f, UR10 ;  /* 0x0000001f3f1e7899 */ /* 0x000fc6000801140a */
[----:B------:R1:W-:Y:S01]  /*7610*/  STL [R1+0xb6c], R155 ;  /* 0x000b6c9b01007387 */ /* 0x0003e20000100800 */
[----:B0-----:R-:W-:Y:S02]  /*7620*/  IADD3 R154, P0, R5, UR10, RZ ;  /* 0x0000000a059a7c10 */ /* 0x001fe4000ff1e0ff */
[----:B-1----:R-:W-:-:S03]  /*7630*/  IADD3 R155, P1, R6, UR10, RZ ;  /* 0x0000000a069b7c10 */ /* 0x002fc6000ff3e0ff */
[----:B------:R0:W-:Y:S01]  /*7640*/  STL [R1+0xb78], R154 ;  /* 0x000b789a01007387 */ /* 0x0001e20000100800 */
[----:B------:R-:W-:-:S03]  /*7650*/  USHF.R.S32.HI UR10, URZ, 0x1f, UR11 ;  /* 0x0000001f3f0a7899 */ /* 0x000fc6000801140b */
[----:B------:R1:W-:Y:S01]  /*7660*/  STL [R1+0xb80], R155 ;  /* 0x000b809b01007387 */ /* 0x0003e20000100800 */
[----:B0-----:R-:W-:Y:S01]  /*7670*/  IADD3 R154, P2, R5, UR11, RZ ;  /* 0x0000000b059a7c10 */ /* 0x001fe2000ff5e0ff */
[----:B------:R-:W-:Y:S02]  /*7680*/  UIMAD UR11, UR6, 0x3b, URZ ;  /* 0x0000003b060b78a4 */ /* 0x000fe4000f8e023f */
[----:B------:R-:W-:Y:S01]  /*7690*/  USHF.L.U32 UR6, UR6, 0x7, URZ ;  /* 0x0000000706067899 */ /* 0x000fe2000800063f */
[----:B-1----:R-:W-:Y:S01]  /*76a0*/  IADD3.X R155, R4, UR30, RZ, P0, !PT ;  /* 0x0000001e049b7c10 */ /* 0x002fe200087fe4ff */
[----:B------:R0:W-:Y:S04]  /*76b0*/  STL [R1+0xb88], R154 ;  /* 0x000b889a01007387 */ /* 0x0001e80000100800 */
[----:B------:R-:W-:Y:S04]  /*76c0*/  STL [R1+0xb90], R156 ;  /* 0x000b909c01007387 */ /* 0x000fe80000100800 */
[----:B------:R1:W-:Y:S01]  /*76d0*/  STL [R1+0xb74], R155 ;  /* 0x000b749b01007387 */ /* 0x0003e20000100800 */
[----:B0-----:R-:W-:Y:S01]  /*76e0*/  IADD3.X R154, R3, UR30, RZ, P1, !PT ;  /* 0x0000001e039a7c10 */ /* 0x001fe20008ffe4ff */
[----:B------:R-:W-:-:S03]  /*76f0*/  UIMAD UR30, UR14, 0x3a, URZ ;  /* 0x0000003a0e1e78a4 */ /* 0x000fc6000f8e023f */
[----:B------:R-:W-:Y:S01]  /*7700*/  ULDC UR14, c[0x0][0x238] ;  /* 0x00008e00000e7ab9 */ /* 0x000fe20000000800 */
[----:B------:R0:W-:Y:S01]  /*7710*/  STL [R1+0xb7c], R154 ;  /* 0x000b7c9a01007387 */ /* 0x0001e20000100800 */
[----:B------:R-:W-:Y:S01]  /*7720*/  UIMAD UR14, UR14, 0x7, URZ ;  /* 0x000000070e0e78a4 */ /* 0x000fe2000f8e023f */
[----:B-1----:R-:W-:-:S05]  /*7730*/  IADD3.X R155, R4, UR10, RZ, P2, !PT ;  /* 0x0000000a049b7c10 */ /* 0x002fca00097fe4ff */
[----:B------:R1:W-:Y:S01]  /*7740*/  STL [R1+0xb84], R155 ;  /* 0x000b849b01007387 */ /* 0x0003e20000100800 */
[----:B0-----:R-:W-:Y:S01]  /*7750*/  IADD3.X R154, R3, UR10, RZ, P3, !PT ;  /* 0x0000000a039a7c10 */ /* 0x001fe20009ffe4ff */
[----:B------:R-:W-:Y:S01]  /*7760*/  USHF.R.S32.HI UR10, URZ, 0x1f, UR11 ;  /* 0x0000001f3f0a7899 */ /* 0x000fe2000801140b */
[----:B------:R-:W-:-:S03]  /*7770*/  IADD3 R156, P3, R6, UR43, RZ ;  /* 0x0000002b069c7c10 */ /* 0x000fc6000ff7e0ff */
[----:B------:R0:W-:Y:S01]  /*7780*/  STL [R1+0xb8c], R154 ;  /* 0x000b8c9a01007387 */ /* 0x0001e20000100800 */
[----:B-1----:R-:W-:-:S05]  /*7790*/  IADD3 R155, P0, R5, UR11, RZ ;  /* 0x0000000b059b7c10 */ /* 0x002fca000ff1e0ff */
[----:B------:R1:W-:Y:S01]  /*77a0*/  STL [R1+0xb98], R155 ;  /* 0x000b989b01007387 */ /* 0x0003e20000100800 */
[----:B0-----:R-:W-:Y:S01]  /*77b0*/  IADD3 R154, P1, R6, UR11, RZ ;  /* 0x0000000b069a7c10 */ /* 0x001fe2000ff3e0ff */
[----:B------:R-:W-:-:S04]  /*77c0*/  USHF.R.S32.HI UR11, URZ, 0x1f, UR30 ;  /* 0x0000001f3f0b7899 */ /* 0x000fc8000801141e */
[----:B------:R0:W-:Y:S01]  /*77d0*/  STL [R1+0xba0], R154 ;  /* 0x000ba09a01007387 */ /* 0x0001e20000100800 */
[----:B-1----:R-:W-:-:S05]  /*77e0*/  IADD3.X R155, R4, UR10, RZ, P0, !PT ;  /* 0x0000000a049b7c10 */ /* 0x002fca00087fe4ff */
[----:B------:R1:W-:Y:S01]  /*77f0*/  STL [R1+0xb94], R155 ;  /* 0x000b949b01007387 */ /* 0x0003e20000100800 */
[----:B0-----:R-:W-:Y:S01]  /*7800*/  IADD3.X R154, R3, UR10, RZ, P1, !PT ;  /* 0x0000000a039a7c10 */ /* 0x001fe20008ffe4ff */
[----:B------:R-:W-:-:S03]  /*7810*/  UIMAD UR10, UR18, 0x39, URZ ;  /* 0x00000039120a78a4 */ /* 0x000fc6000f8e023f */
[----:B------:R-:W-:Y:S01]  /*7820*/  ULDC UR18, c[0x0][0x238] ;  /* 0x00008e0000127ab9 */ /* 0x000fe20000000800 */
[----:B------:R0:W-:Y:S01]  /*7830*/  STL [R1+0xb9c], R154 ;  /* 0x000b9c9a01007387 */ /* 0x0001e20000100800 */
[----:B------:R-:W-:Y:S01]  /*7840*/  UIMAD UR18, UR18, 0x6, URZ ;  /* 0x00000006121278a4 */ /* 0x000fe2000f8e023f */
[----:B-1----:R-:W-:-:S05]  /*7850*/  IADD3 R155, P0, R5, UR30, RZ ;  /* 0x0000001e059b7c10 */ /* 0x002fca000ff1e0ff */
[----:B------:R1:W-:Y:S01]  /*7860*/  STL [R1+0xba8], R155 ;  /* 0x000ba89b01007387 */ /* 0x0003e20000100800 */
[----:B0-----:R-:W-:Y:S01]  /*7870*/  IADD3 R154, P1, R6, UR30, RZ ;  /* 0x0000001e069a7c10 */ /* 0x001fe2000ff3e0ff */
[----:B------:R-:W-:-:S03]  /*7880*/  UIMAD UR30, UR22, 0x38, URZ ;  /* 0x00000038161e78a4 */ /* 0x000fc6000f8e023f */
[----:B------:R-:W-:Y:S01]  /*7890*/  ULDC UR22, c[0x0][0x238] ;  /* 0x00008e0000167ab9 */ /* 0x000fe20000000800 */
[----:B------:R0:W-:Y:S01]  /*78a0*/  STL [R1+0xbb0], R154 ;  /* 0x000bb09a01007387 */ /* 0x0001e20000100800 */
[----:B------:R-:W-:Y:S01]  /*78b0*/  UIMAD UR22, UR22, 0x5, URZ ;  /* 0x00000005161678a4 */ /* 0x000fe2000f8e023f */
[----:B-1----:R-:W-:-:S05]  /*78c0*/  IADD3.X R155, R4, UR11, RZ, P0, !PT ;  /* 0x0000000b049b7c10 */ /* 0x002fca00087fe4ff */
[----:B------:R1:W-:Y:S01]  /*78d0*/  STL [R1+0xba4], R155 ;  /* 0x000ba49b01007387 */ /* 0x0003e20000100800 */
[----:B0-----:R-:W-:Y:S01]  /*78e0*/  IADD3.X R154, R3, UR11, RZ, P1, !PT ;  /* 0x0000000b039a7c10 */ /* 0x001fe20008ffe4ff */
[----:B------:R-:W-:-:S04]  /*78f0*/  USHF.R.S32.HI UR11, URZ, 0x1f, UR10 ;  /* 0x0000001f3f0b7899 */ /* 0x000fc8000801140a */
        /* <DEDUP_REMOVED lines=12> */
[----:B------:R-:W-:Y:S01]  /*79c0*/  USHF.L.U32 UR23, UR23, 0x2, URZ ;  /* 0x0000000217177899 */ /* 0x000fe2000800063f */
        /* <DEDUP_REMOVED lines=27> */
[----:B------:R-:W-:Y:S02]  /*7b80*/  ULDC UR30, c[0x0][0x238] ;  /* 0x00008e00001e7ab9 */ /* 0x000fe40000000800 */
[----:B------:R-:W-:Y:S02]  /*7b90*/  USHF.R.S32.HI UR30, URZ, 0x1f, UR30 ;  /* 0x0000001f3f1e7899 */ /* 0x000fe4000801141e */
[----:B------:R0:W-:Y:S01]  /*7ba0*/  STL [R1+0xbf0], R154 ;  /* 0x000bf09a01007387 */ /* 0x0001e20000100800 */
[----:B-1----:R-:W-:-:S05]  /*7bb0*/  IADD3.X R155, R4, UR11, RZ, P0, !PT ;  /* 0x0000000b049b7c10 */ /* 0x002fca00087fe4ff */
[----:B------:R1:W-:Y:S01]  /*7bc0*/  STL [R1+0xbe4], R155 ;  /* 0x000be49b01007387 */ /* 0x0003e20000100800 */
[----:B0-----:R-:W-:Y:S01]  /*7bd0*/  IADD3.X R154, R3, UR11, RZ, P1, !PT ;  /* 0x0000000b039a7c10 */ /* 0x001fe20008ffe4ff */
[----:B------:R-:W-:Y:S02]  /*7be0*/  UIMAD UR11, UR21, 0x32, URZ ;  /* 0x00000032150b78a4 */ /* 0x000fe4000f8e023f */
[----:B------:R-:W-:Y:S02]  /*7bf0*/  USHF.R.S32.HI UR21, URZ, 0x1f, UR20 ;  /* 0x0000001f3f157899 */ /* 0x000fe40008011414 */
[----:B------:R0:W-:Y:S01]  /*7c00*/  STL [R1+0xbec], R154 ;  /* 0x000bec9a01007387 */ /* 0x0001e20000100800 */
[----:B-1----:R-:W-:-:S05]  /*7c10*/  IADD3 R155, P0, R5, UR10, RZ ;  /* 0x0000000a059b7c10 */ /* 0x002fca000ff1e0ff */
[----:B------:R1:W-:Y:S01]  /*7c20*/  STL [R1+0xbf8], R155 ;  /* 0x000bf89b01007387 */ /* 0x0003e20000100800 */
[----:B0-----:R-:W-:Y:S01]  /*7c30*/  IADD3 R154, P1, R6, UR10, RZ ;  /* 0x0000000a069a7c10 */ /* 0x001fe2000ff3e0ff */
[----:B------:R-:W-:-:S04]  /*7c40*/  USHF.R.S32.HI UR10, URZ, 0x1f, UR10 ;  /* 0x0000001f3f0a7899 */ /* 0x000fc8000801140a */
[----:B------:R0:W-:Y:S02]  /*7c50*/  STL [R1+0xc00], R154 ;  /* 0x000c009a01007387 */ /* 0x0001e40000100800 */
        /* <DEDUP_REMOVED lines=8> */
[----:B------:R-:W-:-:S04]  /*7ce0*/  USHF.R.U32.HI UR20, URZ, 0x4, UR58 ;  /* 0x000000043f147899 */ /* 0x000fc8000801163a */
[----:B------:R0:W-:Y:S01]  /*7cf0*/  STL [R1+0xc10], R154 ;  /* 0x000c109a01007387 */ /* 0x0001e20000100800 */
[----:B------:R-:W-:Y:S01]  /*7d00*/  USGXT.U32 UR20, UR20, 0xe ;  /* 0x0000000e1414789a */ /* 0x000fe20008000000 */
[----:B-1----:R-:W-:Y:S01]  /*7d10*/  IADD3 R155, P2, R5, UR43, RZ ;  /* 0x0000002b059b7c10 */ /* 0x002fe2000ff5e0ff */
[----:B------:R-:W-:-:S04]  /*7d20*/  UIADD3 UR43, UR58, 0x8000, URZ ;  /* 0x000080003a2b7890 */ /* 0x000fc8000fffe03f */
[----:B------:R1:W-:Y:S01]  /*7d30*/  STL [R1+0xc18], R155 ;  /* 0x000c189b01007387 */ /* 0x0003e20000100800 */
[----:B------:R-:W-:Y:S01]  /*7d40*/  USHF.R.U32.HI UR43, URZ, 0x4, UR43 ;  /* 0x000000043f2b7899 */ /* 0x000fe2000801162b */
[----:B0-----:R-:W-:Y:S02]  /*7d50*/  IADD3.X R154, R4, UR21, RZ, P0, !PT ;  /* 0x00000015049a7c10 */ /* 0x001fe400087fe4ff */
[----:B------:R-:W-:Y:S01]  /*7d60*/  STL [R1+0xc20], R156 ;  /* 0x000c209c01007387 */ /* 0x000fe20000100800 */
[----:B------:R-:W-:-:S03]  /*7d70*/  USGXT.U32 UR43, UR43, 0xe ;  /* 0x0000000e2b2b789a */ /* 0x000fc60008000000 */
[----:B------:R0:W-:Y:S01]  /*7d80*/  STL [R1+0xc04], R154 ;  /* 0x000c049a01007387 */ /* 0x0001e20000100800 */
[----:B-1----:R-:W-:Y:S01]  /*7d90*/  IADD3.X R155, R3, UR21, RZ, P1, !PT ;  /* 0x00000015039b7c10 */ /* 0x002fe20008ffe4ff */
[----:B------:R-:W-:-:S04]  /*7da0*/  ULDC UR21, c[0x0][0x238] ;  /* 0x00008e0000157ab9 */ /* 0x000fc80000000800 */
[----:B------:R1:W-:Y:S01]  /*7db0*/  STL [R1+0xc0c], R155 ;  /* 0x000c0c9b01007387 */ /* 0x0003e20000100800 */
[----:B0-----:R-:W-:Y:S02]  /*7dc0*/  IADD3.X R154, R4, UR10, RZ, P2, !PT ;  /* 0x0000000a049a7c10 */ /* 0x001fe400097fe4ff */
[----:B------:R-:W-:-:S03]  /*7dd0*/  IADD3 R156, P2, R11, R8, RZ ;  /* 0x000000080b9c7210 */ /* 0x000fc60007f5e0ff */
[----:B------:R0:W-:Y:S01]  /*7de0*/  STL [R1+0xc14], R154 ;  /* 0x000c149a01007387 */ /* 0x0001e20000100800 */
[----:B-1----:R-:W-:Y:S01]  /*7df0*/  IADD3.X R155, R3, UR10, RZ, P3, !PT ;  /* 0x0000000a039b7c10 */ /* 0x002fe20009ffe4ff */
[----:B------:R-:W-:-:S04]  /*7e00*/  USHF.R.S32.HI UR10, URZ, 0x1f, UR4 ;  /* 0x0000001f3f0a7899 */ /* 0x000fc80008011404 */
[----:B------:R1:W-:Y:S01]  /*7e10*/  STL [R1+0xc1c], R155 ;  /* 0x000c1c9b01007387 */ /* 0x0003e20000100800 */
[----:B0-----:R-:W-:-:S05]  /*7e20*/  IADD3 R154, P1, R5, UR11, RZ ;  /* 0x0000000b059a7c10 */ /* 0x001fca000ff3e0ff */
[----:B------:R0:W-:Y:S01]  /*7e30*/  STL [R1+0xc24], R154 ;  /* 0x000c249a01007387 */ /* 0x0001e20000100800 */
[----:B-1----:R-:W-:Y:S01]  /*7e40*/  IADD3 R155, P0, R6, UR11, RZ ;  /* 0x0000000b069b7c10 */ /* 0x002fe2000ff1e0ff */
[----:B------:R-:W-:-:S04]  /*7e50*/  USHF.R.S32.HI UR11, URZ, 0x1f, UR11 ;  /* 0x0000001f3f0b7899 */ /* 0x000fc8000801140b */
[----:B------:R1:W-:Y:S01]  /*7e60*/  STL [R1+0xc28], R155 ;  /* 0x000c289b01007387 */ /* 0x0003e20000100800 */
[----:B0-----:R-:W-:-:S05]  /*7e70*/  IADD3 R154, P4, R9, R8, RZ ;  /* 0x00000008099a7210 */ /* 0x001fca0007f9e0ff */
[----:B------:R0:W-:Y:S01]  /*7e80*/  STL [R1+0x23c], R154 ;  /* 0x00023c9a01007387 */ /* 0x0001e20000100800 */
[----:B-1----:R-:W-:-:S05]  /*7e90*/  IADD3 R155, P5, R10, R8, RZ ;  /* 0x000000080a9b7210 */ /* 0x002fca0007fbe0ff */
[----:B------:R1:W-:Y:S01]  /*7ea0*/  STL [R1+0x244], R155 ;  /* 0x0002449b01007387 */ /* 0x0003e20000100800 */
[----:B0-----:R-:W-:-:S03]  /*7eb0*/  IADD3 R154, P3, R12, R8, RZ ;  /* 0x000000080c9a7210 */ /* 0x001fc60007f7e0ff */
[----:B------:R-:W-:Y:S04]  /*7ec0*/  STL [R1+0x24c], R156 ;  /* 0x00024c9c01007387 */ /* 0x000fe80000100800 */
[----:B------:R0:W-:Y:S01]  /*7ed0*/  STL [R1+0x254], R154 ;  /* 0x0002549a01007387 */ /* 0x0001e20000100800 */
[----:B-1----:R-:W-:Y:S02]  /*7ee0*/  LEA.HI.X.SX32 R155, R9, R7, 0x1, P4 ;  /* 0x00000007099b7211 */ /* 0x002fe400020f0eff */
[----:B------:R-:W-:-:S03]  /*7ef0*/  IADD3 R9, P4, R13, R8, RZ ;  /* 0x000000080d097210 */ /* 0x000fc60007f9e0ff */
[----:B------:R-:W-:Y:S01]  /*7f00*/  STL [R1+0x238], R155 ;  /* 0x0002389b01007387 */ /* 0x000fe20000100800 */
[----:B0-----:R-:W-:-:S03]  /*7f10*/  LEA.HI.X.SX32 R154, R10, R7, 0x1, P5 ;  /* 0x000000070a9a7211 */ /* 0x001fc600028f0eff */
[----:B------:R0:W-:Y:S01]  /*7f20*/  STL [R1+0x25c], R9 ;  /* 0x00025c0901007387 */ /* 0x0001e20000100800 */
[----:B------:R-:W-:-:S03]  /*7f30*/  IADD3 R10, P5, R14, R8, RZ ;  /* 0x000000080e0a7210 */ /* 0x000fc60007fbe0ff */
[----:B------:R-:W-:Y:S04]  /*7f40*/  STL [R1+0x240], R154 ;  /* 0x0002409a01007387 */ /* 0x000fe80000100800 */
[----:B------:R1:W-:Y:S01]  /*7f50*/  STL [R1+0x264], R10 ;  /* 0x0002640a01007387 */ /* 0x0003e20000100800 */
[----:B0-----:R-:W-:Y:S02]  /*7f60*/  LEA.HI.X.SX32 R9, R11, R7, 0x1, P2 ;  /* 0x000000070b097211 */ /* 0x001fe400010f0eff */
[----:B------:R-:W-:-:S03]  /*7f70*/  IADD3 R11, P2, R15, R8, RZ ;  /* 0x000000080f0b7210 */ /* 0x000fc60007f5e0ff */
[----:B------:R0:W-:Y:S01]  /*7f80*/  STL [R1+0x248], R9 ;  /* 0x0002480901007387 */ /* 0x0001e20000100800 */
[----:B-1----:R-:W-:-:S03]  /*7f90*/  LEA.HI.X.SX32 R10, R12, R7, 0x1, P3 ;  /* 0x000000070c0a7211 */ /* 0x002fc600018f0eff */
[----:B------:R1:W-:Y:S04]  /*7fa0*/  STL [R1+0x26c], R11 ;  /* 0x00026c0b01007387 */ /* 0x0003e80000100800 */
[----:B------:R2:W-:Y:S01]  /*7fb0*/  STL [R1+0x250], R10 ;  /* 0x0002500a01007387 */ /* 0x0005e20000100800 */
[----:B0-----:R-:W-:Y:S02]  /*7fc0*/  IADD3 R9, P3, R16, R8, RZ ;  /* 0x0000000810097210 */ /* 0x001fe40007f7e0ff */
[----:B-1----:R-:W-:-:S03]  /*7fd0*/  LEA.HI.X.SX32 R11, R13, R7, 0x1, P4 ;  /* 0x000000070d0b7211 */ /* 0x002fc600020f0eff */
[----:B------:R0:W-:Y:S01]  /*7fe0*/  STL [R1+0x274], R9 ;  /* 0x0002740901007387 */ /* 0x0001e20000100800 */
[----:B--2---:R-:W-:-:S03]  /*7ff0*/  IADD3 R10, P4, R17, R8, RZ ;  /* 0x00000008110a7210 */ /* 0x004fc60007f9e0ff */
[----:B------:R1:W-:Y:S04]  /*8000*/  STL [R1+0x258], R11 ;  /* 0x0002580b01007387 */ /* 0x0003e80000100800 */
[----:B------:R2:W-:Y:S01]  /*8010*/  STL [R1+0x27c], R10 ;  /* 0x00027c0a01007387 */ /* 0x0005e20000100800 */
[----:B0-----:R-:W-:Y:S02]  /*8020*/  LEA.HI.X.SX32 R9, R14, R7, 0x1, P5 ;  /* 0x000000070e097211 */ /* 0x001fe400028f0eff */
[----:B-1----:R-:W-:-:S03]  /*8030*/  IADD3 R11, P5, R18, R8, RZ ;  /* 0x00000008120b7210 */ /* 0x002fc60007fbe0ff */
[----:B------:R0:W-:Y:S01]  /*8040*/  STL [R1+0x260], R9 ;  /* 0x0002600901007387 */ /* 0x0001e20000100800 */
[----:B--2---:R-:W-:-:S03]  /*8050*/  LEA.HI.X.SX32 R10, R15, R7, 0x1, P2 ;  /* 0x000000070f0a7211 */ /* 0x004fc600010f0eff */
        /* <DEDUP_REMOVED lines=41> */
[----:B------:R-:W-:Y:S02]  /*82f0*/  CS2R R24, SRZ ;  /* 0x0000000000187805 */ /* 0x000fe4000001ff00 */
[-C--:B--2---:R-:W-:Y:S01]  /*8300*/  IADD3 R10, P4, R29, R8.reuse, RZ ;  /* 0x000000081d0a7210 */ /* 0x084fe20007f9e0ff */
[----:B------:R1:W-:Y:S04]  /*8310*/  STL [R1+0x2b8], R11 ;  /* 0x0002b80b01007387 */ /* 0x0003e80000100800 */
[----:B------:R2:W-:Y:S01]  /*8320*/  STL [R1+0x2dc], R10 ;  /* 0x0002dc0a01007387 */ /* 0x0005e20000100800 */
[----:B0-----:R-:W-:Y:S02]  /*8330*/  LEA.HI.X.SX32 R9, R26, R7, 0x1, P5 ;  /* 0x000000071a097211 */ /* 0x001fe400028f0eff */
[----:B-1----:R-:W-:-:S03]  /*8340*/  IADD3 R11, P5, R30, R8, RZ ;  /* 0x000000081e0b7210 */ /* 0x002fc60007fbe0ff */
[----:B------:R0:W-:Y:S01]  /*8350*/  STL [R1+0x2c0], R9 ;  /* 0x0002c00901007387 */ /* 0x0001e20000100800 */
[----:B--2---:R-:W-:-:S03]  /*8360*/  LEA.HI.X.SX32 R10, R27, R7, 0x1, P2 ;  /* 0x000000071b0a7211 */ /* 0x004fc600010f0eff */
[----:B------:R1:W-:Y:S01]  /*8370*/  STL [R1+0x2e4], R11 ;  /* 0x0002e40b01007387 */ /* 0x0003e20000100800 */
[----:B------:R-:W-:-:S03]  /*8380*/  CS2R R26, SRZ ;  /* 0x00000000001a7805 */ /* 0x000fc6000001ff00 */
[----:B------:R2:W-:Y:S01]  /*8390*/  STL [R1+0x2c8], R10 ;  /* 0x0002c80a01007387 */ /* 0x0005e20000100800 */
[----:B0-----:R-:W-:Y:S02]  /*83a0*/  IADD3 R9, P2, R31, R8, RZ ;  /* 0x000000081f097210 */ /* 0x001fe40007f5e0ff */
[----:B-1----:R-:W-:-:S03]  /*83b0*/  LEA.HI.X.SX32 R11, R28, R7, 0x1, P3 ;  /* 0x000000071c0b7211 */ /* 0x002fc600018f0eff */
[----:B------:R0:W-:Y:S01]  /*83c0*/  STL [R1+0x2ec], R9 ;  /* 0x0002ec0901007387 */ /* 0x0001e20000100800 */
[----:B--2---:R-:W-:-:S03]  /*83d0*/  IADD3 R10, P3, R32, R8, RZ ;  /* 0x00000008200a7210 */ /* 0x004fc60007f7e0ff */
[----:B------:R1:W-:Y:S04]  /*83e0*/  STL [R1+0x2d0], R11 ;  /* 0x0002d00b01007387 */ /* 0x0003e80000100800 */
[----:B------:R2:W-:Y:S01]  /*83f0*/  STL [R1+0x2f4], R10 ;  /* 0x0002f40a01007387 */ /* 0x0005e20000100800 */
[-C--:B0-----:R-:W-:Y:S02]  /*8400*/  LEA.HI.X.SX32 R9, R29, R7.reuse, 0x1, P4 ;  /* 0x000000071d097211 */ /* 0x081fe400020f0eff */
[----:B------:R-:W-:Y:S02]  /*8410*/  CS2R R28, SRZ ;  /* 0x00000000001c7805 */ /* 0x000fe4000001ff00 */
[----:B-1----:R-:W-:Y:S01]  /*8420*/  IADD3 R11, P4, R33, R8, RZ ;  /* 0x00000008210b7210 */ /* 0x002fe20007f9e0ff */
        /* <DEDUP_REMOVED lines=171> */
[----:B------:R-:W-:Y:S04]  /*8ee0*/  STL [R1+0x40c], R11 ;  /* 0x00040c0b01007387 */ /* 0x000fe80000100800 */
[----:B------:R1:W-:Y:S01]  /*8ef0*/  STL [R1+0x430], R10 ;  /* 0x0004300a01007387 */ /* 0x0003e20000100800 */
[----:B0-----:R-:W-:Y:S02]  /*8f00*/  LEA.HI.X.SX32 R9, R68, R7, 0x1, P3 ;  /* 0x0000000744097211 */ /* 0x001fe400018f0eff */
[----:B------:R-:W-:-:S03]  /*8f10*/  IADD3 R8, P3, R72, R8, RZ ;  /* 0x0000000848087210 */ /* 0x000fc60007f7e0ff */
[----:B------:R0:W-:Y:S01]  /*8f20*/  STL [R1+0x414], R9 ;  /* 0x0004140901007387 */ /* 0x0001e20000100800 */
[----:B-1----:R-:W-:-:S03]  /*8f30*/  LEA.HI.X.SX32 R10, R69, R7, 0x1, P4 ;  /* 0x00000007450a7211 */ /* 0x002fc600020f0eff */
[----:B------:R1:W-:Y:S01]  /*8f40*/  STL [R1+0x438], R8 ;  /* 0x0004380801007387 */ /* 0x0003e20000100800 */
[----:B------:R-:W-:-:S03]  /*8f50*/  CS2R R68, SRZ ;  /* 0x0000000000447805 */ /* 0x000fc6000001ff00 */
[----:B------:R2:W-:Y:S01]  /*8f60*/  STL [R1+0x41c], R10 ;  /* 0x00041c0a01007387 */ /* 0x0005e20000100800 */
[-C--:B0-----:R-:W-:Y:S02]  /*8f70*/  LEA.HI.X.SX32 R9, R70, R7.reuse, 0x1, P5 ;  /* 0x0000000746097211 */ /* 0x081fe400028f0eff */
[----:B-1----:R-:W-:-:S03]  /*8f80*/  LEA.HI.X.SX32 R8, R71, R7, 0x1, P2 ;  /* 0x0000000747087211 */ /* 0x002fc600010f0eff */
[----:B------:R0:W-:Y:S01]  /*8f90*/  STL [R1+0x424], R9 ;  /* 0x0004240901007387 */ /* 0x0001e20000100800 */
[----:B------:R-:W-:Y:S02]  /*8fa0*/  LEA.HI.X.SX32 R7, R72, R7, 0x1, P3 ;  /* 0x0000000748077211 */ /* 0x000fe400018f0eff */
[----:B------:R-:W-:Y:S02]  /*8fb0*/  CS2R R70, SRZ ;  /* 0x0000000000467805 */ /* 0x000fe4000001ff00 */
[----:B--2---:R-:W-:Y:S01]  /*8fc0*/  IADD3 R10, P3, R6, UR9, RZ ;  /* 0x00000009060a7c10 */ /* 0x004fe2000ff7e0ff */
[----:B------:R1:W-:Y:S01]  /*8fd0*/  STL [R1+0x42c], R8 ;  /* 0x00042c0801007387 */ /* 0x0003e20000100800 */
[----:B------:R-:W-:-:S03]  /*8fe0*/  CS2R R72, SRZ ;  /* 0x0000000000487805 */ /* 0x000fc6000001ff00 */
[----:B------:R2:W-:Y:S01]  /*8ff0*/  STL [R1+0x434], R7 ;  /* 0x0004340701007387 */ /* 0x0005e20000100800 */
[----:B0-----:R-:W-:Y:S01]  /*9000*/  IADD3.X R9, R4, UR11, RZ, P1, !PT ;  /* 0x0000000b04097c10 */ /* 0x001fe20008ffe4ff */
[----:B-1----:R-:W-:Y:S01]  /*9010*/  IMAD.SHL.U32 R8, R74, 0x10, RZ ;  /* 0x000000104a087824 */ /* 0x002fe200078e00ff */
[----:B------:R-:W-:Y:S02]  /*9020*/  CS2R R74, SRZ ;  /* 0x00000000004a7805 */ /* 0x000fe4000001ff00 */
[----:B--2---:R-:W-:Y:S02]  /*9030*/  IADD3.X R7, R3, UR11, RZ, P0, !PT ;  /* 0x0000000b03077c10 */ /* 0x004fe400087fe4ff */
[----:B------:R-:W-:Y:S01]  /*9040*/  STL [R1+0xd4c], R8 ;  /* 0x000d4c0801007387 */ /* 0x000fe20000100800 */
[----:B------:R-:W-:-:S03]  /*9050*/  UIMAD UR11, UR48, 0x24, URZ ;  /* 0x00000024300b78a4 */ /* 0x000fc6000f8e023f */
[----:B------:R0:W-:Y:S04]  /*9060*/  STL [R1+0x610], R9 ;  /* 0x0006100901007387 */ /* 0x0001e80000100800 */
[----:B------:R1:W-:Y:S01]  /*9070*/  STL [R1+0x614], R7 ;  /* 0x0006140701007387 */ /* 0x0003e20000100800 */
[----:B0-----:R-:W-:Y:S02]  /*9080*/  IADD3 R9, P1, R6, UR4, RZ ;  /* 0x0000000406097c10 */ /* 0x001fe4000ff3e0ff */
[----:B-1----:R-:W-:Y:S01]  /*9090*/  IADD3 R7, P0, R5, UR4, RZ ;  /* 0x0000000405077c10 */ /* 0x002fe2000ff1e0ff */
[----:B------:R-:W-:-:S04]  /*90a0*/  USHF.R.S32.HI UR4, URZ, 0x1f, UR9 ;  /* 0x0000001f3f047899 */ /* 0x000fc80008011409 */
[----:B------:R0:W-:Y:S04]  /*90b0*/  STL [R1+0x61c], R7 ;  /* 0x00061c0701007387 */ /* 0x0001e80000100800 */
[----:B------:R1:W-:Y:S01]  /*90c0*/  STL [R1+0x624], R9 ;  /* 0x0006240901007387 */ /* 0x0003e20000100800 */
[----:B0-----:R-:W-:Y:S01]  /*90d0*/  IADD3 R7, P2, R5, UR9, RZ ;  /* 0x0000000905077c10 */ /* 0x001fe2000ff5e0ff */
[----:B------:R-:W-:Y:S01]  /*90e0*/  UMOV UR9, URZ ;  /* 0x0000003f00097c82 */ /* 0x000fe20008000000 */
[----:B-1----:R-:W-:-:S03]  /*90f0*/  IADD3.X R9, R4, UR10, RZ, P0, !PT ;  /* 0x0000000a04097c10 */ /* 0x002fc600087fe4ff */
        /* <DEDUP_REMOVED lines=8> */
[----:B-1----:R-:W-:Y:S01]  /*9180*/  IADD3.X R9, R4, UR4, RZ, P2, !PT ;  /* 0x0000000404097c10 */ /* 0x002fe200097fe4ff */
[----:B------:R-:W-:-:S04]  /*9190*/  USHF.R.S32.HI UR60, URZ, 0x1f, UR12 ;  /* 0x0000001f3f3c7899 */ /* 0x000fc8000801140c */
[----:B------:R1:W-:Y:S01]  /*91a0*/  STL [R1+0x628], R9 ;  /* 0x0006280901007387 */ /* 0x0003e20000100800 */
[----:B0-----:R-:W-:Y:S01]  /*91b0*/  IADD3.X R7, R3, UR4, RZ, P3, !PT ;  /* 0x0000000403077c10 */ /* 0x001fe20009ffe4ff */
[----:B------:R-:W-:-:S04]  /*91c0*/  UMOV UR4, URZ ;  /* 0x0000003f00047c82 */ /* 0x000fc80008000000 */
[----:B------:R0:W-:Y:S01]  /*91d0*/  STL [R1+0x630], R7 ;  /* 0x0006300701007387 */ /* 0x0001e20000100800 */
[----:B-1----:R-:W-:-:S03]  /*91e0*/  IADD3 R9, P0, R5, UR29, RZ ;  /* 0x0000001d05097c10 */ /* 0x002fc6000ff1e0ff */
[----:B------:R-:W-:Y:S04]  /*91f0*/  STL [R1+0x118], RZ ;  /* 0x000118ff01007387 */ /* 0x000fe80000100800 */
        /* <DEDUP_REMOVED lines=224> */
[----:B-1----:R-:W-:Y:S02]  /*a000*/  IADD3.X R9, R4, UR11, RZ, P0, !PT ;  /* 0x0000000b04097c10 */ /* 0x002fe400087fe4ff */
[----:B------:R-:W-:-:S03]  /*a010*/  IADD3 R10, P0, R5, UR8, RZ ;  /* 0x00000008050a7c10 */ /* 0x000fc6000ff1e0ff */
[----:B------:R1:W-:Y:S01]  /*a020*/  STL [R1+0x798], R9 ;  /* 0x0007980901007387 */ /* 0x0003e20000100800 */
[----:B0-----:R-:W-:-:S05]  /*a030*/  IADD3.X R7, R3, UR11, RZ, P1, !PT ;  /* 0x0000000b03077c10 */ /* 0x001fca0008ffe4ff */
[----:B------:R0:W-:Y:S01]  /*a040*/  STL [R1+0x7a0], R7 ;  /* 0x0007a00701007387 */ /* 0x0001e20000100800 */
[----:B-1----:R-:W-:-:S03]  /*a050*/  IADD3 R9, P1, R6, UR8, RZ ;  /* 0x0000000806097c10 */ /* 0x002fc6000ff3e0ff */
[----:B------:R1:W-:Y:S01]  /*a060*/  STL [R1+0x7ac], R10 ;  /* 0x0007ac0a01007387 */ /* 0x0003e20000100800 */
[----:B------:R-:W-:-:S03]  /*a070*/  UIADD3 UR8, UP0, UR20, 0x2, URZ ;  /* 0x0000000214087890 */ /* 0x000fc6000ff1e03f */
[----:B------:R2:W-:Y:S01]  /*a080*/  STL [R1+0x7b4], R9 ;  /* 0x0007b40901007387 */ /* 0x0005e20000100800 */
[----:B------:R-:W-:Y:S01]  /*a090*/  UIADD3.X UR9, UR9, 0x40000040, URZ, UP0, !UPT ;  /* 0x4000004009097890 */ /* 0x000fe200087fe43f */
[----:B0-----:R-:W-:Y:S02]  /*a0a0*/  LOP3.LUT R7, R8, 0x70, RZ, 0xc0, !PT ;  /* 0x0000007008077812 */ /* 0x001fe400078ec0ff */
[----:B------:R-:W-:Y:S02]  /*a0b0*/  IADD3.X R8, R4, UR10, RZ, P0, !PT ;  /* 0x0000000a04087c10 */ /* 0x000fe400087fe4ff */
[----:B-1----:R-:W-:Y:S01]  /*a0c0*/  IADD3 R10, P5, R6, UR12, RZ ;  /* 0x0000000c060a7c10 */ /* 0x002fe2000ffbe0ff */
[----:B------:R-:W-:Y:S02]  /*a0d0*/  IMAD R7, R153, 0x80, R7 ;  /* 0x0000008099077824 */ /* 0x000fe400078e0207 */
[----:B------:R0:W-:Y:S01]  /*a0e0*/  STL [R1+0x7a8], R8 ;  /* 0x0007a80801007387 */ /* 0x0001e20000100800 */
[----:B--2---:R-:W-:Y:S01]  /*a0f0*/  IADD3.X R9, R3, UR10, RZ, P1, !PT ;  /* 0x0000000a03097c10 */ /* 0x004fe20008ffe4ff */
[----:B------:R-:W-:-:S04]  /*a100*/  UIADD3 UR10, UP1, UR43, 0x2, URZ ;  /* 0x000000022b0a7890 */ /* 0x000fc8000ff3e03f */
[----:B------:R1:W-:Y:S01]  /*a110*/  STL [R1+0x7b0], R9 ;  /* 0x0007b00901007387 */ /* 0x0003e20000100800 */
[----:B------:R-:W-:Y:S02]  /*a120*/  UIADD3.X UR11, UR4, 0x40000040, URZ, UP1, !UPT ;  /* 0x40000040040b7890 */ /* 0x000fe40008ffe43f */
[----:B------:R-:W-:Y:S01]  /*a130*/  USHF.R.S32.HI UR4, URZ, 0x1f, UR7 ;  /* 0x0000001f3f047899 */ /* 0x000fe20008011407 */
[----:B0-----:R-:W-:-:S05]  /*a140*/  SHF.R.S32.HI R8, RZ, 0x7, R152 ;  /* 0x00000007ff087819 */ /* 0x001fca0000011498 */
[----:B------:R0:W-:Y:S01]  /*a150*/  STL [R1+0xd28], R8 ;  /* 0x000d280801007387 */ /* 0x0001e20000100800 */
[----:B-1----:R-:W-:-:S03]  /*a160*/  IADD3 R9, P2, R5, UR5, RZ ;  /* 0x0000000505097c10 */ /* 0x002fc6000ff5e0ff */
[----:B------:R-:W-:Y:S04]  /*a170*/  STL [R1+0xc2c], R7 ;  /* 0x000c2c0701007387 */ /* 0x000fe80000100800 */
[----:B------:R1:W-:Y:S01]  /*a180*/  STL [R1+0x7bc], R9 ;  /* 0x0007bc0901007387 */ /* 0x0003e20000100800 */
[----:B0-----:R-:W-:Y:S01]  /*a190*/  IADD3 R8, P3, R6, UR5, RZ ;  /* 0x0000000506087c10 */ /* 0x001fe2000ff7e0ff */
[----:B------:R-:W-:-:S04]  /*a1a0*/  USHF.R.S32.HI UR5, URZ, 0x1f, UR6 ;  /* 0x0000001f3f057899 */ /* 0x000fc80008011406 */
[----:B------:R0:W-:Y:S01]  /*a1b0*/  STL [R1+0x7c4], R8 ;  /* 0x0007c40801007387 */ /* 0x0001e20000100800 */
[----:B-1----:R-:W-:-:S05]  /*a1c0*/  IADD3 R9, P0, R5, UR61, RZ ;  /* 0x0000003d05097c10 */ /* 0x002fca000ff1e0ff */
[----:B------:R1:W-:Y:S01]  /*a1d0*/  STL [R1+0x7cc], R9 ;  /* 0x0007cc0901007387 */ /* 0x0003e20000100800 */
[----:B0-----:R-:W-:-:S05]  /*a1e0*/  IADD3 R8, P1, R6, UR61, RZ ;  /* 0x0000003d06087c10 */ /* 0x001fca000ff3e0ff */
[----:B------:R0:W-:Y:S01]  /*a1f0*/  STL [R1+0x7d4], R8 ;  /* 0x0007d40801007387 */ /* 0x0001e20000100800 */
[----:B-1----:R-:W-:-:S05]  /*a200*/  IADD3 R9, P4, R5, UR12, RZ ;  /* 0x0000000c05097c10 */ /* 0x002fca000ff9e0ff */
[----:B------:R1:W-:Y:S01]  /*a210*/  STL [R1+0x7dc], R9 ;  /* 0x0007dc0901007387 */ /* 0x0003e20000100800 */
[----:B0-----:R-:W-:-:S03]  /*a220*/  IADD3.X R8, R4, UR13, RZ, P2, !PT ;  /* 0x0000000d04087c10 */ /* 0x001fc600097fe4ff */
[----:B------:R0:W-:Y:S04]  /*a230*/  STL [R1+0x7e4], R10 ;  /* 0x0007e40a01007387 */ /* 0x0001e80000100800 */
[----:B------:R2:W-:Y:S01]  /*a240*/  STL [R1+0x7b8], R8 ;  /* 0x0007b80801007387 */ /* 0x0005e20000100800 */
[----:B-1----:R-:W-:Y:S01]  /*a250*/  IADD3.X R9, R3, UR13, RZ, P3, !PT ;  /* 0x0000000d03097c10 */ /* 0x002fe20009ffe4ff */
[----:B------:R-:W-:Y:S01]  /*a260*/  UIADD3.64 UR12, UR8, 0x2, URZ ;  /* 0x00000002080c7897 */ /* 0x000fe2000fffe03f */
[----:B0-----:R-:W-:-:S03]  /*a270*/  IADD3 R10, P3, R6, UR16, RZ ;  /* 0x00000010060a7c10 */ /* 0x001fc6000ff7e0ff */
[----:B------:R0:W-:Y:S01]  /*a280*/  STL [R1+0x7c0], R9 ;  /* 0x0007c00901007387 */ /* 0x0001e20000100800 */
[----:B--2---:R-:W-:-:S05]  /*a290*/  IADD3 R8, P2, R5, UR16, RZ ;  /* 0x0000001005087c10 */ /* 0x004fca000ff5e0ff */
        /* <DEDUP_REMOVED lines=17> */
[----:B--2---:R-:W-:Y:S02]  /*a3b0*/  IADD3 R8, P4, R5, UR54, RZ ;  /* 0x0000003605087c10 */ /* 0x004fe4000ff9e0ff */
[----:B------:R-:W-:-:S03]  /*a3c0*/  ULDC UR61, c[0x0][0x238] ;  /* 0x00008e00003d7ab9 */ /* 0x000fc60000000800 */
        /* <DEDUP_REMOVED lines=14> */
[----:B------:R-:W-:Y:S02]  /*a4b0*/  UIADD3.64 UR52, UR8, 0x202, URZ ;  /* 0x0000020208347897 */ /* 0x000fe4000fffe03f */
[----:B------:R-:W-:Y:S01]  /*a4c0*/  UIADD3.64 UR52, UR8, 0x604, URZ ;  /* 0x0000060408347897 */ /* 0x000fe2000fffe03f */
[----:B0-----:R-:W-:Y:S01]  /*a4d0*/  IADD3 R10, P1, R6, UR50, RZ ;  /* 0x00000032060a7c10 */ /* 0x001fe2000ff3e0ff */
        /* <DEDUP_REMOVED lines=78> */
[----:B-1----:R-:W-:Y:S02]  /*a9c0*/  IADD3.X R8, R3, UR47, RZ, P1, !PT ;  /* 0x0000002f03087c10 */ /* 0x002fe40008ffe4ff */
        /* <DEDUP_REMOVED lines=18> */
[----:B0-----:R-:W-:-:S03]  /*aaf0*/  LOP3.LUT R10, R7, 0x20, RZ, 0x3c, !PT ;  /* 0x00000020070a7812 */ /* 0x001fc600078e3cff */
[----:B------:R0:W-:Y:S01]  /*ab00*/  STL [R1+0x8b0], R8 ;  /* 0x0008b00801007387 */ /* 0x0001e20000100800 */
[----:B--2---:R-:W-:-:S05]  /*ab10*/  LOP3.LUT R9, R7, 0x10, RZ, 0x3c, !PT ;  /* 0x0000001007097812 */ /* 0x004fca00078e3cff */
[----:B------:R1:W-:Y:S01]  /*ab20*/  STL [R1+0xc48], R9 ;  /* 0x000c480901007387 */ /* 0x0003e20000100800 */
[----:B0-----:R-:W-:-:S03]  /*ab30*/  LOP3.LUT R8, R7, 0x30, RZ, 0x3c, !PT ;  /* 0x0000003007087812 */ /* 0x001fc600078e3cff */
[----:B------:R0:W-:Y:S04]  /*ab40*/  STL [R1+0xc44], R10 ;  /* 0x000c440a01007387 */ /* 0x0001e80000100800 */
[----:B------:R2:W-:Y:S01]  /*ab50*/  STL [R1+0xc40], R8 ;  /* 0x000c400801007387 */ /* 0x0005e20000100800 */
[C---:B-1----:R-:W-:Y:S02]  /*ab60*/  LOP3.LUT R9, R7.reuse, 0x40, RZ, 0x3c, !PT ;  /* 0x0000004007097812 */ /* 0x042fe400078e3cff */
[----:B0-----:R-:W-:-:S03]  /*ab70*/  LOP3.LUT R10, R7, 0x50, RZ, 0x3c, !PT ;  /* 0x00000050070a7812 */ /* 0x001fc600078e3cff */
[----:B------:R0:W-:Y:S01]  /*ab80*/  STL [R1+0xc3c], R9 ;  /* 0x000c3c0901007387 */ /* 0x0001e20000100800 */
[----:B--2---:R-:W-:-:S03]  /*ab90*/  LOP3.LUT R8, R7, 0x60, RZ, 0x3c, !PT ;  /* 0x0000006007087812 */ /* 0x004fc600078e3cff */
[----:B------:R-:W-:Y:S04]  /*aba0*/  STL [R1+0xc38], R10 ;  /* 0x000c380a01007387 */ /* 0x000fe80000100800 */
[----:B------:R1:W-:Y:S01]  /*abb0*/  STL [R1+0xc34], R8 ;  /* 0x000c340801007387 */ /* 0x0003e20000100800 */
[----:B0-----:R-:W-:Y:S02]  /*abc0*/  LOP3.LUT R9, R7, 0x70, RZ, 0x3c, !PT ;  /* 0x0000007007097812 */ /* 0x001fe400078e3cff */
[----:B------:R-:W-:-:S03]  /*abd0*/  IADD3 R7, P6, R5, UR22, RZ ;  /* 0x0000001605077c10 */ /* 0x000fc6000ffde0ff */
[----:B------:R0:W-:Y:S01]  /*abe0*/  STL [R1+0xc30], R9 ;  /* 0x000c300901007387 */ /* 0x0001e20000100800 */
[----:B-1----:R-:W-:-:S03]  /*abf0*/  IADD3 R8, P3, R6, UR22, RZ ;  /* 0x0000001606087c10 */ /* 0x002fc6000ff7e0ff */
[----:B------:R1:W-:Y:S01]  /*ac00*/  STL [R1+0x8dc], R7 ;  /* 0x0008dc0701007387 */ /* 0x0003e20000100800 */
[----:B------:R-:W-:-:S03]  /*ac10*/  UMOV UR22, UR43 ;  /* 0x0000002b00167c82 */ /* 0x000fc60008000000 */
[----:B------:R2:W-:Y:S01]  /*ac20*/  STL [R1+0x8e4], R8 ;  /* 0x0008e40801007387 */ /* 0x0005e20000100800 */
[----:B0-----:R-:W-:Y:S02]  /*ac30*/  IADD3 R9, P2, R5, UR23, RZ ;  /* 0x0000001705097c10 */ /* 0x001fe4000ff5e0ff */
[----:B-1----:R-:W-:-:S03]  /*ac40*/  IADD3.X R7, R4, UR31, RZ, P1, !PT ;  /* 0x0000001f04077c10 */ /* 0x002fc60008ffe4ff */
[----:B------:R0:W-:Y:S01]  /*ac50*/  STL [R1+0x8ec], R9 ;  /* 0x0008ec0901007387 */ /* 0x0001e20000100800 */
[----:B--2---:R-:W-:-:S03]  /*ac60*/  IADD3 R8, P1, R6, UR23, RZ ;  /* 0x0000001706087c10 */ /* 0x004fc6000ff3e0ff */
[----:B------:R1:W-:Y:S01]  /*ac70*/  STL [R1+0x8b8], R7 ;  /* 0x0008b80701007387 */ /* 0x0003e20000100800 */
[----:B------:R-:W-:-:S03]  /*ac80*/  UMOV UR23, 0x40000040 ;  /* 0x4000004000177882 */ /* 0x000fc60000000000 */
[----:B------:R2:W-:Y:S01]  /*ac90*/  STL [R1+0x8f4], R8 ;  /* 0x0008f40801007387 */ /* 0x0005e20000100800 */
[----:B0-----:R-:W-:Y:S02]  /*aca0*/  IADD3.X R9, R3, UR31, RZ, P0, !PT ;  /* 0x0000001f03097c10 */ /* 0x001fe400087fe4ff */
[----:B-1----:R-:W-:-:S03]  /*acb0*/  IADD3 R7, P0, R5, UR26, RZ ;  /* 0x0000001a05077c10 */ /* 0x002fc6000ff1e0ff */
[----:B------:R0:W-:Y:S01]  /*acc0*/  STL [R1+0x8c0], R9 ;  /* 0x0008c00901007387 */ /* 0x0001e20000100800 */
[----:B--2---:R-:W-:-:S03]  /*acd0*/  IADD3.X R8, R4, UR34, RZ, P5, !PT ;  /* 0x0000002204087c10 */ /* 0x004fc6000affe4ff */
[----:B------:R1:W-:Y:S04]  /*ace0*/  STL [R1+0x8fc], R7 ;  /* 0x0008fc0701007387 */ /* 0x0003e80000100800 */
[----:B------:R2:W-:Y:S01]  /*acf0*/  STL [R1+0x8c8], R8 ;  /* 0x0008c80801007387 */ /* 0x0005e20000100800 */
[----:B0-----:R-:W-:Y:S02]  /*ad00*/  IADD3 R9, P5, R6, UR26, RZ ;  /* 0x0000001a06097c10 */ /* 0x001fe4000ffbe0ff */
[----:B-1----:R-:W-:-:S03]  /*ad10*/  IADD3.X R7, R3, UR34, RZ, P4, !PT ;  /* 0x0000002203077c10 */ /* 0x002fc6000a7fe4ff */
[----:B------:R-:W-:Y:S01]  /*ad20*/  STL [R1+0x904], R9 ;  /* 0x0009040901007387 */ /* 0x000fe20000100800 */
[----:B--2---:R-:W-:-:S03]  /*ad30*/  IADD3 R8, P4, R5, UR27, RZ ;  /* 0x0000001b05087c10 */ /* 0x004fc6000ff9e0ff */
[----:B------:R0:W-:Y:S04]  /*ad40*/  STL [R1+0x8d0], R7 ;  /* 0x0008d00701007387 */ /* 0x0001e80000100800 */
[----:B------:R1:W-:Y:S01]  /*ad50*/  STL [R1+0x90c], R8 ;  /* 0x00090c0801007387 */ /* 0x0003e20000100800 */
[----:B0-----:R-:W-:Y:S02]  /*ad60*/  IADD3.X R7, R4, UR35, RZ, P6, !PT ;  /* 0x0000002304077c10 */ /* 0x001fe4000b7fe4ff */
[----:B------:R-:W-:Y:S02]  /*ad70*/  IADD3 R9, P6, R6, UR27, RZ ;  /* 0x0000001b06097c10 */ /* 0x000fe4000ffde0ff */
[----:B-1----:R-:W-:Y:S01]  /*ad80*/  IADD3.X R8, R3, UR35, RZ, P3, !PT ;  /* 0x0000002303087c10 */ /* 0x002fe20009ffe4ff */
[----:B------:R0:W-:Y:S04]  /*ad90*/  STL [R1+0x8d8], R7 ;  /* 0x0008d80701007387 */ /* 0x0001e80000100800 */
[----:B------:R1:W-:Y:S04]  /*ada0*/  STL [R1+0x914], R9 ;  /* 0x0009140901007387 */ /* 0x0003e80000100800 */
[----:B------:R2:W-:Y:S01]  /*adb0*/  STL [R1+0x8e0], R8 ;  /* 0x0008e00801007387 */ /* 0x0005e20000100800 */
[----:B0-----:R-:W-:-:S02]  /*adc0*/  IADD3 R7, P3, R5, UR61, RZ ;  /* 0x0000003d05077c10 */ /* 0x001fc4000ff7e0ff */
[----:B-1----:R-:W-:-:S03]  /*add0*/  IADD3.X R9, R4, UR38, RZ, P2, !PT ;  /* 0x0000002604097c10 */ /* 0x002fc600097fe4ff */
[----:B------:R0:W-:Y:S01]  /*ade0*/  STL [R1+0x91c], R7 ;  /* 0x00091c0701007387 */ /* 0x0001e20000100800 */
[----:B--2---:R-:W-:-:S03]  /*adf0*/  IADD3 R8, P2, R6, UR21, RZ ;  /* 0x0000001506087c10 */ /* 0x004fc6000ff5e0ff */
[----:B------:R1:W-:Y:S04]  /*ae00*/  STL [R1+0x8e8], R9 ;  /* 0x0008e80901007387 */ /* 0x0003e80000100800 */
[----:B------:R2:W-:Y:S01]  /*ae10*/  STL [R1+0x924], R8 ;  /* 0x0009240801007387 */ /* 0x0005e20000100800 */
[----:B0-----:R-:W-:Y:S02]  /*ae20*/  IADD3.X R7, R3, UR38, RZ, P1, !PT ;  /* 0x0000002603077c10 */ /* 0x001fe40008ffe4ff */
[----:B-1----:R-:W-:-:S03]  /*ae30*/  IADD3.X R9, R4, UR39, RZ, P0, !PT ;  /* 0x0000002704097c10 */ /* 0x002fc600087fe4ff */
[----:B------:R0:W-:Y:S01]  /*ae40*/  STL [R1+0x8f0], R7 ;  /* 0x0008f00701007387 */ /* 0x0001e20000100800 */
[----:B--2---:R-:W-:-:S03]  /*ae50*/  IADD3.X R8, R3, UR39, RZ, P5, !PT ;  /* 0x0000002703087c10 */ /* 0x004fc6000affe4ff */
        /* <DEDUP_REMOVED lines=8> */
[----:B0-----:R-:W-:-:S05]  /*aee0*/  IADD3.X R7, R3, UR30, RZ, P2, !PT ;  /* 0x0000001e03077c10 */ /* 0x001fca00097fe4ff */
[----:B------:R1:W-:Y:S02]  /*aef0*/  STL [R1+0x920], R7 ;  /* 0x0009200701007387 */ /* 0x0003e40000100800 */
.L_x_2:
[----:B-1----:R-:W2:Y:S04]  /*af00*/  LDL R7, [R1+0x118] ;  /* 0x0001180001077983 */ /* 0x002ea80000100800 */
[----:B------:R-:W-:Y:S04]  /*af10*/  STL [R1+0x10a0], R223 ;  /* 0x0010a0df01007387 */ /* 0x000fe80000100800 */
        /* <DEDUP_REMOVED lines=133> */
[----:B------:R-:W-:Y:S01]  /*b770*/  STL [R1+0xe94], R225 ;  /* 0x000e94e101007387 */ /* 0x000fe20000100800 */
[----:B------:R-:W-:-:S03]  /*b780*/  MOV R9, UR49 ;  /* 0x0000003100097c02 */ /* 0x000fc60008000f00 */
[----:B------:R-:W-:Y:S01]  /*b790*/  STL [R1+0xe90], R220 ;  /* 0x000e90dc01007387 */ /* 0x000fe20000100800 */
[----:B------:R-:W-:-:S03]  /*b7a0*/  MOV R8, UR48 ;  /* 0x0000003000087c02 */ /* 0x000fc60008000f00 */
[----:B------:R-:W-:Y:S01]  /*b7b0*/  STL [R1+0xe8c], R215 ;  /* 0x000e8cd701007387 */ /* 0x000fe20000100800 */
[----:B------:R-:W-:-:S03]  /*b7c0*/  MOV R14, UR53 ;  /* 0x00000035000e7c02 */ /* 0x000fc60008000f00 */
[----:B------:R-:W-:Y:S04]  /*b7d0*/  STL [R1+0xe88], R224 ;  /* 0x000e88e001007387 */ /* 0x000fe80000100800 */
[----:B------:R-:W-:Y:S04]  /*b7e0*/  STL [R1+0xe84], R219 ;  /* 0x000e84db01007387 */ /* 0x000fe80000100800 */
[----:B------:R-:W-:Y:S04]  /*b7f0*/  STL [R1+0xe80], R214 ;  /* 0x000e80d601007387 */ /* 0x000fe80000100800 */
[----:B-----5:R-:W-:Y:S04]  /*b800*/  STL [R1+0xd54], R2 ;  /* 0x000d540201007387 */ /* 0x020fe80000100800 */
[----:B------:R0:W-:Y:S04]  /*b810*/  STL [R1+0xd50], R0 ;  /* 0x000d500001007387 */ /* 0x0001e80000100800 */
[----:B0-----:R-:W3:Y:S04]  /*b820*/  LDL.LU R0, [R1+0x238] ;  /* 0x0002380001007983 */ /* 0x001ee80000300800 */
[----:B------:R0:W-:Y:S04]  /*b830*/  STL [R1+0xc68], R9 ;  /* 0x000c680901007387 */ /* 0x0001e80000100800 */
[----:B------:R1:W-:Y:S04]  /*b840*/  STL [R1+0xc64], R8 ;  /* 0x000c640801007387 */ /* 0x0003e80000100800 */
[----:B------:R4:W-:Y:S01]  /*b850*/  STL [R1+0xc60], R14 ;  /* 0x000c600e01007387 */ /* 0x0009e20000100800 */
[----:B0-----:R-:W-:-:S02]  /*b860*/  MOV R9, UR52 ;  /* 0x0000003400097c02 */ /* 0x001fc40008000f00 */
[----:B-1----:R-:W-:-:S03]  /*b870*/  MOV R8, UR7 ;  /* 0x0000000700087c02 */ /* 0x002fc60008000f00 */
[----:B------:R0:W-:Y:S01]  /*b880*/  STL [R1+0xc5c], R9 ;  /* 0x000c5c0901007387 */ /* 0x0001e20000100800 */
[----:B----4-:R-:W-:-:S03]  /*b890*/  MOV R14, UR6 ;  /* 0x00000006000e7c02 */ /* 0x010fc60008000f00 */
[----:B------:R1:W-:Y:S04]  /*b8a0*/  STL [R1+0xc58], R8 ;  /* 0x000c580801007387 */ /* 0x0003e80000100800 */
[----:B------:R4:W-:Y:S01]  /*b8b0*/  STL [R1+0xc54], R14 ;  /* 0x000c540e01007387 */ /* 0x0009e20000100800 */
[----:B0-----:R-:W-:Y:S02]  /*b8c0*/  MOV R9, UR5 ;  /* 0x0000000500097c02 */ /* 0x001fe40008000f00 */
[----:B-1----:R-:W-:-:S03]  /*b8d0*/  MOV R8, UR4 ;  /* 0x0000000400087c02 */ /* 0x002fc60008000f00 */
[----:B------:R-:W-:Y:S01]  /*b8e0*/  STL [R1+0xc50], R9 ;  /* 0x000c500901007387 */ /* 0x000fe20000100800 */
[----:B----4-:R-:W2:Y:S03]  /*b8f0*/  LDC R14, c[0x0][0x230] ;  /* 0x00008c00ff0e7b82 */ /* 0x010ea60000000800 */
[----:B------:R0:W-:Y:S01]  /*b900*/  STL [R1+0xc4c], R8 ;  /* 0x000c4c0801007387 */ /* 0x0001e20000100800 */
[----:B------:R-:W-:-:S03]  /*b910*/  PRMT R197, RZ, 0x7610, R197 ;  /* 0x00007610ffc57816 */ /* 0x000fc600000000c5 */
[----:B------:R-:W4:Y:S04]  /*b920*/  LDL R21, [R1+0x918] ;  /* 0x0009180001157983 */ /* 0x000f280000100800 */
[----:B------:R-:W3:Y:S01]  /*b930*/  LDL R20, [R1+0x91c] ;  /* 0x00091c0001147983 */ /* 0x000ee20000100800 */
[----:B--2---:R-:W-:-:S05]  /*b940*/  IMAD R14, R7, -0x80, R14 ;  /* 0xffffff80070e7824 */ /* 0x004fca00078e020e */
[----:B------:R-:W-:Y:S01]  /*b950*/  ISETP.GT.AND P0, PT, R14, RZ, PT ;  /* 0x000000ff0e00720c */ /* 0x000fe20003f04270 */
[----:B------:R-:W-:Y:S04]  /*b960*/  STL [R1+0xd68], R3 ;  /* 0x000d680301007387 */ /* 0x000fe80000100800 */
[----:B------:R-:W-:Y:S04]  /*b970*/  STL [R1+0xd6c], R6 ;  /* 0x000d6c0601007387 */ /* 0x000fe80000100800 */
[----:B------:R-:W-:Y:S04]  /*b980*/  STL [R1+0xd74], R5 ;  /* 0x000d740501007387 */ /* 0x000fe80000100800 */
[----:B0-----:R-:W-:-:S02]  /*b990*/  @P0 IMAD.MOV.U32 R8, RZ, RZ, R5 ;  /* 0x000000ffff080224 */ /* 0x001fc400078e0005 */
[----:B------:R-:W-:Y:S01]  /*b9a0*/  @P0 IMAD.MOV.U32 R9, RZ, RZ, R4 ;  /* 0x000000ffff090224 */ /* 0x000fe200078e0004 */
[----:B------:R-:W-:Y:S04]  /*b9b0*/  STL [R1+0xd70], R4 ;  /* 0x000d700401007387 */ /* 0x000fe80000100800 */
[----:B------:R0:W2:Y:S04]  /*b9c0*/  @P0 LDG.E.U8 R197, desc[UR56][R8.64] ;  /* 0x0000003808c50981 */ /* 0x0000a8000c1e1100 */
[----:B------:R-:W0:Y:S04]  /*b9d0*/  LDL R8, [R1+0x920] ;  /* 0x0009200001087983 */ /* 0x000e280000100800 */
[----:B------:R-:W0:Y:S01]  /*b9e0*/  LDL R9, [R1+0x924] ;  /* 0x0009240001097983 */ /* 0x000e220000100800 */
[----:B------:R-:W-:-:S02]  /*b9f0*/  ISETP.GT.AND P1, PT, R14, 0x1, PT ;  /* 0x000000010e00780c */ /* 0x000fc40003f24270 */
[----:B------:R-:W-:Y:S02]  /*ba00*/  PRMT R203, RZ, 0x7610, R203 ;  /* 0x00007610ffcb7816 */ /* 0x000fe400000000cb */
[----:B------:R-:W-:-:S09]  /*ba10*/  PRMT R198, RZ, 0x7610, R198 ;  /* 0x00007610ffc67816 */ /* 0x000fd200000000c6 */
[----:B0-----:R-:W-:-:S04]  /*ba20*/  @P1 LOP3.LUT R9, R9, R8, RZ, 0x3c, !PT ;  /* 0x0000000809091212 */ /* 0x001fc800078e3cff */
[----:B------:R-:W-:-:S04]  /*ba30*/  @P1 LOP3.LUT R8, R9, R8, RZ, 0x3c, !PT ;  /* 0x0000000809081212 */ /* 0x000fc800078e3cff */
[----:B------:R-:W-:-:S05]  /*ba40*/  @P1 LOP3.LUT R9, R9, R8, RZ, 0x3c, !PT ;  /* 0x0000000809091212 */ /* 0x000fca00078e3cff */
[----:B------:R3:W2:Y:S02]  /*ba50*/  @P1 LDG.E.U8 R203, desc[UR56][R8.64] ;  /* 0x0000003808cb1981 */ /* 0x0006a4000c1e1100 */
[----:B---3--:R-:W-:Y:S02]  /*ba60*/  @P1 IMAD.MOV.U32 R8, RZ, RZ, R20 ;  /* 0x000000ffff081224 */ /* 0x008fe400078e0014 */
[----:B----4-:R-:W-:Y:S01]  /*ba70*/  @P1 IMAD.MOV.U32 R9, RZ, RZ, R21 ;  /* 0x000000ffff091224 */ /* 0x010fe200078e0015 */
[----:B------:R-:W-:Y:S02]  /*ba80*/  ISETP.GT.AND P2, PT, R14, 0x2, PT ;  /* 0x000000020e00780c */ /* 0x000fe40003f44270 */
[----:B------:R-:W-:Y:S02]  /*ba90*/  PRMT R161, RZ, 0x7610, R161 ;  /* 0x00007610ffa17816 */ /* 0x000fe400000000a1 */
[----:B------:R-:W-:Y:S01]  /*baa0*/  PRMT R195, RZ, 0x7610, R195 ;  /* 0x00007610ffc37816 */ /* 0x000fe200000000c3 */
[----:B------:R0:W3:Y:S01]  /*bab0*/  @P1 LDG.E.U8 R198, desc[UR56][R8.64] ;  /* 0x0000003808c61981 */ /* 0x0000e2000c1e1100 */
[----:B------:R-:W-:Y:S01]  /*bac0*/  PRMT R168, RZ, 0x7610, R168 ;  /* 0x00007610ffa87816 */ /* 0x000fe200000000a8 */
[----:B------:R-:W-:Y:S01]  /*bad0*/  @P0 IMAD.MOV.U32 R7, RZ, RZ, R3 ;  /* 0x000000ffff070224 */ /* 0x000fe200078e0003 */
[----:B------:R-:W-:Y:S01]  /*bae0*/  PRMT R202, RZ, 0x7610, R202 ;  /* 0x00007610ffca7816 */ /* 0x000fe200000000ca */
[----:B------:R-:W4:Y:S04]  /*baf0*/  LDL R21, [R1+0x8f0] ;  /* 0x0008f00001157983 */ /* 0x000f280000100800 */
[----:B------:R-:W2:Y:S04]  /*bb00*/  @P0 LDG.E.U8 R168, desc[UR56][R6.64] ;  /* 0x0000003806a80981 */ /* 0x000ea8000c1e1100 */
[----:B------:R-:W0:Y:S04]  /*bb10*/  LDL R8, [R1+0x910] ;  /* 0x0009100001087983 */ /* 0x000e280000100800 */
[----:B------:R-:W0:Y:S04]  /*bb20*/  LDL R9, [R1+0x914] ;  /* 0x0009140001097983 */ /* 0x000e280000100800 */
[----:B------:R-:W3:Y:S01]  /*bb30*/  LDL R20, [R1+0x8f4] ;  /* 0x0008f40001147983 */ /* 0x000ee20000100800 */
[----:B0-----:R-:W-:-:S04]  /*bb40*/  @P2 LOP3.LUT R9, R9, R8, RZ, 0x3c, !PT ;  /* 0x0000000809092212 */ /* 0x001fc800078e3cff */
[----:B------:R-:W-:-:S04]  /*bb50*/  @P2 LOP3.LUT R8, R9, R8, RZ, 0x3c, !PT ;  /* 0x0000000809082212 */ /* 0x000fc800078e3cff */
[----:B------:R-:W-:-:S05]  /*bb60*/  @P2 LOP3.LUT R9, R9, R8, RZ, 0x3c, !PT ;  /* 0x0000000809092212 */ /* 0x000fca00078e3cff */
[----:B------:R0:W2:Y:S04]  /*bb70*/  @P2 LDG.E.U8 R161, desc[UR56][R8.64] ;  /* 0x0000003808a12981 */ /* 0x0000a8000c1e1100 */
[----:B------:R-:W0:Y:S04]  /*bb80*/  LDL R8, [R1+0x908] ;  /* 0x0009080001087983 */ /* 0x000e280000100800 */
[----:B------:R-:W0:Y:S02]  /*bb90*/  LDL R9, [R1+0x90c] ;  /* 0x00090c0001097983 */ /* 0x000e240000100800 */
[----:B0-----:R-:W-:-:S04]  /*bba0*/  @P2 LOP3.LUT R9, R9, R8, RZ, 0x3c, !PT ;  /* 0x0000000809092212 */ /* 0x001fc800078e3cff */
[----:B------:R-:W-:-:S04]  /*bbb0*/  @P2 LOP3.LUT R8, R9, R8, RZ, 0x3c, !PT ;  /* 0x0000000809082212 */ /* 0x000fc800078e3cff */
[----:B------:R-:W-:-:S05]  /*bbc0*/  @P2 LOP3.LUT R9, R9, R8, RZ, 0x3c, !PT ;  /* 0x0000000809092212 */ /* 0x000fca00078e3cff */
[----:B------:R0:W2:Y:S04]  /*bbd0*/  @P2 LDG.E.U8 R195, desc[UR56][R8.64] ;  /* 0x0000003808c32981 */ /* 0x0000a8000c1e1100 */
[----:B------:R-:W0:Y:S04]  /*bbe0*/  LDL R8, [R1+0x900] ;  /* 0x0009000001087983 */ /* 0x000e280000100800 */
[----:B------:R-:W0:Y:S01]  /*bbf0*/  LDL R9, [R1+0x904] ;  /* 0x0009040001097983 */ /* 0x000e220000100800 */
[----:B------:R-:W-:-:S13]  /*bc00*/  ISETP.GT.AND P0, PT, R14, 0x3, PT ;  /* 0x000000030e00780c */ /* 0x000fda0003f04270 */
[----:B0-----:R-:W-:-:S04]  /*bc10*/  @P0 LOP3.LUT R9, R9, R8, RZ, 0x3c, !PT ;  /* 0x0000000809090212 */ /* 0x001fc800078e3cff */
[----:B------:R-:W-:-:S04]  /*bc20*/  @P0 LOP3.LUT R8, R9, R8, RZ, 0x3c, !PT ;  /* 0x0000000809080212 */ /* 0x000fc800078e3cff */
[----:B------:R-:W-:-:S05]  /*bc30*/  @P0 LOP3.LUT R9, R9, R8, RZ, 0x3c, !PT ;  /* 0x0000000809090212 */ /* 0x000fca00078e3cff */
[----:B------:R0:W2:Y:S04]  /*bc40*/  @P0 LDG.E.U8 R202, desc[UR56][R8.64] ;  /* 0x0000003808ca0981 */ /* 0x0000a8000c1e1100 */
[----:B------:R-:W0:Y:S04]  /*bc50*/  LDL R8, [R1+0x8f8] ;  /* 0x0008f80001087983 */ /* 0x000e280000100800 */
[----:B------:R-:W0:Y:S01]  /*bc60*/  LDL R9, [R1+0x8fc] ;  /* 0x0008fc0001097983 */ /* 0x000e220000100800 */
[----:B------:R-:W-:Y:S02]  /*bc70*/  ISETP.GT.AND P1, PT, R14, 0x4, PT ;  /* 0x000000040e00780c */ /* 0x000fe40003f24270 */
[----:B------:R-:W-:-:S02]  /*bc80*/  PRMT R196, RZ, 0x7610, R196 ;  /* 0x00007610ffc47816 */ /* 0x000fc400000000c4 */
[----:B------:R-:W-:Y:S02]  /*bc90*/  PRMT R163, RZ, 0x7610, R163 ;  /* 0x00007610ffa37816 */ /* 0x000fe400000000a3 */
[----:B0-----:R-:W-:-:S04]  /*bca0*/  @P0 LOP3.LUT R9, R9, R8, RZ, 0x3c, !PT ;  /* 0x0000000809090212 */ /* 0x001fc800078e3cff */
[----:B------:R-:W-:-:S04]  /*bcb0*/  @P0 LOP3.LUT R8, R9, R8, RZ, 0x3c, !PT ;  /* 0x0000000809080212 */ /* 0x000fc800078e3cff */
[----:B------:R-:W-:-:S05]  /*bcc0*/  @P0 LOP3.LUT R9, R9, R8, RZ, 0x3c, !PT ;  /* 0x0000000809090212 */ /* 0x000fca00078e3cff */
[----:B------:R3:W2:Y:S02]  /*bcd0*/  @P0 LDG.E.U8 R196, desc[UR56][R8.64] ;  /* 0x0000003808c40981 */ /* 0x0006a4000c1e1100 */
[----:B---3--:R-:W-:Y:S02]  /*bce0*/  @P1 IMAD.MOV.U32 R8, RZ, RZ, R20 ;  /* 0x000000ffff081224 */ /* 0x008fe400078e0014 */
[----:B----4-:R-:W-:Y:S01]  /*bcf0*/  @P1 IMAD.MOV.U32 R9, RZ, RZ, R21 ;  /* 0x000000ffff091224 */ /* 0x010fe200078e0015 */
[----:B------:R-:W-:Y:S01]  /*bd00*/  PRMT R193, RZ, 0x7610, R193 ;  /* 0x00007610ffc17816 */ /* 0x000fe200000000c1 */
[----:B------:R-:W3:Y:S04]  /*bd10*/  LDL R21, [R1+0x8c8] ;  /* 0x0008c80001157983 */ /* 0x000ee80000100800 */
[----:B------:R0:W4:Y:S01]  /*bd20*/  @P1 LDG.E.U8 R163, desc[UR56][R8.64] ;  /* 0x0000003808a31981 */ /* 0x000122000c1e1100 */
[----:B------:R-:W-:-:S02]  /*bd30*/  ISETP.GT.AND P2, PT, R14, 0x5, PT ;  /* 0x000000050e00780c */ /* 0x000fc40003f44270 */
[----:B------:R-:W-:Y:S01]  /*bd40*/  PRMT R201, RZ, 0x7610, R201 ;  /* 0x00007610ffc97816 */ /* 0x000fe200000000c9 */
[----:B------:R-:W2:Y:S04]  /*bd50*/  LDL R20, [R1+0x8cc] ;  /* 0x0008cc0001147983 */ /* 0x000ea80000100800 */
[----:B------:R-:W0:Y:S04]  /*bd60*/  LDL R8, [R1+0x8e8] ;  /* 0x0008e80001087983 */ /* 0x000e280000100800 */
[----:B------:R-:W0:Y:S02]  /*bd70*/  LDL R9, [R1+0x8ec] ;  /* 0x0008ec0001097983 */ /* 0x000e240000100800 */
[----:B0-----:R-:W-:-:S04]  /*bd80*/  @P1 LOP3.LUT R9, R9, R8, RZ, 0x3c, !PT ;  /* 0x0000000809091212 */ /* 0x001fc800078e3cff */
[----:B------:R-:W-:-:S04]  /*bd90*/  @P1 LOP3.LUT R8, R9, R8, RZ, 0x3c, !PT ;  /* 0x0000000809081212 */ /* 0x000fc800078e3cff */
[----:B------:R-:W-:-:S05]  /*bda0*/  @P1 LOP3.LUT R9, R9, R8, RZ, 0x3c, !PT ;  /* 0x0000000809091212 */ /* 0x000fca00078e3cff */
[----:B------:R0:W4:Y:S04]  /*bdb0*/  @P1 LDG.E.U8 R193, desc[UR56][R8.64] ;  /* 0x0000003808c11981 */ /* 0x000128000c1e1100 */
[----:B------:R-:W0:Y:S04]  /*bdc0*/  LDL R8, [R1+0x8e0] ;  /* 0x0008e00001087983 */ /* 0x000e280000100800 */
[----:B------:R-:W0:Y:S02]  /*bdd0*/  LDL R9, [R1+0x8e4] ;  /* 0x0008e40001097983 */ /* 0x000e240000100800 */
[----:B0-----:R-:W-:-:S04]  /*bde0*/  @P2 LOP3.LUT R9, R9, R8, RZ, 0x3c, !PT ;  /* 0x0000000809092212 */ /* 0x001fc800078e3cff */
[----:B------:R-:W-:-:S04]  /*bdf0*/  @P2 LOP3.LUT R8, R9, R8, RZ, 0x3c, !PT ;  /* 0x0000000809082212 */ /* 0x000fc800078e3cff */
[----:B------:R-:W-:-:S05]  /*be00*/  @P2 LOP3.LUT R9, R9, R8, RZ, 0x3c, !PT ;  /* 0x0000000809092212 */ /* 0x000fca00078e3cff */
[----:B------:R0:W4:Y:S04]  /*be10*/  @P2 LDG.E.U8 R201, desc[UR56][R8.64] ;  /* 0x0000003808c92981 */ /* 0x000128000c1e1100 */
[----:B------:R-:W0:Y:S04]  /*be20*/  LDL R8, [R1+0x8d8] ;  /* 0x0008d80001087983 */ /* 0x000e280000100800 */
[----:B------:R-:W0:Y:S01]  /*be30*/  LDL R9, [R1+0x8dc] ;  /* 0x0008dc0001097983 */ /* 0x000e220000100800 */
[----:B------:R-:W-:Y:S02]  /*be40*/  PRMT R194, RZ, 0x7610, R194 ;  /* 0x00007610ffc27816 */ /* 0x000fe400000000c2 */
[----:B0-----:R-:W-:-:S04]  /*be50*/  @P2 LOP3.LUT R9, R9, R8, RZ, 0x3c, !PT ;  /* 0x0000000809092212 */ /* 0x001fc800078e3cff */
[----:B------:R-:W-:-:S04]  /*be60*/  @P2 LOP3.LUT R8, R9, R8, RZ, 0x3c, !PT ;  /* 0x0000000809082212 */ /* 0x000fc800078e3cff */
[----:B------:R-:W-:-:S05]  /*be70*/  @P2 LOP3.LUT R9, R9, R8, RZ, 0x3c, !PT ;  /* 0x0000000809092212 */ /* 0x000fca00078e3cff */
[----:B------:R0:W4:Y:S04]  /*be80*/  @P2 LDG.E.U8 R194, desc[UR56][R8.64] ;  /* 0x0000003808c22981 */ /* 0x000128000c1e1100 */
[----:B------:R-:W0:Y:S04]  /*be90*/  LDL R8, [R1+0x8d0] ;  /* 0x0008d00001087983 */ /* 0x000e280000100800 */
[----:B------:R-:W0:Y:S01]  /*bea0*/  LDL R9, [R1+0x8d4] ;  /* 0x0008d40001097983 */ /* 0x000e220000100800 */
[----:B------:R-:W-:Y:S02]  /*beb0*/  ISETP.GT.AND P0, PT, R14, 0x6, PT ;  /* 0x000000060e00780c */ /* 0x000fe40003f04270 */
[----:B------:R-:W-:-:S02]  /*bec0*/  PRMT R162, RZ, 0x7610, R162 ;  /* 0x00007610ffa27816 */ /* 0x000fc400000000a2 */
[----:B------:R-:W-:-:S09]  /*bed0*/  PRMT R191, RZ, 0x7610, R191 ;  /* 0x00007610ffbf7816 */ /* 0x000fd200000000bf */
[----:B0-----:R-:W-:-:S04]  /*bee0*/  @P0 LOP3.LUT R9, R9, R8, RZ, 0x3c, !PT ;  /* 0x0000000809090212 */ /* 0x001fc800078e3cff */
[----:B------:R-:W-:-:S04]  /*bef0*/  @P0 LOP3.LUT R8, R9, R8, RZ, 0x3c, !PT ;  /* 0x0000000809080212 */ /* 0x000fc800078e3cff */
[----:B------:R-:W-:-:S05]  /*bf00*/  @P0 LOP3.LUT R9, R9, R8, RZ, 0x3c, !PT ;  /* 0x0000000809090212 */ /* 0x000fca00078e3cff */
[----:B------:R2:W4:Y:S02]  /*bf10*/  @P0 LDG.E.U8 R162, desc[UR56][R8.64] ;  /* 0x0000003808a20981 */ /* 0x000524000c1e1100 */
[----:B--2---:R-:W-:Y:S02]  /*bf20*/  @P0 IMAD.MOV.U32 R8, RZ, RZ, R20 ;  /* 0x000000ffff080224 */ /* 0x004fe400078e0014 */
[----:B---3--:R-:W-:Y:S01]  /*bf30*/  @P0 IMAD.MOV.U32 R9, RZ, RZ, R21 ;  /* 0x000000ffff090224 */ /* 0x008fe200078e0015 */
[----:B------:R-:W-:Y:S01]  /*bf40*/  ISETP.GT.AND P1, PT, R14, 0x7, PT ;  /* 0x000000070e00780c */ /* 0x000fe20003f24270 */
[----:B------:R-:W2:Y:S04]  /*bf50*/  LDL R21, [R1+0x8a0] ;  /* 0x0008a00001157983 */ /* 0x000ea80000100800 */
[----:B------:R0:W3:Y:S01]  /*bf60*/  @P0 LDG.E.U8 R191, desc[UR56][R8.64] ;  /* 0x0000003808bf0981 */ /* 0x0000e2000c1e1100 */
[----:B------:R-:W-:-:S02]  /*bf70*/  PRMT R200, RZ, 0x7610, R200 ;  /* 0x00007610ffc87816 */ /* 0x000fc400000000c8 */
[----:B------:R-:W-:Y:S01]  /*bf80*/  PRMT R192, RZ, 0x7610, R192 ;  /* 0x00007610ffc07816 */ /* 0x000fe200000000c0 */
[----:B------:R-:W4:Y:S04]  /*bf90*/  LDL R20, [R1+0x8a4] ;  /* 0x0008a40001147983 */ /* 0x000f280000100800 */
[----:B------:R-:W0:Y:S04]  /*bfa0*/  LDL R8, [R1+0x8c0] ;  /* 0x0008c00001087983 */ /* 0x000e280000100800 */
[----:B------:R-:W0:Y:S02]  /*bfb0*/  LDL R9, [R1+0x8c4] ;  /* 0x0008c40001097983 */ /* 0x000e240000100800 */
[----:B0-----:R-:W-:-:S04]  /*bfc0*/  @P1 LOP3.LUT R9, R9, R8, RZ, 0x3c, !PT ;  /* 0x0000000809091212 */ /* 0x001fc800078e3cff */
[----:B------:R-:W-:-:S04]  /*bfd0*/  @P1 LOP3.LUT R8, R9, R8, RZ, 0x3c, !PT ;  /* 0x0000000809081212 */ /* 0x000fc800078e3cff */
[----:B------:R-:W-:-:S05]  /*bfe0*/  @P1 LOP3.LUT R9, R9, R8, RZ, 0x3c, !PT ;  /* 0x0000000809091212 */ /* 0x000fca00078e3cff */
[----:B------:R0:W3:Y:S04]  /*bff0*/  @P1 LDG.E.U8 R200, desc[UR56][R8.64] ;  /* 0x0000003808c81981 */ /* 0x0000e8000c1e1100 */
[----:B------:R-:W0:Y:S04]  /*c000*/  LDL R8, [R1+0x8b8] ;  /* 0x0008b80001087983 */ /* 0x000e280000100800 */
[----:B------:R-:W0:Y:S02]  /*c010*/  LDL R9, [R1+0x8bc] ;  /* 0x0008bc0001097983 */ /* 0x000e240000100800 */
[----:B0-----:R-:W-:-:S04]  /*c020*/  @P1 LOP3.LUT R9, R9, R8, RZ, 0x3c, !PT ;  /* 0x0000000809091212 */ /* 0x001fc800078e3cff */
[----:B------:R-:W-:-:S04]  /*c030*/  @P1 LOP3.LUT R8, R9, R8, RZ, 0x3c, !PT ;  /* 0x0000000809081212 */ /* 0x000fc800078e3cff */
[----:B------:R-:W-:-:S05]  /*c040*/  @P1 LOP3.LUT R9, R9, R8, RZ, 0x3c, !PT ;  /* 0x0000000809091212 */ /* 0x000fca00078e3cff */
[----:B------:R0:W3:Y:S04]  /*c050*/  @P1 LDG.E.U8 R192, desc[UR56][R8.64] ;  /* 0x0000003808c01981 */ /* 0x0000e8000c1e1100 */
[----:B------:R-:W0:Y:S04]  /*c060*/  LDL R8, [R1+0x8b0] ;  /* 0x0008b00001087983 */ /* 0x000e280000100800 */
[----:B------:R-:W0:Y:S01]  /*c070*/  LDL R9, [R1+0x8b4] ;  /* 0x0008b40001097983 */ /* 0x000e220000100800 */
[----:B------:R-:W-:Y:S02]  /*c080*/  ISETP.GT.AND P2, PT, R14, 0x8, PT ;  /* 0x000000080e00780c */ /* 0x000fe40003f44270 */
[----:B------:R-:W-:-:S11]  /*c090*/  PRMT R199, RZ, 0x7610, R199 ;  /* 0x00007610ffc77816 */ /* 0x000fd600000000c7 */
[----:B0-----:R-:W-:-:S04]  /*c0a0*/  @P2 LOP3.LUT R9, R9, R8, RZ, 0x3c, !PT ;  /* 0x0000000809092212 */ /* 0x001fc800078e3cff */
[----:B------:R-:W-:-:S04]  /*c0b0*/  @P2 LOP3.LUT R8, R9, R8, RZ, 0x3c, !PT ;  /* 0x0000000809082212 */ /* 0x000fc800078e3cff */
[----:B------:R-:W-:-:S05]  /*c0c0*/  @P2 LOP3.LUT R9, R9, R8, RZ, 0x3c, !PT ;  /* 0x0000000809092212 */ /* 0x000fca00078e3cff */
[----:B------:R0:W3:Y:S04]  /*c0d0*/  @P2 LDG.E.U8 R199, desc[UR56][R8.64] ;  /* 0x0000003808c72981 */ /* 0x0000e8000c1e1100 */
        /* <DEDUP_REMOVED lines=8> */
[----:B------:R4:W3:Y:S02]  /*c160*/  @P2 LDG.E.U8 R189, desc[UR56][R8.64] ;  /* 0x0000003808bd2981 */ /* 0x0008e4000c1e1100 */
[----:B----4-:R-:W-:Y:S02]  /*c170*/  @P0 IMAD.MOV.U32 R8, RZ, RZ, R20 ;  /* 0x000000ffff080224 */ /* 0x010fe400078e0014 */
[----:B--2---:R-:W-:Y:S01]  /*c180*/  @P0 IMAD.MOV.U32 R9, RZ, RZ, R21 ;  /* 0x000000ffff090224 */ /* 0x004fe200078e0015 */
[----:B------:R-:W-:Y:S01]  /*c190*/  PRMT R190, RZ, 0x7610, R190 ;  /* 0x00007610ffbe7816 */ /* 0x000fe200000000be */
[----:B------:R-:W2:Y:S04]  /*c1a0*/  LDL R21, [R1+0x878] ;  /* 0x0008780001157983 */ /* 0x000ea80000100800 */
[----:B------:R0:W4:Y:S01]  /*c1b0*/  @P0 LDG.E.U8 R160, desc[UR56][R8.64] ;  /* 0x0000003808a00981 */ /* 0x000122000c1e1100 */
[----:B------:R-:W-:-:S02]  /*c1c0*/  ISETP.GT.AND P1, PT, R14, 0xa, PT ;  /* 0x0000000a0e00780c */ /* 0x000fc40003f24270 */
[----:B------:R-:W-:Y:S01]  /*c1d0*/  PRMT R187, RZ, 0x7610, R187 ;  /* 0x00007610ffbb7816 */ /* 0x000fe200000000bb */
[----:B------:R-:W3:Y:S04]  /*c1e0*/  LDL R20, [R1+0x87c] ;  /* 0x00087c0001147983 */ /* 0x000ee80000100800 */
        /* <DEDUP_REMOVED lines=28> */
[----:B---3--:R-:W-:Y:S02]  /*c3b0*/  @P2 IMAD.MOV.U32 R8, RZ, RZ, R20 ;  /* 0x000000ffff082224 */ /* 0x008fe400078e0014 */
[----:B--2---:R-:W-:Y:S01]  /*c3c0*/  @P2 IMAD.MOV.U32 R9, RZ, RZ, R21 ;  /* 0x000000ffff092224 */ /* 0x004fe200078e0015 */
        /* <DEDUP_REMOVED lines=151> */
[----:B------:R-:W2:Y:S04]  /*cd40*/  LDL R20, [R1+0x7b4] ;  /* 0x0007b40001147983 */ /* 0x000ea80000100800 */
        /* <DEDUP_REMOVED lines=14> */
[C---:B------:R-:W-:Y:S02]  /*ce30*/  ISETP.GT.AND P2, PT, R14.reuse, 0x17, PT ;  /* 0x000000170e00780c */ /* 0x040fe40003f44270 */
[----:B------:R-:W-:-:S02]  /*ce40*/  ISETP.GT.AND P0, PT, R14, 0x18, PT ;  /* 0x000000180e00780c */ /* 0x000fc40003f04270 */
[----:B------:R-:W-:Y:S02]  /*ce50*/  PRMT R16, RZ, 0x7610, R16 ;  /* 0x00007610ff107816 */ /* 0x000fe40000000010 */
[----:B------:R-:W-:-:S09]  /*ce60*/  PRMT R10, RZ, 0x7610, R10 ;  /* 0x00007610ff0a7816 */ /* 0x000fd2000000000a */
[----:B--2---:R1:W2:Y:S04]  /*ce70*/  @P0 LDG.E.U8 R10, desc[UR56][R20.64] ;  /* 0x00000038140a0981 */ /* 0x0042a8000c1e1100 */
[----:B------:R-:W1:Y:S04]  /*ce80*/  LDL R20, [R1+0x7a8] ;  /* 0x0007a80001147983 */ /* 0x000e680000100800 */
[----:B------:R-:W1:Y:S01]  /*ce90*/  LDL R21, [R1+0x7ac] ;  /* 0x0007ac0001157983 */ /* 0x000e620000100800 */
[----:B0-----:R-:W-:-:S04]  /*cea0*/  @P2 LOP3.LUT R9, R9, R8, RZ, 0x3c, !PT ;  /* 0x0000000809092212 */ /* 0x001fc800078e3cff */
[----:B------:R-:W-:-:S04]  /*ceb0*/  @P2 LOP3.LUT R8, R9, R8, RZ, 0x3c, !PT ;  /* 0x0000000809082212 */ /* 0x000fc800078e3cff */
[----:B------:R-:W-:-:S05]  /*cec0*/  @P2 LOP3.LUT R9, R9, R8, RZ, 0x3c, !PT ;  /* 0x0000000809092212 */ /* 0x000fca00078e3cff */
[----:B------:R0:W2:Y:S04]  /*ced0*/  @P2 LDG.E.U8 R16, desc[UR56][R8.64] ;  /* 0x0000003808102981 */ /* 0x0000a8000c1e1100 */
[----:B------:R-:W0:Y:S04]  /*cee0*/  LDL R8, [R1+0x7b8] ;  /* 0x0007b80001087983 */ /* 0x000e280000100800 */
[----:B------:R-:W0:Y:S01]  /*cef0*/  LDL R9, [R1+0x7bc] ;  /* 0x0007bc0001097983 */ /* 0x000e220000100800 */
[----:B------:R-:W-:Y:S02]  /*cf00*/  PRMT R13, RZ, 0x7610, R13 ;  /* 0x00007610ff0d7816 */ /* 0x000fe4000000000d */
[----:B-1----:R-:W-:-:S04]  /*cf10*/  @P0 LOP3.LUT R21, R21, R20, RZ, 0x3c, !PT ;  /* 0x0000001415150212 */ /* 0x002fc800078e3cff */
[----:B------:R-:W-:-:S04]  /*cf20*/  @P0 LOP3.LUT R20, R21, R20, RZ, 0x3c, !PT ;  /* 0x0000001415140212 */ /* 0x000fc800078e3cff */
[----:B------:R-:W-:Y:S02]  /*cf30*/  @P0 LOP3.LUT R21, R21, R20, RZ, 0x3c, !PT ;  /* 0x0000001415150212 */ /* 0x000fe400078e3cff */
[----:B0-----:R-:W-:-:S04]  /*cf40*/  @P2 LOP3.LUT R9, R9, R8, RZ, 0x3c, !PT ;  /* 0x0000000809092212 */ /* 0x001fc800078e3cff */
[----:B------:R-:W-:-:S04]  /*cf50*/  @P2 LOP3.LUT R8, R9, R8, RZ, 0x3c, !PT ;  /* 0x0000000809082212 */ /* 0x000fc800078e3cff */
[----:B------:R-:W-:-:S05]  /*cf60*/  @P2 LOP3.LUT R9, R9, R8, RZ, 0x3c, !PT ;  /* 0x0000000809092212 */ /* 0x000fca00078e3cff */
[----:B------:R0:W2:Y:S02]  /*cf70*/  @P2 LDG.E.U8 R13, desc[UR56][R8.64] ;  /* 0x00000038080d2981 */ /* 0x0000a4000c1e1100 */
[----:B0-----:R-:W-:-:S06]  /*cf80*/  PRMT R8, RZ, 0x7610, R8 ;  /* 0x00007610ff087816 */ /* 0x001fcc0000000008 */
[----:B------:R0:W2:Y:S04]  /*cf90*/  @P0 LDG.E.U8 R8, desc[UR56][R20.64] ;  /* 0x0000003814080981 */ /* 0x0000a8000c1e1100 */
[----:B------:R-:W0:Y:S04]  /*cfa0*/  LDL R20, [R1+0x7a0] ;  /* 0x0007a00001147983 */ /* 0x000e280000100800 */
[----:B------:R-:W0:Y:S01]  /*cfb0*/  LDL R21, [R1+0x7a4] ;  /* 0x0007a40001157983 */ /* 0x000e220000100800 */
[----:B------:R-:W-:Y:S02]  /*cfc0*/  ISETP.GT.AND P1, PT, R14, 0x19, PT ;  /* 0x000000190e00780c */ /* 0x000fe40003f24270 */
[----:B------:R-:W-:-:S11]  /*cfd0*/  PRMT R11, RZ, 0x7610, R11 ;  /* 0x00007610ff0b7816 */ /* 0x000fd6000000000b */
[----:B0-----:R-:W-:-:S04]  /*cfe0*/  @P1 LOP3.LUT R21, R21, R20, RZ, 0x3c, !PT ;  /* 0x0000001415151212 */ /* 0x001fc800078e3cff */
[----:B------:R-:W-:-:S04]  /*cff0*/  @P1 LOP3.LUT R20, R21, R20, RZ, 0x3c, !PT ;  /* 0x0000001415141212 */ /* 0x000fc800078e3cff */
[----:B------:R-:W-:-:S05]  /*d000*/  @P1 LOP3.LUT R21, R21, R20, RZ, 0x3c, !PT ;  /* 0x0000001415151212 */ /* 0x000fca00078e3cff */
[----:B------:R0:W2:Y:S04]  /*d010*/  @P1 LDG.E.U8 R11, desc[UR56][R20.64] ;  /* 0x00000038140b1981 */ /* 0x0000a8000c1e1100 */
[----:B------:R-:W0:Y:S04]  /*d020*/  LDL R20, [R1+0x798] ;  /* 0x0007980001147983 */ /* 0x000e280000100800 */
[----:B------:R-:W0:Y:S01]  /*d030*/  LDL R21, [R1+0x79c] ;  /* 0x00079c0001157983 */ /* 0x000e220000100800 */
[----:B------:R-:W-:Y:S02]  /*d040*/  PRMT R9, RZ, 0x7610, R9 ;  /* 0x00007610ff097816 */ /* 0x000fe40000000009 */
[----:B0-----:R-:W-:-:S04]  /*d050*/  @P1 LOP3.LUT R21, R21, R20, RZ, 0x3c, !PT ;  /* 0x0000001415151212 */ /* 0x001fc800078e3cff */
[----:B------:R-:W-:-:S04]  /*d060*/  @P1 LOP3.LUT R20, R21, R20, RZ, 0x3c, !PT ;  /* 0x0000001415141212 */ /* 0x000fc800078e3cff */
[----:B------:R-:W-:-:S05]  /*d070*/  @P1 LOP3.LUT R21, R21, R20, RZ, 0x3c, !PT ;  /* 0x0000001415151212 */ /* 0x000fca00078e3cff */
        /* <DEDUP_REMOVED lines=8> */
[----:B------:R-:W4:Y:S04]  /*d100*/  @P2 LDG.E.U8 R252, desc[UR56][R20.64] ;  /* 0x0000003814fc2981 */ /* 0x000f28000c1e1100 */
[----:B----4-:R0:W-:Y:S04]  /*d110*/  STL [R1+0x7c], R252 ;  /* 0x00007cfc01007387 */ /* 0x0101e80000100800 */
[----:B0-----:R-:W4:Y:S04]  /*d120*/  LDL.LU R252, [R1+0x10ac] ;  /* 0x0010ac0001fc7983 */ /* 0x001f280000300800 */
[----:B------:R-:W3:Y:S04]  /*d130*/  LDL R20, [R1+0x788] ;  /* 0x0007880001147983 */ /* 0x000ee80000100800 */
[----:B------:R-:W3:Y:S01]  /*d140*/  LDL R21, [R1+0x78c] ;  /* 0x00078c0001157983 */ /* 0x000ee20000100800 */
[----:B------:R-:W-:-:S02]  /*d150*/  PRMT R223, RZ, 0x7610, R223 ;  /* 0x00007610ffdf7816 */ /* 0x000fc400000000df */
[----:B---3--:R-:W-:-:S04]  /*d160*/  @P2 LOP3.LUT R21, R21, R20, RZ, 0x3c, !PT ;  /* 0x0000001415152212 */ /* 0x008fc800078e3cff */
[----:B------:R-:W-:-:S04]  /*d170*/  @P2 LOP3.LUT R20, R21, R20, RZ, 0x3c, !PT ;  /* 0x0000001415142212 */ /* 0x000fc800078e3cff */
[----:B------:R-:W-:-:S05]  /*d180*/  @P2 LOP3.LUT R21, R21, R20, RZ, 0x3c, !PT ;  /* 0x0000001415152212 */ /* 0x000fca00078e3cff */
[----:B------:R-:W3:Y:S01]  /*d190*/  @P2 LDG.E.U8 R223, desc[UR56][R20.64] ;  /* 0x0000003814df2981 */ /* 0x000ee2000c1e1100 */
[----:B------:R-:W-:-:S03]  /*d1a0*/  ISETP.GT.AND P0, PT, R14, 0x1b, PT ;  /* 0x0000001b0e00780c */ /* 0x000fc60003f04270 */
[----:B---3--:R0:W-:Y:S04]  /*d1b0*/  STL [R1+0x88], R223 ;  /* 0x000088df01007387 */ /* 0x0081e80000100800 */
[----:B0-----:R-:W3:Y:S04]  /*d1c0*/  LDL.LU R223, [R1+0x10a8] ;  /* 0x0010a80001df7983 */ /* 0x001ee80000300800 */
[----:B------:R-:W2:Y:S04]  /*d1d0*/  LDL R20, [R1+0x780] ;  /* 0x0007800001147983 */ /* 0x000ea80000100800 */
[----:B------:R-:W2:Y:S01]  /*d1e0*/  LDL R21, [R1+0x784] ;  /* 0x0007840001157983 */ /* 0x000ea20000100800 */
[----:B------:R-:W-:-:S02]  /*d1f0*/  PRMT R7, RZ, 0x7610, R7 ;  /* 0x00007610ff077816 */ /* 0x000fc40000000007 */
[----:B--2---:R-:W-:-:S04]  /*d200*/  @P0 LOP3.LUT R21, R21, R20, RZ, 0x3c, !PT ;  /* 0x0000001415150212 */ /* 0x004fc800078e3cff */
[----:B------:R-:W-:-:S04]  /*d210*/  @P0 LOP3.LUT R20, R21, R20, RZ, 0x3c, !PT ;  /* 0x0000001415140212 */ /* 0x000fc800078e3cff */
[----:B------:R-:W-:-:S05]  /*d220*/  @P0 LOP3.LUT R21, R21, R20, RZ, 0x3c, !PT ;  /* 0x0000001415150212 */ /* 0x000fca00078e3cff */
[----:B------:R0:W2:Y:S04]  /*d230*/  @P0 LDG.E.U8 R7, desc[UR56][R20.64] ;  /* 0x0000003814070981 */ /* 0x0000a8000c1e1100 */
[----:B------:R-:W0:Y:S04]  /*d240*/  LDL R20, [R1+0x778] ;  /* 0x0007780001147983 */ /* 0x000e280000100800 */
[----:B------:R-:W0:Y:S01]  /*d250*/  LDL R21, [R1+0x77c] ;  /* 0x00077c0001157983 */ /* 0x000e220000100800 */
[----:B----4-:R-:W-:Y:S02]  /*d260*/  PRMT R252, RZ, 0x7610, R252 ;  /* 0x00007610fffc7816 */ /* 0x010fe400000000fc */
[----:B0-----:R-:W-:-:S04]  /*d270*/  @P0 LOP3.LUT R21, R21, R20, RZ, 0x3c, !PT ;  /* 0x0000001415150212 */ /* 0x001fc800078e3cff */
[----:B------:R-:W-:-:S04]  /*d280*/  @P0 LOP3.LUT R20, R21, R20, RZ, 0x3c, !PT ;  /* 0x0000001415140212 */ /* 0x000fc800078e3cff */
[----:B------:R-:W-:-:S05]  /*d290*/  @P0 LOP3.LUT R21, R21, R20, RZ, 0x3c, !PT ;  /* 0x0000001415150212 */ /* 0x000fca00078e3cff */
[----:B------:R-:W4:Y:S01]  /*d2a0*/  @P0 LDG.E.U8 R252, desc[UR56][R20.64] ;  /* 0x0000003814fc0981 */ /* 0x000f22000c1e1100 */
[----:B------:R-:W-:-:S03]  /*d2b0*/  ISETP.GT.AND P1, PT, R14, 0x1c, PT ;  /* 0x0000001c0e00780c */ /* 0x000fc60003f24270 */
[----:B----4-:R0:W-:Y:S04]  /*d2c0*/  STL [R1+0x80], R252 ;  /* 0x000080fc01007387 */ /* 0x0101e80000100800 */
[----:B0-----:R-:W4:Y:S04]  /*d2d0*/  LDL.LU R252, [R1+0x10a4] ;  /* 0x0010a40001fc7983 */ /* 0x001f280000300800 */
[----:B------:R-:W2:Y:S04]  /*d2e0*/  LDL R20, [R1+0x770] ;  /* 0x0007700001147983 */ /* 0x000ea80000100800 */
[----:B------:R-:W2:Y:S01]  /*d2f0*/  LDL R21, [R1+0x774] ;  /* 0x0007740001157983 */ /* 0x000ea20000100800 */
[----:B---3--:R-:W-:-:S02]  /*d300*/  PRMT R223, RZ, 0x7610, R223 ;  /* 0x00007610ffdf7816 */ /* 0x008fc400000000df */
[----:B--2---:R-:W-:-:S04]  /*d310*/  @P1 LOP3.LUT R21, R21, R20, RZ, 0x3c, !PT ;  /* 0x0000001415151212 */ /* 0x004fc800078e3cff */
[----:B------:R-:W-:-:S04]  /*d320*/  @P1 LOP3.LUT R20, R21, R20, RZ, 0x3c, !PT ;  /* 0x0000001415141212 */ /* 0x000fc800078e3cff */
[----:B------:R-:W-:-:S05]  /*d330*/  @P1 LOP3.LUT R21, R21, R20, RZ, 0x3c, !PT ;  /* 0x0000001415151212 */ /* 0x000fca00078e3cff */
[----:B------:R-:W2:Y:S04]  /*d340*/  @P1 LDG.E.U8 R223, desc[UR56][R20.64] ;  /* 0x0000003814df1981 */ /* 0x000ea8000c1e1100 */
[----:B--2---:R0:W-:Y:S04]  /*d350*/  STL [R1+0x84], R223 ;  /* 0x000084df01007387 */ /* 0x0041e80000100800 */
[----:B0-----:R-:W2:Y:S04]  /*d360*/  LDL.LU R223, [R1+0x10a0] ;  /* 0x0010a00001df7983 */ /* 0x001ea80000300800 */
[----:B------:R-:W3:Y:S04]  /*d370*/  LDL R20, [R1+0x768] ;  /* 0x0007680001147983 */ /* 0x000ee80000100800 */
[----:B------:R-:W3:Y:S01]  /*d380*/  LDL R21, [R1+0x76c] ;  /* 0x00076c0001157983 */ /* 0x000ee20000100800 */
[----:B----4-:R-:W-:-:S02]  /*d390*/  PRMT R252, RZ, 0x7610, R252 ;  /* 0x00007610fffc7816 */ /* 0x010fc400000000fc */
[----:B---3--:R-:W-:-:S04]  /*d3a0*/  @P1 LOP3.LUT R21, R21, R20, RZ, 0x3c, !PT ;  /* 0x0000001415151212 */ /* 0x008fc800078e3cff */
[----:B------:R-:W-:-:S04]  /*d3b0*/  @P1 LOP3.LUT R20, R21, R20, RZ, 0x3c, !PT ;  /* 0x0000001415141212 */ /* 0x000fc800078e3cff */
[----:B------:R-:W-:-:S05]  /*d3c0*/  @P1 LOP3.LUT R21, R21, R20, RZ, 0x3c, !PT ;  /* 0x0000001415151212 */ /* 0x000fca00078e3cff */
[----:B------:R-:W3:Y:S01]  /*d3d0*/  @P1 LDG.E.U8 R252, desc[UR56][R20.64] ;  /* 0x0000003814fc1981 */ /* 0x000ee2000c1e1100 */
[----:B------:R-:W-:-:S03]  /*d3e0*/  ISETP.GT.AND P2, PT, R14, 0x1d, PT ;  /* 0x0000001d0e00780c */ /* 0x000fc60003f44270 */
[----:B---3--:R0:W-:Y:S04]  /*d3f0*/  STL [R1+0x90], R252 ;  /* 0x000090fc01007387 */ /* 0x0081e80000100800 */
[----:B0-----:R-:W3:Y:S04]  /*d400*/  LDL.LU R252, [R1+0x109c] ;  /* 0x00109c0001fc7983 */ /* 0x001ee80000300800 */
[----:B------:R-:W4:Y:S04]  /*d410*/  LDL R20, [R1+0x760] ;  /* 0x0007600001147983 */ /* 0x000f280000100800 */
[----:B------:R-:W4:Y:S01]  /*d420*/  LDL R21, [R1+0x764] ;  /* 0x0007640001157983 */ /* 0x000f220000100800 */
[----:B--2---:R-:W-:-:S02]  /*d430*/  PRMT R223, RZ, 0x7610, R223 ;  /* 0x00007610ffdf7816 */ /* 0x004fc400000000df */
[----:B----4-:R-:W-:-:S04]  /*d440*/  @P2 LOP3.LUT R21, R21, R20, RZ, 0x3c, !PT ;  /* 0x0000001415152212 */ /* 0x010fc800078e3cff */
[----:B------:R-:W-:-:S04]  /*d450*/  @P2 LOP3.LUT R20, R21, R20, RZ, 0x3c, !PT ;  /* 0x0000001415142212 */ /* 0x000fc800078e3cff */
[----:B------:R-:W-:-:S05]  /*d460*/  @P2 LOP3.LUT R21, R21, R20, RZ, 0x3c, !PT ;  /* 0x0000001415152212 */ /* 0x000fca00078e3cff */
[----:B------:R0:W2:Y:S04]  /*d470*/  @P2 LDG.E.U8 R223, desc[UR56][R20.64] ;  /* 0x0000003814df2981 */ /* 0x0000a8000c1e1100 */
[----:B------:R-:W0:Y:S04]  /*d480*/  LDL R20, [R1+0x758] ;  /* 0x0007580001147983 */ /* 0x000e280000100800 */
[----:B------:R-:W0:Y:S01]  /*d490*/  LDL R21, [R1+0x75c] ;  /* 0x00075c0001157983 */ /* 0x000e220000100800 */
[----:B---3--:R-:W-:Y:S02]  /*d4a0*/  PRMT R252, RZ, 0x7610, R252 ;  /* 0x00007610fffc7816 */ /* 0x008fe400000000fc */
        /* <DEDUP_REMOVED lines=14> */
[----:B------:R-:W2:Y:S04]  /*d590*/  LDL R20, [R1+0x748] ;  /* 0x0007480001147983 */ /* 0x000ea80000100800 */
[----:B------:R-:W2:Y:S01]  /*d5a0*/  LDL R21, [R1+0x74c] ;  /* 0x00074c0001157983 */ /* 0x000ea20000100800 */
[----:B------:R-:W-:-:S02]  /*d5b0*/  PRMT R251, RZ, 0x7610, R251 ;  /* 0x00007610fffb7816 */ /* 0x000fc400000000fb */
[----:B--2---:R-:W-:-:S04]  /*d5c0*/  @P0 LOP3.LUT R21, R21, R20, RZ, 0x3c, !PT ;  /* 0x0000001415150212 */ /* 0x004fc800078e3cff */
[----:B------:R-:W-:-:S04]  /*d5d0*/  @P0 LOP3.LUT R20, R21, R20, RZ, 0x3c, !PT ;  /* 0x0000001415140212 */ /* 0x000fc800078e3cff */
[----:B------:R-:W-:-:S05]  /*d5e0*/  @P0 LOP3.LUT R21, R21, R20, RZ, 0x3c, !PT ;  /* 0x0000001415150212 */ /* 0x000fca00078e3cff */
[----:B------:R-:W2:Y:S01]  /*d5f0*/  @P0 LDG.E.U8 R251, desc[UR56][R20.64] ;  /* 0x0000003814fb0981 */ /* 0x000ea2000c1e1100 */
[----:B------:R-:W-:-:S03]  /*d600*/  ISETP.GT.AND P1, PT, R14, 0x1f, PT ;  /* 0x0000001f0e00780c */ /* 0x000fc60003f24270 */
        /* <DEDUP_REMOVED lines=8> */
[----:B------:R0:W3:Y:S04]  /*d690*/  @P1 LDG.E.U8 R218, desc[UR56][R20.64] ;  /* 0x0000003814da1981 */ /* 0x0000e8000c1e1100 */
[----:B------:R-:W0:Y:S04]  /*d6a0*/  LDL R20, [R1+0x738] ;  /* 0x0007380001147983 */ /* 0x000e280000100800 */
[----:B------:R-:W0:Y:S01]  /*d6b0*/  LDL R21, [R1+0x73c] ;  /* 0x00073c0001157983 */ /* 0x000e220000100800 */
[----:B--2---:R-:W-:Y:S02]  /*d6c0*/  PRMT R251, RZ, 0x7610, R251 ;  /* 0x00007610fffb7816 */ /* 0x004fe400000000fb */
        /* <DEDUP_REMOVED lines=26> */
[----:B----4-:R-:W-:-:S02]  /*d870*/  PRMT R217, RZ, 0x7610, R217 ;  /* 0x00007610ffd97816 */ /* 0x010fc400000000d9 */
[----:B--2---:R-:W-:-:S04]  /*d880*/  @P0 LOP3.LUT R21, R21, R20, RZ, 0x3c, !PT ;  /* 0x0000001415150212 */ /* 0x004fc800078e3cff */
        /* <DEDUP_REMOVED lines=39> */
[----:B------:R-:W-:Y:S02]  /*db00*/  PRMT R250, RZ, 0x7610, R250 ;  /* 0x00007610fffa7816 */ /* 0x000fe400000000fa */
[----:B0-----:R-:W-:-:S04]  /*db10*/  @P2 LOP3.LUT R21, R21, R20, RZ, 0x3c, !PT ;  /* 0x0000001415152212 */ /* 0x001fc800078e3cff */
[----:B------:R-:W-:-:S04]  /*db20*/  @P2 LOP3.LUT R20, R21, R20, RZ, 0x3c, !PT ;  /* 0x0000001415142212 */ /* 0x000fc800078e3cff */
[----:B------:R-:W-:-:S05]  /*db30*/  @P2 LOP3.LUT R21, R21, R20, RZ, 0x3c, !PT ;  /* 0x0000001415152212 */ /* 0x000fca00078e3cff */
[----:B------:R-:W4:Y:S01]  /*db40*/  @P2 LDG.E.U8 R250, desc[UR56][R20.64] ;  /* 0x0000003814fa2981 */ /* 0x000f22000c1e1100 */
[----:B------:R-:W-:-:S03]  /*db50*/  ISETP.GT.AND P0, PT, R14, 0x24, PT ;  /* 0x000000240e00780c */ /* 0x000fc60003f04270 */
[----:B----4-:R0:W-:Y:S04]  /*db60*/  STL [R1+0xa0], R250 ;  /* 0x0000a0fa01007387 */ /* 0x0101e80000100800 */
[----:B0-----:R-:W4:Y:S04]  /*db70*/  LDL.LU R250, [R1+0x1080] ;  /* 0x0010800001fa7983 */ /* 0x001f280000300800 */
[----:B------:R-:W3:Y:S04]  /*db80*/  LDL R20, [R1+0x6f0] ;  /* 0x0006f00001147983 */ /* 0x000ee80000100800 */
[----:B------:R-:W3:Y:S01]  /*db90*/  LDL R21, [R1+0x6f4] ;  /* 0x0006f40001157983 */ /* 0x000ee20000100800 */
[----:B--2---:R-:W-:-:S02]  /*dba0*/  PRMT R213, RZ, 0x7610, R213 ;  /* 0x00007610ffd57816 */ /* 0x004fc400000000d5 */
[----:B---3--:R-:W-:-:S04]  /*dbb0*/  @P0 LOP3.LUT R21, R21, R20, RZ, 0x3c, !PT ;  /* 0x0000001415150212 */ /* 0x008fc800078e3cff */
        /* <DEDUP_REMOVED lines=34> */
[----:B------:R-:W-:-:S02]  /*dde0*/  PRMT R249, RZ, 0x7610, R249 ;  /* 0x00007610fff97816 */ /* 0x000fc400000000f9 */
[----:B----4-:R-:W-:-:S04]  /*ddf0*/  @P2 LOP3.LUT R21, R21, R20, RZ, 0x3c, !PT ;  /* 0x0000001415152212 */ /* 0x010fc800078e3cff */
[----:B------:R-:W-:-:S04]  /*de00*/  @P2 LOP3.LUT R20, R21, R20, RZ, 0x3c, !PT ;  /* 0x0000001415142212 */ /* 0x000fc800078e3cff */
[----:B------:R-:W-:-:S05]  /*de10*/  @P2 LOP3.LUT R21, R21, R20, RZ, 0x3c, !PT ;  /* 0x0000001415152212 */ /* 0x000fca00078e3cff */
[----:B------:R-:W4:Y:S04]  /*de20*/  @P2 LDG.E.U8 R249, desc[UR56][R20.64] ;  /* 0x0000003814f92981 */ /* 0x000f28000c1e1100 */
        /* <DEDUP_REMOVED lines=18> */
[----:B------:R-:W3:Y:S04]  /*df50*/  @P0 LDG.E.U8 R249, desc[UR56][R20.64] ;  /* 0x0000003814f90981 */ /* 0x000ee8000c1e1100 */
        /* <DEDUP_REMOVED lines=8> */
[----:B------:R-:W2:Y:S01]  /*dfe0*/  @P0 LDG.E.U8 R250, desc[UR56][R20.64] ;  /* 0x0000003814fa0981 */ /* 0x000ea2000c1e1100 */
[----:B------:R-:W-:-:S03]  /*dff0*/  ISETP.GT.AND P1, PT, R14, 0x28, PT ;  /* 0x000000280e00780c */ /* 0x000fc60003f24270 */
[----:B--2---:R0:W-:Y:S04]  /*e000*/  STL [R1+0xd4], R250 ;  /* 0x0000d4fa01007387 */ /* 0x0041e80000100800 */
[----:B0-----:R-:W2:Y:S04]  /*e010*/  LDL.LU R250, [R1+0x1064] ;  /* 0x0010640001fa7983 */ /* 0x001ea80000300800 */
[----:B------:R-:W4:Y:S04]  /*e020*/  LDL R20, [R1+0x6b0] ;  /* 0x0006b00001147983 */ /* 0x000f280000100800 */
[----:B------:R-:W4:Y:S01]  /*e030*/  LDL R21, [R1+0x6b4] ;  /* 0x0006b40001157983 */ /* 0x000f220000100800 */
[----:B---3--:R-:W-:-:S02]  /*e040*/  PRMT R249, RZ, 0x7610, R249 ;  /* 0x00007610fff97816 */ /* 0x008fc400000000f9 */
[----:B----4-:R-:W-:-:S04]  /*e050*/  @P1 LOP3.LUT R21, R21, R20, RZ, 0x3c, !PT ;  /* 0x0000001415151212 */ /* 0x010fc800078e3cff */
        /* <DEDUP_REMOVED lines=340> */
[----:B------:R-:W-:-:S02]  /*f5a0*/  PRMT R2, RZ, 0x7610, R2 ;  /* 0x00007610ff027816 */ /* 0x000fc40000000002 */
[----:B----4-:R-:W-:-:S04]  /*f5b0*/  @P1 LOP3.LUT R21, R21, R20, RZ, 0x3c, !PT ;  /* 0x0000001415151212 */ /* 0x010fc800078e3cff */
[----:B------:R-:W-:-:S04]  /*f5c0*/  @P1 LOP3.LUT R20, R21, R20, RZ, 0x3c, !PT ;  /* 0x0000001415141212 */ /* 0x000fc800078e3cff */
[----:B------:R-:W-:-:S05]  /*f5d0*/  @P1 LOP3.LUT R21, R21, R20, RZ, 0x3c, !PT ;  /* 0x0000001415151212 */ /* 0x000fca00078e3cff */
[----:B------:R0:W4:Y:S04]  /*f5e0*/  @P1 LDG.E.U8 R2, desc[UR56][R20.64] ;  /* 0x0000003814021981 */ /* 0x000128000c1e1100 */
        /* <DEDUP_REMOVED lines=16> */
[----:B------:R-:W2:Y:S04]  /*f6f0*/  @P2 LDG.E.U8 R250, desc[UR56][R20.64] ;  /* 0x0000003814fa2981 */ /* 0x000ea8000c1e1100 */
        /* <DEDUP_REMOVED lines=318> */
[----:B------:R-:W-:-:S02]  /*10ae0*/  PRMT R246, RZ, 0x7610, R246 ;  /* 0x00007610fff67816 */ /* 0x000fc400000000f6 */
        /* <DEDUP_REMOVED lines=477> */
[----:B------:R-:W4:Y:S04]  /*128c0*/  @P0 LDG.E.U8 R215, desc[UR56][R20.64] ;  /* 0x0000003814d70981 */ /* 0x000f28000c1e1100 */
[----:B---3--:R0:W-:Y:S04]  /*128d0*/  STL [R1+0xc], R219 ;  /* 0x00000cdb01007387 */ /* 0x0081e80000100800 */
[----:B0-----:R-:W3:Y:S04]  /*128e0*/  LDL R219, [R1+0x5c0] ;  /* 0x0005c00001db7983 */ /* 0x001ee80000100800 */
[----:B----4-:R0:W-:Y:S04]  /*128f0*/  STL [R1+0x8], R215 ;  /* 0x000008d701007387 */ /* 0x0101e80000100800 */
[----:B0-----:R-:W4:Y:S04]  /*12900*/  LDL.LU R215, [R1+0xe8c] ;  /* 0x000e8c0001d77983 */ /* 0x001f280000300800 */
[----:B------:R-:W2:Y:S04]  /*12910*/  LDL R20, [R1+0x5d4] ;  /* 0x0005d40001147983 */ /* 0x000ea80000100800 */
[----:B------:R-:W2:Y:S01]  /*12920*/  LDL R21, [R1+0x5d8] ;  /* 0x0005d80001157983 */ /* 0x000ea20000100800 */
[----:B------:R-:W-:-:S02]  /*12930*/  ISETP.GT.AND P1, PT, R14, 0x66, PT ;  /* 0x000000660e00780c */ /* 0x000fc40003f24270 */
[----:B------:R-:W-:-:S11]  /*12940*/  PRMT R224, RZ, 0x7610, R224 ;  /* 0x00007610ffe07816 */ /* 0x000fd600000000e0 */
        /* <DEDUP_REMOVED lines=19> */
[----:B------:R-:W-:Y:S01]  /*12a80*/  @P0 LOP3.LUT R21, R21, R20, RZ, 0x3c, !PT ;  /* 0x0000001415150212 */ /* 0x000fe200078e3cff */
[----:B---3--:R0:W-:Y:S04]  /*12a90*/  STL [R1], R214 ;  /* 0x000000d601007387 */ /* 0x0081e80000100800 */
[----:B------:R1:W3:Y:S01]  /*12aa0*/  @P0 LDG.E.U8 R250, desc[UR56][R20.64] ;  /* 0x0000003814fa0981 */ /* 0x0002e2000c1e1100 */
[----:B------:R-:W-:Y:S02]  /*12ab0*/  PRMT R249, RZ, 0x7610, R249 ;  /* 0x00007610fff97816 */ /* 0x000fe400000000f9 */
[----:B------:R-:W-:Y:S02]  /*12ac0*/  ISETP.GT.AND P1, PT, R14, 0x68, PT ;  /* 0x000000680e00780c */ /* 0x000fe40003f24270 */
[----:B------:R-:W-:-:S02]  /*12ad0*/  PRMT R248, RZ, 0x7610, R248 ;  /* 0x00007610fff87816 */ /* 0x000fc400000000f8 */
[----:B------:R-:W-:Y:S01]  /*12ae0*/  PRMT R247, RZ, 0x7610, R247 ;  /* 0x00007610fff77816 */ /* 0x000fe200000000f7 */
[----:B0-----:R-:W4:Y:S04]  /*12af0*/  LDL R214, [R1+0x5a8] ;  /* 0x0005a80001d67983 */ /* 0x001f280000100800 */
[----:B------:R-:W2:Y:S01]  /*12b00*/  LDL R21, [R1+0x5bc] ;  /* 0x0005bc0001157983 */ /* 0x000ea20000100800 */
[----:B-1----:R-:W-:Y:S01]  /*12b10*/  @P0 IMAD.MOV.U32 R20, RZ, RZ, R219 ;  /* 0x000000ffff140224 */ /* 0x002fe200078e00db */
[----:B------:R-:W-:Y:S02]  /*12b20*/  PRMT R246, RZ, 0x7610, R246 ;  /* 0x00007610fff67816 */ /* 0x000fe400000000f6 */
[----:B------:R-:W-:Y:S01]  /*12b30*/  PRMT R245, RZ, 0x7610, R245 ;  /* 0x00007610fff57816 */ /* 0x000fe200000000f5 */
[----:B------:R-:W3:Y:S04]  /*12b40*/  LDL R219, [R1+0x598] ;  /* 0x0005980001db7983 */ /* 0x000ee80000100800 */
[----:B--2---:R0:W2:Y:S04]  /*12b50*/  @P0 LDG.E.U8 R249, desc[UR56][R20.64] ;  /* 0x0000003814f90981 */ /* 0x0040a8000c1e1100 */
        /* <DEDUP_REMOVED lines=8> */
[----:B------:R-:W-:Y:S02]  /*12be0*/  ISETP.GT.AND P0, PT, R14, 0x69, PT ;  /* 0x000000690e00780c */ /* 0x000fe40003f04270 */
[----:B0-----:R-:W-:-:S04]  /*12bf0*/  @P1 LOP3.LUT R21, R21, R20, RZ, 0x3c, !PT ;  /* 0x0000001415151212 */ /* 0x001fc800078e3cff */
[----:B------:R-:W-:-:S04]  /*12c00*/  @P1 LOP3.LUT R20, R21, R20, RZ, 0x3c, !PT ;  /* 0x0000001415141212 */ /* 0x000fc800078e3cff */
[----:B------:R-:W-:-:S05]  /*12c10*/  @P1 LOP3.LUT R21, R21, R20, RZ, 0x3c, !PT ;  /* 0x0000001415151212 */ /* 0x000fca00078e3cff */
[----:B------:R4:W2:Y:S04]  /*12c20*/  @P1 LDG.E.U8 R247, desc[UR56][R20.64] ;  /* 0x0000003814f71981 */ /* 0x0008a8000c1e1100 */
[----:B------:R-:W3:Y:S01]  /*12c30*/  LDL R21, [R1+0x5a4] ;  /* 0x0005a40001157983 */ /* 0x000ee20000100800 */
[----:B----4-:R-:W-:Y:S01]  /*12c40*/  @P0 IMAD.MOV.U32 R20, RZ, RZ, R214 ;  /* 0x000000ffff140224 */ /* 0x010fe200078e00d6 */
[----:B------:R-:W-:Y:S02]  /*12c50*/  ISETP.GT.AND P1, PT, R14, 0x6a, PT ;  /* 0x0000006a0e00780c */ /* 0x000fe40003f24270 */
[----:B------:R-:W-:Y:S02]  /*12c60*/  PRMT R244, RZ, 0x7610, R244 ;  /* 0x00007610fff47816 */ /* 0x000fe400000000f4 */
[----:B------:R-:W-:-:S02]  /*12c70*/  PRMT R243, RZ, 0x7610, R243 ;  /* 0x00007610fff37816 */ /* 0x000fc400000000f3 */
[----:B------:R-:W-:Y:S01]  /*12c80*/  PRMT R242, RZ, 0x7610, R242 ;  /* 0x00007610fff27816 */ /* 0x000fe200000000f2 */
[----:B------:R-:W4:Y:S04]  /*12c90*/  LDL R214, [R1+0x580] ;  /* 0x0005800001d67983 */ /* 0x000f280000100800 */
[----:B---3--:R0:W3:Y:S04]  /*12ca0*/  @P0 LDG.E.U8 R246, desc[UR56][R20.64] ;  /* 0x0000003814f60981 */ /* 0x0080e8000c1e1100 */
[----:B------:R-:W0:Y:S04]  /*12cb0*/  LDL R20, [R1+0x59c] ;  /* 0x00059c0001147983 */ /* 0x000e280000100800 */
[----:B------:R-:W0:Y:S02]  /*12cc0*/  LDL R21, [R1+0x5a0] ;  /* 0x0005a00001157983 */ /* 0x000e240000100800 */
[----:B0-----:R-:W-:-:S04]  /*12cd0*/  @P0 LOP3.LUT R21, R21, R20, RZ, 0x3c, !PT ;  /* 0x0000001415150212 */ /* 0x001fc800078e3cff */
[----:B------:R-:W-:-:S04]  /*12ce0*/  @P0 LOP3.LUT R20, R21, R20, RZ, 0x3c, !PT ;  /* 0x0000001415140212 */ /* 0x000fc800078e3cff */
[----:B------:R-:W-:-:S05]  /*12cf0*/  @P0 LOP3.LUT R21, R21, R20, RZ, 0x3c, !PT ;  /* 0x0000001415150212 */ /* 0x000fca00078e3cff */
[----:B------:R0:W3:Y:S04]  /*12d00*/  @P0 LDG.E.U8 R245, desc[UR56][R20.64] ;  /* 0x0000003814f50981 */ /* 0x0000e8000c1e1100 */
[----:B------:R-:W2:Y:S01]  /*12d10*/  LDL R21, [R1+0x594] ;  /* 0x0005940001157983 */ /* 0x000ea20000100800 */
[----:B0-----:R-:W-:Y:S01]  /*12d20*/  @P1 IMAD.MOV.U32 R20, RZ, RZ, R219 ;  /* 0x000000ffff141224 */ /* 0x001fe200078e00db */
[----:B------:R-:W-:Y:S02]  /*12d30*/  ISETP.GT.AND P0, PT, R14, 0x6b, PT ;  /* 0x0000006b0e00780c */ /* 0x000fe40003f04270 */
        /* <DEDUP_REMOVED lines=63> */
[----:B------:R0:W2:Y:S04]  /*13130*/  @P1 LDG.E.U8 R235, desc[UR56][R20.64] ;  /* 0x0000003814eb1981 */ /* 0x0000a8000c1e1100 */
[----:B------:R-:W4:Y:S01]  /*13140*/  LDL R21, [R1+0x544] ;  /* 0x0005440001157983 */ /* 0x000f220000100800 */
[----:B0-----:R-:W-:Y:S01]  /*13150*/  @P0 IMAD.MOV.U32 R20, RZ, RZ, R219 ;  /* 0x000000ffff140224 */ /* 0x001fe200078e00db */
[----:B------:R-:W-:Y:S02]  /*13160*/  ISETP.GT.AND P1, PT, R14, 0x70, PT ;  /* 0x000000700e00780c */ /* 0x000fe40003f24270 */
[----:B------:R-:W-:Y:S02]  /*13170*/  PRMT R231, RZ, 0x7610, R231 ;  /* 0x00007610ffe77816 */ /* 0x000fe400000000e7 */
[----:B------:R-:W-:Y:S01]  /*13180*/  PRMT R230, RZ, 0x7610, R230 ;  /* 0x00007610ffe67816 */ /* 0x000fe200000000e6 */
[----:B------:R-:W3:Y:S04]  /*13190*/  LDL R219, [R1+0x520] ;  /* 0x0005200001db7983 */ /* 0x000ee80000100800 */
[----:B----4-:R0:W4:Y:S04]  /*131a0*/  @P0 LDG.E.U8 R234, desc[UR56][R20.64] ;  /* 0x0000003814ea0981 */ /* 0x010128000c1e1100 */
        /* <DEDUP_REMOVED lines=13> */
[----:B0-----:R-:W-:Y:S01]  /*13280*/  @P1 IMAD.MOV.U32 R20, RZ, RZ, R214 ;  /* 0x000000ffff141224 */ /* 0x001fe200078e00d6 */
        /* <DEDUP_REMOVED lines=167> */
[----:B------:R-:W-:Y:S02]  /*13d00*/  LOP3.LUT R168, R168, 0xffff, RZ, 0xc0, !PT ;  /* 0x0000ffffa8a87812 */ /* 0x000fe400078ec0ff */
[----:B------:R-:W-:Y:S01]  /*13d10*/  LOP3.LUT R203, R203, 0xffff, RZ, 0xc0, !PT ;  /* 0x0000ffffcbcb7812 */ /* 0x000fe200078ec0ff */
[----:B------:R-:W4:Y:S04]  /*13d20*/  LDL R214, [R1+0x450] ;  /* 0x0004500001d67983 */ /* 0x000f280000100800 */
[----:B---3--:R0:W3:Y:S04]  /*13d30*/  @P0 LDG.E.U8 R173, desc[UR56][R20.64] ;  /* 0x0000003814ad0981 */ /* 0x0080e8000c1e1100 */
[----:B------:R-:W2:Y:S01]  /*13d40*/  LDL R21, [R1+0x45c] ;  /* 0x00045c0001157983 */ /* 0x000ea20000100800 */
[----:B0-----:R-:W-:-:S02]  /*13d50*/  PRMT R20, R168, 0x3340, R203 ;  /* 0x00003340a8147816 */ /* 0x001fc400000000cb */
[----:B------:R-:W-:-:S03]  /*13d60*/  PRMT R168, RZ, 0x7610, R168 ;  /* 0x00007610ffa87816 */ /* 0x000fc600000000a8 */
[----:B------:R0:W-:Y:S02]  /*13d70*/  STL [R1+0xd24], R20 ;  /* 0x000d241401007387 */ /* 0x0001e40000100800 */
[----:B0-----:R-:W-:-:S05]  /*13d80*/  @P0 IMAD.MOV.U32 R20, RZ, RZ, R219 ;  /* 0x000000ffff140224 */ /* 0x001fca00078e00db */
[----:B--2---:R0:W2:Y:S04]  /*13d90*/  @P0 LDG.E.U8 R168, desc[UR56][R20.64] ;  /* 0x0000003814a80981 */ /* 0x0040a8000c1e1100 */
[----:B------:R-:W0:Y:S04]  /*13da0*/  LDL R20, [R1+0x454] ;  /* 0x0004540001147983 */ /* 0x000e280000100800 */
[----:B------:R-:W0:Y:S01]  /*13db0*/  LDL R21, [R1+0x458] ;  /* 0x0004580001157983 */ /* 0x000e220000100800 */
[----:B------:R-:W-:Y:S02]  /*13dc0*/  ISETP.GT.AND P0, PT, R14, 0x7e, PT ;  /* 0x0000007e0e00780c */ /* 0x000fe40003f04270 */
[----:B------:R-:W-:-:S02]  /*13dd0*/  LOP3.LUT R161, R161, 0xffff, RZ, 0xc0, !PT ;  /* 0x0000ffffa1a17812 */ /* 0x000fc400078ec0ff */
[----:B------:R-:W-:-:S04]  /*13de0*/  LOP3.LUT R202, R202, 0xffff, RZ, 0xc0, !PT ;  /* 0x0000ffffcaca7812 */ /* 0x000fc800078ec0ff */
[----:B------:R-:W-:Y:S02]  /*13df0*/  PRMT R219, R161, 0x3340, R202 ;  /* 0x00003340a1db7816 */ /* 0x000fe400000000ca */
[----:B------:R-:W-:-:S03]  /*13e00*/  PRMT R161, RZ, 0x7610, R161 ;  /* 0x00007610ffa17816 */ /* 0x000fc600000000a1 */
[----:B------:R1:W-:Y:S04]  /*13e10*/  STL [R1+0xd20], R219 ;  /* 0x000d20db01007387 */ /* 0x0003e80000100800 */
[----:B-1----:R-:W3:Y:S01]  /*13e20*/  LDL.LU R219, [R1+0xe84] ;  /* 0x000e840001db7983 */ /* 0x002ee20000300800 */
[----:B0-----:R-:W-:-:S04]  /*13e30*/  @P0 LOP3.LUT R21, R21, R20, RZ, 0x3c, !PT ;  /* 0x0000001415150212 */ /* 0x001fc800078e3cff */
[----:B------:R-:W-:-:S04]  /*13e40*/  @P0 LOP3.LUT R20, R21, R20, RZ, 0x3c, !PT ;  /* 0x0000001415140212 */ /* 0x000fc800078e3cff */
[----:B------:R-:W-:-:S05]  /*13e50*/  @P0 LOP3.LUT R21, R21, R20, RZ, 0x3c, !PT ;  /* 0x0000001415150212 */ /* 0x000fca00078e3cff */
[----:B------:R4:W2:Y:S04]  /*13e60*/  @P0 LDG.E.U8 R161, desc[UR56][R20.64] ;  /* 0x0000003814a10981 */ /* 0x0008a8000c1e1100 */
[----:B------:R-:W3:Y:S01]  /*13e70*/  LDL R21, [R1+0x44c] ;  /* 0x00044c0001157983 */ /* 0x000ee20000100800 */
[----:B------:R-:W-:Y:S02]  /*13e80*/  LOP3.LUT R163, R163, 0xffff, RZ, 0xc0, !PT ;  /* 0x0000ffffa3a37812 */ /* 0x000fe400078ec0ff */
[----:B------:R-:W-:Y:S01]  /*13e90*/  LOP3.LUT R201, R201, 0xffff, RZ, 0xc0, !PT ;  /* 0x0000ffffc9c97812 */ /* 0x000fe200078ec0ff */
[----:B----4-:R-:W-:Y:S01]  /*13ea0*/  @P0 IMAD.MOV.U32 R20, RZ, RZ, R214 ;  /* 0x000000ffff140224 */ /* 0x010fe200078e00d6 */
[----:B--2---:R0:W-:Y:S02]  /*13eb0*/  STL [R1+0xe74], R161 ;  /* 0x000e74a101007387 */ /* 0x0041e40000100800 */
[----:B0-----:R-:W-:-:S02]  /*13ec0*/  PRMT R161, R163, 0x3340, R201 ;  /* 0x00003340a3a17816 */ /* 0x001fc400000000c9 */
[----:B------:R-:W-:-:S03]  /*13ed0*/  PRMT R163, RZ, 0x7610, R163 ;  /* 0x00007610ffa37816 */ /* 0x000fc600000000a3 */
[----:B------:R0:W-:Y:S04]  /*13ee0*/  STL [R1+0xd1c], R161 ;  /* 0x000d1ca101007387 */ /* 0x0001e80000100800 */
[----:B---3--:R1:W2:Y:S01]  /*13ef0*/  @P0 LDG.E.U8 R163, desc[UR56][R20.64] ;  /* 0x0000003814a30981 */ /* 0x0082a2000c1e1100 */
[----:B------:R-:W-:Y:S02]  /*13f00*/  LOP3.LUT R162, R162, 0xffff, RZ, 0xc0, !PT ;  /* 0x0000ffffa2a27812 */ /* 0x000fe400078ec0ff */
[----:B------:R-:W-:Y:S01]  /*13f10*/  LOP3.LUT R200, R200, 0xffff, RZ, 0xc0, !PT ;  /* 0x0000ffffc8c87812 */ /* 0x000fe200078ec0ff */
[----:B0-----:R-:W3:Y:S04]  /*13f20*/  LDL R161, [R1+0x23c] ;  /* 0x00023c0001a17983 */ /* 0x001ee80000100800 */
[----:B------:R-:W1:Y:S04]  /*13f30*/  LDL R20, [R1+0x444] ;  /* 0x0004440001147983 */ /* 0x000e680000100800 */
[----:B------:R-:W1:Y:S01]  /*13f40*/  LDL R21, [R1+0x448] ;  /* 0x0004480001157983 */ /* 0x000e620000100800 */
[----:B------:R-:W-:-:S02]  /*13f50*/  ISETP.GT.AND P0, PT, R14, 0x7f, PT ;  /* 0x0000007f0e00780c */ /* 0x000fc40003f04270 */
[----:B------:R-:W-:Y:S02]  /*13f60*/  PRMT R214, R162, 0x3340, R200 ;  /* 0x00003340a2d67816 */ /* 0x000fe400000000c8 */
[----:B------:R-:W-:-:S09]  /*13f70*/  PRMT R162, RZ, 0x7610, R162 ;  /* 0x00007610ffa27816 */ /* 0x000fd200000000a2 */
[----:B-1----:R-:W-:-:S04]  /*13f80*/  @P0 LOP3.LUT R21, R21, R20, RZ, 0x3c, !PT ;  /* 0x0000001415150212 */ /* 0x002fc800078e3cff */
[----:B------:R-:W-:-:S04]  /*13f90*/  @P0 LOP3.LUT R20, R21, R20, RZ, 0x3c, !PT ;  /* 0x0000001415140212 */ /* 0x000fc800078e3cff */
[----:B------:R-:W-:Y:S01]  /*13fa0*/  @P0 LOP3.LUT R21, R21, R20, RZ, 0x3c, !PT ;  /* 0x0000001415150212 */ /* 0x000fe200078e3cff */
[----:B--2---:R0:W-:Y:S04]  /*13fb0*/  STL [R1+0xe78], R163 ;  /* 0x000e78a301007387 */ /* 0x0041e80000100800 */
[----:B------:R-:W2:Y:S04]  /*13fc0*/  @P0 LDG.E.U8 R162, desc[UR56][R20.64] ;  /* 0x0000003814a20981 */ /* 0x000ea8000c1e1100 */
[----:B0-----:R-:W4:Y:S04]  /*13fd0*/  LDL R163, [R1+0x440] ;  /* 0x0004400001a37983 */ /* 0x001f280000100800 */
[----:B------:R0:W-:Y:S04]  /*13fe0*/  STL [R1+0xd18], R214 ;  /* 0x000d18d601007387 */ /* 0x0001e80000100800 */
[----:B0-----:R-:W3:Y:S04]  /*13ff0*/  LDL.LU R214, [R1+0xe80] ;  /* 0x000e800001d67983 */ /* 0x001ee80000300800 */
[----:B------:R-:W3:Y:S01]  /*14000*/  LDL R21, [R1+0x43c] ;  /* 0x00043c0001157983 */ /* 0x000ee20000100800 */
[----:B------:R-:W-:-:S02]  /*14010*/  LOP3.LUT R199, R199, 0xffff, RZ, 0xc0, !PT ;  /* 0x0000ffffc7c77812 */ /* 0x000fc400078ec0ff */
[----:B------:R-:W-:Y:S01]  /*14020*/  LOP3.LUT R160, R160, 0xffff, RZ, 0xc0, !PT ;  /* 0x0000ffffa0a07812 */ /* 0x000fe200078ec0ff */
[----:B--2---:R0:W-:Y:S01]  /*14030*/  STL [R1+0xe7c], R162 ;  /* 0x000e7ca201007387 */ /* 0x0041e20000100800 */
[----:B----4-:R-:W-:Y:S02]  /*14040*/  @P0 IMAD.MOV.U32 R20, RZ, RZ, R163 ;  /* 0x000000ffff140224 */ /* 0x010fe400078e00a3 */
[--C-:B0-----:R-:W-:Y:S02]  /*14050*/  PRMT R162, R199, 0x3340, R160.reuse ;  /* 0x00003340c7a27816 */ /* 0x101fe400000000a0 */
[----:B------:R-:W-:-:S06]  /*14060*/  PRMT R160, RZ, 0x7610, R160 ;  /* 0x00007610ffa07816 */ /* 0x000fcc00000000a0 */
[----:B---3--:R0:W2:Y:S01]  /*14070*/  @P0 LDG.E.U8 R160, desc[UR56][R20.64] ;  /* 0x0000003814a00981 */ /* 0x0080a2000c1e1100 */
[----:B------:R-:W-:Y:S06]  /*14080*/  BAR.SYNC.DEFER_BLOCKING 0x0 ;  /* 0x0000000000007b1d */ /* 0x000fec0000010000 */
[----:B0-----:R-:W0:Y:S01]  /*14090*/  S2R R20, SR_TID.X ;  /* 0x0000000000147919 */ /* 0x001e220000002100 */
[----:B------:R-:W-:Y:S01]  /*140a0*/  STL [R1+0xd14], R162 ;  /* 0x000d14a201007387 */ /* 0x000fe20000100800 */
[----:B0-----:R-:W-:-:S04]  /*140b0*/  LOP3.LUT R20, R20, 0x7f, RZ, 0xc0, !PT ;  /* 0x0000007f14147812 */ /* 0x001fc800078ec0ff */
[----:B------:R-:W-:Y:S02]  /*140c0*/  ISETP.GE.AND P0, PT, R20, R14, PT ;  /* 0x0000000e1400720c */ /* 0x000fe40003f06270 */
[----:B------:R-:W-:-:S11]  /*140d0*/  PRMT R14, RZ, 0x7610, R14 ;  /* 0x00007610ff0e7816 */ /* 0x000fd6000000000e */
[----:B------:R-:W-:Y:S02]  /*140e0*/  @!P0 IMAD.MOV.U32 R20, RZ, RZ, R161 ;  /* 0x000000ffff148224 */ /* 0x000fe400078e00a1 */
[----:B------:R-:W-:Y:S01]  /*140f0*/  @!P0 IMAD.MOV.U32 R21, RZ, RZ, R0 ;  /* 0x000000ffff158224 */ /* 0x000fe200078e0000 */
[----:B------:R-:W3:Y:S04]  /*14100*/  LDL R161, [R1+0x3f8] ;  /* 0x0003f80001a17983 */ /* 0x000ee80000100800 */
[----:B------:R0:W-:Y:S04]  /*14110*/  STL [R1+0xd58], R0 ;  /* 0x000d580001007387 */ /* 0x0001e80000100800 */
[----:B------:R-:W4:Y:S04]  /*14120*/  @!P0 LDG.E.U8 R14, desc[UR56][R20.64] ;  /* 0x00000038140e8981 */ /* 0x000f28000c1e1100 */
[----:B0-----:R-:W2:Y:S04]  /*14130*/  LDL.LU R0, [R1+0x268] ;  /* 0x0002680001007983 */ /* 0x001ea80000300800 */
[----:B------:R-:W3:Y:S04]  /*14140*/  LDL R20, [R1+0x434] ;  /* 0x0004340001147983 */ /* 0x000ee80000100800 */
[----:B------:R-:W3:Y:S01]  /*14150*/  LDL R21, [R1+0x438] ;  /* 0x0004380001157983 */ /* 0x000ee20000100800 */
[----:B------:R-:W-:-:S02]  /*14160*/  LOP3.LUT R197, R197, 0xffff, RZ, 0xc0, !PT ;  /* 0x0000ffffc5c57812 */ /* 0x000fc400078ec0ff */
[----:B------:R-:W-:Y:S02]  /*14170*/  LOP3.LUT R198, R198, 0xffff, RZ, 0xc0, !PT ;  /* 0x0000ffffc6c67812 */ /* 0x000fe400078ec0ff */
[----:B------:R-:W-:Y:S02]  /*14180*/  PRMT R226, RZ, 0x7610, R226 ;  /* 0x00007610ffe27816 */ /* 0x000fe400000000e2 */
[----:B------:R-:W-:Y:S01]  /*14190*/  PRMT R162, R197, 0x3340, R198 ;  /* 0x00003340c5a27816 */ /* 0x000fe200000000c6 */
[----:B----4-:R0:W-:Y:S04]  /*141a0*/  STL [R1+0xd78], R14 ;  /* 0x000d780e01007387 */ /* 0x0101e80000100800 */
[----:B------:R-:W4:Y:S01]  /*141b0*/  LDL R163, [R1+0x3b0] ;  /* 0x0003b00001a37983 */ /* 0x000f220000100800 */
[----:B---3--:R-:W-:-:S03]  /*141c0*/  @!P0 LOP3.LUT R21, R21, R20, RZ, 0x3c, !PT ;  /* 0x0000001415158212 */ /* 0x008fc600078e3cff */
[----:B0-----:R-:W3:Y:S01]  /*141d0*/  LDL R14, [R1+0x3f4] ;  /* 0x0003f400010e7983 */ /* 0x001ee20000100800 */
[----:B------:R-:W-:-:S03]  /*141e0*/  @!P0 LOP3.LUT R20, R21, R20, RZ, 0x3c, !PT ;  /* 0x0000001415148212 */ /* 0x000fc600078e3cff */
[----:B------:R0:W-:Y:S01]  /*141f0*/  STL [R1+0xd10], R162 ;  /* 0x000d10a201007387 */ /* 0x0001e20000100800 */
[----:B------:R-:W-:-:S05]  /*14200*/  @!P0 LOP3.LUT R21, R21, R20, RZ, 0x3c, !PT ;  /* 0x0000001415158212 */ /* 0x000fca00078e3cff */
[----:B------:R1:W2:Y:S04]  /*14210*/  @!P0 LDG.E.U8 R226, desc[UR56][R20.64] ;  /* 0x0000003814e28981 */ /* 0x0002a8000c1e1100 */
[----:B0-----:R-:W4:Y:S01]  /*14220*/  LDL R162, [R1+0x3b4] ;  /* 0x0003b40001a27983 */ /* 0x001f220000100800 */
[----:B------:R-:W-:Y:S02]  /*14230*/  PRMT R222, RZ, 0x7610, R222 ;  /* 0x00007610ffde7816 */ /* 0x000fe400000000de */
[----:B------:R-:W-:Y:S02]  /*14240*/  LOP3.LUT R195, R195, 0xffff, RZ, 0xc0, !PT ;  /* 0x0000ffffc3c37812 */ /* 0x000fe400078ec0ff */
[----:B------:R-:W-:Y:S01]  /*14250*/  LOP3.LUT R196, R196, 0xffff, RZ, 0xc0, !PT ;  /* 0x0000ffffc4c47812 */ /* 0x000fe200078ec0ff */
[----:B-1----:R-:W-:Y:S01]  /*14260*/  @!P0 IMAD.MOV.U32 R20, RZ, RZ, R161 ;  /* 0x000000ffff148224 */ /* 0x002fe200078e00a1 */
[----:B------:R-:W-:Y:S01]  /*14270*/  PRMT R216, RZ, 0x7610, R216 ;  /* 0x00007610ffd87816 */ /* 0x000fe200000000d8 */
[----:B---3--:R-:W-:-:S05]  /*14280*/  @!P0 IMAD.MOV.U32 R21, RZ, RZ, R14 ;  /* 0x000000ffff158224 */ /* 0x008fca00078e000e */
[----:B------:R4:W3:Y:S04]  /*14290*/  @!P0 LDG.E.U8 R222, desc[UR56][R20.64] ;  /* 0x0000003814de8981 */ /* 0x0008e8000c1e1100 */
[----:B--2---:R0:W-:Y:S01]  /*142a0*/  STL [R1+0xd7c], R226 ;  /* 0x000d7ce201007387 */ /* 0x0041e20000100800 */
[----:B----4-:R-:W-:Y:S02]  /*142b0*/  @!P0 IMAD.MOV.U32 R20, RZ, RZ, R162 ;  /* 0x000000ffff148224 */ /* 0x010fe400078e00a2 */
[----:B------:R-:W-:-:S05]  /*142c0*/  @!P0 IMAD.MOV.U32 R21, RZ, RZ, R163 ;  /* 0x000000ffff158224 */ /* 0x000fca00078e00a3 */
[----:B------:R1:W2:Y:S01]  /*142d0*/  @!P0 LDG.E.U8 R216, desc[UR56][R20.64] ;  /* 0x0000003814d88981 */ /* 0x0002a2000c1e1100 */
[----:B0-----:R-:W-:-:S05]  /*142e0*/  PRMT R226, R195, 0x3340, R196 ;  /* 0x00003340c3e27816 */ /* 0x001fca00000000c4 */
[----:B------:R-:W-:Y:S04]  /*142f0*/  STL [R1+0xd0c], R226 ;  /* 0x000d0ce201007387 */ /* 0x000fe80000100800 */
[----:B------:R-:W4:Y:S04]  /*14300*/  LDL R161, [R1+0x370] ;  /* 0x0003700001a17983 */ /* 0x000f280000100800 */
[----:B------:R-:W4:Y:S01]  /*14310*/  LDL R14, [R1+0x374] ;  /* 0x00037400010e7983 */ /* 0x000f220000100800 */
[----:B------:R-:W-:Y:S02]  /*14320*/  LOP3.LUT R193, R193, 0xffff, RZ, 0xc0, !PT ;  /* 0x0000ffffc1c17812 */ /* 0x000fe400078ec0ff */
[----:B------:R-:W-:-:S02]  /*14330*/  LOP3.LUT R194, R194, 0xffff, RZ, 0xc0, !PT ;  /* 0x0000ffffc2c27812 */ /* 0x000fc400078ec0ff */
[----:B------:R-:W-:Y:S02]  /*14340*/  LOP3.LUT R191, R191, 0xffff, RZ, 0xc0, !PT ;  /* 0x0000ffffbfbf7812 */ /* 0x000fe400078ec0ff */
[----:B------:R-:W-:-:S04]  /*14350*/  LOP3.LUT R192, R192, 0xffff, RZ, 0xc0, !PT ;  /* 0x0000ffffc0c07812 */ /* 0x000fc800078ec0ff */
[----:B-1----:R-:W-:Y:S02]  /*14360*/  PRMT R20, R191, 0x3340, R192 ;  /* 0x00003340bf147816 */ /* 0x002fe400000000c0 */
[----:B------:R-:W-:Y:S01]  /*14370*/  PRMT R203, RZ, 0x7610, R203 ;  /* 0x00007610ffcb7816 */ /* 0x000fe200000000cb */
[----:B---3--:R0:W-:Y:S02]  /*14380*/  STL [R1+0xd80], R222 ;  /* 0x000d80de01007387 */ /* 0x0081e40000100800 */
[----:B0-----:R-:W-:-:S05]  /*14390*/  PRMT R222, R193, 0x3340, R194 ;  /* 0x00003340c1de7816 */ /* 0x001fca00000000c2 */
[----:B------:R0:W-:Y:S04]  /*143a0*/  STL [R1+0xd08], R222 ;  /* 0x000d08de01007387 */ /* 0x0001e80000100800 */
[----:B------:R-:W3:Y:S04]  /*143b0*/  LDL R162, [R1+0x334] ;  /* 0x0003340001a27983 */ /* 0x000ee80000100800 */
[----:B0-----:R-:W3:Y:S04]  /*143c0*/  LDL R222, [R1+0x330] ;  /* 0x0003300001de7983 */ /* 0x001ee80000100800 */
[----:B--2---:R0:W-:Y:S04]  /*143d0*/  STL [R1+0xd84], R216 ;  /* 0x000d84d801007387 */ /* 0x0041e80000100800 */
[----:B------:R-:W2:Y:S01]  /*143e0*/  LDL R163, [R1+0x2f4] ;  /* 0x0002f40001a37983 */ /* 0x000ea20000100800 */
[----:B----4-:R-:W-:-:S03]  /*143f0*/  @!P0 IMAD.MOV.U32 R21, RZ, RZ, R161 ;  /* 0x000000ffff158224 */ /* 0x010fc600078e00a1 */
[----:B0-----:R-:W4:Y:S04]  /*14400*/  LDL R216, [R1+0x2f0] ;  /* 0x0002f00001d87983 */ /* 0x001f280000100800 */
[----:B------:R0:W-:Y:S02]  /*14410*/  STL [R1+0xd04], R20 ;  /* 0x000d041401007387 */ /* 0x0001e40000100800 */
[----:B0-----:R-:W-:-:S05]  /*14420*/  @!P0 IMAD.MOV.U32 R20, RZ, RZ, R14 ;  /* 0x000000ffff148224 */ /* 0x001fca00078e000e */
[----:B------:R0:W2:Y:S01]  /*14430*/  @!P0 LDG.E.U8 R203, desc[UR56][R20.64] ;  /* 0x0000003814cb8981 */ /* 0x0000a2000c1e1100 */
[----:B------:R-:W-:Y:S02]  /*14440*/  LOP3.LUT R189, R189, 0xffff, RZ, 0xc0, !PT ;  /* 0x0000ffffbdbd7812 */ /* 0x000fe400078ec0ff */
[----:B------:R-:W-:Y:S02]  /*14450*/  LOP3.LUT R190, R190, 0xffff, RZ, 0xc0, !PT ;  /* 0x0000ffffbebe7812 */ /* 0x000fe400078ec0ff */
[----:B------:R-:W-:Y:S02]  /*14460*/  PRMT R202, RZ, 0x7610, R202 ;  /* 0x00007610ffca7816 */ /* 0x000fe400000000ca */
[----:B0-----:R-:W-:Y:S01]  /*14470*/  PRMT R20, R189, 0x3340, R190 ;  /* 0x00003340bd147816 */ /* 0x001fe200000000be */
[----:B---3--:R-:W-:Y:S01]  /*14480*/  @!P0 IMAD.MOV.U32 R21, RZ, RZ, R222 ;  /* 0x000000ffff158224 */ /* 0x008fe200078e00de */
[----:B--2---:R-:W-:Y:S04]  /*14490*/  STL [R1+0xd88], R203 ;  /* 0x000d88cb01007387 */ /* 0x004fe80000100800 */
[----:B------:R-:W2:Y:S04]  /*144a0*/  LDL R161, [R1+0x2b0] ;  /* 0x0002b00001a17983 */ /* 0x000ea80000100800 */
[----:B------:R-:W3:Y:S04]  /*144b0*/  LDL R14, [R1+0x2b4] ;  /* 0x0002b400010e7983 */ /* 0x000ee80000100800 */
[----:B------:R0:W-:Y:S02]  /*144c0*/  STL [R1+0xd00], R20 ;  /* 0x000d001401007387 */ /* 0x0001e40000100800 */
[----:B0-----:R-:W-:-:S05]  /*144d0*/  @!P0 IMAD.MOV.U32 R20, RZ, RZ, R162 ;  /* 0x000000ffff148224 */ /* 0x001fca00078e00a2 */
[----:B------:R4:W2:Y:S01]  /*144e0*/  @!P0 LDG.E.U8 R202, desc[UR56][R20.64] ;  /* 0x0000003814ca8981 */ /* 0x0008a2000c1e1100 */
[----:B------:R-:W-:Y:S01]  /*144f0*/  PRMT R201, RZ, 0x7610, R201 ;  /* 0x00007610ffc97816 */ /* 0x000fe200000000c9 */
[----:B----4-:R-:W-:Y:S02]  /*14500*/  @!P0 IMAD.MOV.U32 R21, RZ, RZ, R216 ;  /* 0x000000ffff158224 */ /* 0x010fe400078e00d8 */
[----:B------:R-:W-:-:S05]  /*14510*/  @!P0 IMAD.MOV.U32 R20, RZ, RZ, R163 ;  /* 0x000000ffff148224 */ /* 0x000fca00078e00a3 */
[----:B------:R3:W4:Y:S04]  /*14520*/  @!P0 LDG.E.U8 R201, desc[UR56][R20.64] ;  /* 0x0000003814c98981 */ /* 0x000728000c1e1100 */
[----:B--2---:R0:W-:Y:S04]  /*14530*/  STL [R1+0xd8c], R202 ;  /* 0x000d8cca01007387 */ /* 0x0041e80000100800 */
[----:B------:R-:W2:Y:S04]  /*14540*/  LDL R216, [R1+0x270] ;  /* 0x0002700001d87983 */ /* 0x000ea80000100800 */
[----:B------:R-:W2:Y:S01]  /*14550*/  LDL R203, [R1+0x274] ;  /* 0x0002740001cb7983 */ /* 0x000ea20000100800 */
[----:B------:R-:W-:Y:S01]  /*14560*/  PRMT R200, RZ, 0x7610, R200 ;  /* 0x00007610ffc87816 */ /* 0x000fe200000000c8 */
[----:B---3--:R-:W-:-:S02]  /*14570*/  @!P0 IMAD.MOV.U32 R20, RZ, RZ, R14 ;  /* 0x000000ffff148224 */ /* 0x008fc400078e000e */
[----:B------:R-:W-:Y:S01]  /*14580*/  @!P0 IMAD.MOV.U32 R21, RZ, RZ, R161 ;  /* 0x000000ffff158224 */ /* 0x000fe200078e00a1 */
[----:B------:R-:W-:Y:S02]  /*14590*/  LOP3.LUT R185, R185, 0xffff, RZ, 0xc0, !PT ;  /* 0x0000ffffb9b97812 */ /* 0x000fe400078ec0ff */
[----:B------:R-:W-:Y:S02]  /*145a0*/  LOP3.LUT R186, R186, 0xffff, RZ, 0xc0, !PT ;  /* 0x0000ffffbaba7812 */ /* 0x000fe400078ec0ff */
[----:B------:R-:W-:Y:S01]  /*145b0*/  PRMT R199, RZ, 0x7610, R199 ;  /* 0x00007610ffc77816 */ /* 0x000fe200000000c7 */
[----:B------:R2:W3:Y:S01]  /*145c0*/  @!P0 LDG.E.U8 R200, desc[UR56][R20.64] ;  /* 0x0000003814c88981 */ /* 0x0004e2000c1e1100 */
[----:B------:R-:W-:-:S03]  /*145d0*/  PRMT R163, R185, 0x3340, R186 ;  /* 0x00003340b9a37816 */ /* 0x000fc600000000ba */
[----:B----4-:R1:W-:Y:S04]  /*145e0*/  STL [R1+0xd90], R201 ;  /* 0x000d90c901007387 */ /* 0x0103e80000100800 */
[----:B------:R4:W-:Y:S04]  /*145f0*/  STL [R1+0xcfc], R163 ;  /* 0x000cfca301007387 */ /* 0x0009e80000100800 */
[----:B0-----:R-:W3:Y:S04]  /*14600*/  LDL R202, [R1+0x42c] ;  /* 0x00042c0001ca7983 */ /* 0x001ee80000100800 */
[----:B------:R-:W3:Y:S04]  /*14610*/  LDL R14, [R1+0x3f0] ;  /* 0x0003f000010e7983 */ /* 0x000ee80000100800 */
[----:B-1----:R-:W3:Y:S04]  /*14620*/  LDL R201, [R1+0x3e8] ;  /* 0x0003e80001c97983 */ /* 0x002ee80000100800 */
[----:B----4-:R-:W4:Y:S01]  /*14630*/  LDL R163, [R1+0x430] ;  /* 0x0004300001a37983 */ /* 0x010f220000100800 */
[----:B--2---:R-:W-:-:S02]  /*14640*/  @!P0 IMAD.MOV.U32 R21, RZ, RZ, R216 ;  /* 0x000000ffff158224 */ /* 0x004fc400078e00d8 */
[----:B------:R-:W-:-:S05]  /*14650*/  @!P0 IMAD.MOV.U32 R20, RZ, RZ, R203 ;  /* 0x000000ffff148224 */ /* 0x000fca00078e00cb */
[----:B------:R0:W2:Y:S01]  /*14660*/  @!P0 LDG.E.U8 R199, desc[UR56][R20.64] ;  /* 0x0000003814c78981 */ /* 0x0000a2000c1e1100 */
[----:B------:R-:W-:Y:S02]  /*14670*/  LOP3.LUT R181, R181, 0xffff, RZ, 0xc0, !PT ;  /* 0x0000ffffb5b57812 */ /* 0x000fe400078ec0ff */
[----:B------:R-:W-:Y:S01]  /*14680*/  LOP3.LUT R182, R182, 0xffff, RZ, 0xc0, !PT ;  /* 0x0000ffffb6b67812 */ /* 0x000fe200078ec0ff */
[----:B---3--:R1:W-:Y:S01]  /*14690*/  STL [R1+0xd94], R200 ;  /* 0x000d94c801007387 */ /* 0x0083e20000100800 */
[----:B------:R-:W-:Y:S02]  /*146a0*/  PRMT R225, RZ, 0x7610, R225 ;  /* 0x00007610ffe17816 */ /* 0x000fe400000000e1 */
[----:B0-----:R-:W-:Y:S01]  /*146b0*/  PRMT R20, R181, 0x3340, R182 ;  /* 0x00003340b5147816 */ /* 0x001fe200000000b6 */
[----:B-1----:R-:W3:Y:S01]  /*146c0*/  LDL R200, [R1+0x3ac] ;  /* 0x0003ac0001c87983 */ /* 0x002ee20000100800 */
[----:B------:R-:W-:Y:S01]  /*146d0*/  @!P0 IMAD.MOV.U32 R21, RZ, RZ, R202 ;  /* 0x000000ffff158224 */ /* 0x000fe200078e00ca */
[----:B------:R-:W-:-:S02]  /*146e0*/  PRMT R220, RZ, 0x7610, R220 ;  /* 0x00007610ffdc7816 */ /* 0x000fc400000000dc */
[----:B--2---:R0:W-:Y:S04]  /*146f0*/  STL [R1+0xd98], R199 ;  /* 0x000d98c701007387 */ /* 0x0041e80000100800 */
[----:B0-----:R-:W2:Y:S04]  /*14700*/  LDL R199, [R1+0x3a8] ;  /* 0x0003a80001c77983 */ /* 0x001ea80000100800 */
[----:B------:R4:W-:Y:S02]  /*14710*/  STL [R1+0xcf4], R20 ;  /* 0x000cf41401007387 */ /* 0x0009e40000100800 */
[----:B----4-:R-:W-:-:S05]  /*14720*/  @!P0 IMAD.MOV.U32 R20, RZ, RZ, R163 ;  /* 0x000000ffff148224 */ /* 0x010fca00078e00a3 */
[----:B------:R0:W4:Y:S02]  /*14730*/  @!P0 LDG.E.U8 R225, desc[UR56][R20.64] ;  /* 0x0000003814e18981 */ /* 0x000124000c1e1100 */
[----:B0-----:R-:W-:Y:S02]  /*14740*/  @!P0 IMAD.MOV.U32 R20, RZ, RZ, R14 ;  /* 0x000000ffff148224 */ /* 0x001fe400078e000e */
[----:B------:R-:W-:-:S05]  /*14750*/  @!P0 IMAD.MOV.U32 R21, RZ, RZ, R201 ;  /* 0x000000ffff158224 */ /* 0x000fca00078e00c9 */
[----:B------:R-:W3:Y:S01]  /*14760*/  @!P0 LDG.E.U8 R220, desc[UR56][R20.64] ;  /* 0x0000003814dc8981 */ /* 0x000ee2000c1e1100 */
[----:B------:R-:W-:Y:S02]  /*14770*/  LOP3.LUT R177, R177, 0xffff, RZ, 0xc0, !PT ;  /* 0x0000ffffb1b17812 */ /* 0x000fe400078ec0ff */
[----:B------:R-:W-:-:S04]  /*14780*/  LOP3.LUT R178, R178, 0xffff, RZ, 0xc0, !PT ;  /* 0x0000ffffb2b27812 */ /* 0x000fc800078ec0ff */
[----:B------:R-:W-:Y:S01]  /*14790*/  PRMT R201, R177, 0x3340, R178 ;  /* 0x00003340b1c97816 */ /* 0x000fe200000000b2 */
[----:B----4-:R-:W-:Y:S04]  /*147a0*/  STL [R1+0xd9c], R225 ;  /* 0x000d9ce101007387 */ /* 0x010fe80000100800 */
[----:B------:R-:W4:Y:S04]  /*147b0*/  LDL R203, [R1+0x368] ;  /* 0x0003680001cb7983 */ /* 0x000f280000100800 */
[----:B------:R-:W4:Y:S04]  /*147c0*/  LDL R14, [R1+0x36c] ;  /* 0x00036c00010e7983 */ /* 0x000f280000100800 */
[----:B---3--:R-:W-:Y:S04]  /*147d0*/  STL [R1+0xda0], R220 ;  /* 0x000da0dc01007387 */ /* 0x008fe80000100800 */
[----:B------:R0:W-:Y:S04]  /*147e0*/  STL [R1+0xcec], R201 ;  /* 0x000cecc901007387 */ /* 0x0001e80000100800 */
[----:B------:R-:W3:Y:S04]  /*147f0*/  LDL R202, [R1+0x328] ;  /* 0x0003280001ca7983 */ /* 0x000ee80000100800 */
[----:B0-----:R-:W3:Y:S01]  /*14800*/  LDL R201, [R1+0x32c] ;  /* 0x00032c0001c97983 */ /* 0x001ee20000100800 */
[----:B------:R-:W-:Y:S01]  /*14810*/  PRMT R215, RZ, 0x7610, R215 ;  /* 0x00007610ffd77816 */ /* 0x000fe200000000d7 */
[----:B------:R-:W-:-:S02]  /*14820*/  @!P0 IMAD.MOV.U32 R20, RZ, RZ, R200 ;  /* 0x000000ffff148224 */ /* 0x000fc400078e00c8 */
[----:B--2---:R-:W-:Y:S01]  /*14830*/  @!P0 IMAD.MOV.U32 R21, RZ, RZ, R199 ;  /* 0x000000ffff158224 */ /* 0x004fe200078e00c7 */
[----:B------:R-:W-:Y:S02]  /*14840*/  PRMT R198, RZ, 0x7610, R198 ;  /* 0x00007610ffc67816 */ /* 0x000fe400000000c6 */
[----:B------:R-:W-:Y:S01]  /*14850*/  PRMT R197, RZ, 0x7610, R197 ;  /* 0x00007610ffc57816 */ /* 0x000fe200000000c5 */
[----:B------:R-:W2:Y:S04]  /*14860*/  LDL R199, [R1+0x2ec] ;  /* 0x0002ec0001c77983 */ /* 0x000ea80000100800 */
[----:B------:R4:W2:Y:S04]  /*14870*/  @!P0 LDG.E.U8 R215, desc[UR56][R20.64] ;  /* 0x0000003814d78981 */ /* 0x0008a8000c1e1100 */
[----:B------:R-:W2:Y:S01]  /*14880*/  LDL R200, [R1+0x2e8] ;  /* 0x0002e80001c87983 */ /* 0x000ea20000100800 */
[----:B----4-:R-:W-:-:S02]  /*14890*/  @!P0 IMAD.MOV.U32 R21, RZ, RZ, R203 ;  /* 0x000000ffff158224 */ /* 0x010fc400078e00cb */
[----:B------:R-:W-:-:S05]  /*148a0*/  @!P0 IMAD.MOV.U32 R20, RZ, RZ, R14 ;  /* 0x000000ffff148224 */ /* 0x000fca00078e000e */
[----:B------:R3:W4:Y:S02]  /*148b0*/  @!P0 LDG.E.U8 R198, desc[UR56][R20.64] ;  /* 0x0000003814c68981 */ /* 0x000724000c1e1100 */
[----:B---3--:R-:W-:Y:S02]  /*148c0*/  @!P0 IMAD.MOV.U32 R21, RZ, RZ, R202 ;  /* 0x000000ffff158224 */ /* 0x008fe400078e00ca */
[----:B------:R-:W-:-:S05]  /*148d0*/  @!P0 IMAD.MOV.U32 R20, RZ, RZ, R201 ;  /* 0x000000ffff148224 */ /* 0x000fca00078e00c9 */
[----:B------:R0:W3:Y:S01]  /*148e0*/  @!P0 LDG.E.U8 R197, desc[UR56][R20.64] ;  /* 0x0000003814c58981 */ /* 0x0000e2000c1e1100 */
[----:B------:R-:W-:Y:S02]  /*148f0*/  LOP3.LUT R159, R159, 0xffff, RZ, 0xc0, !PT ;  /* 0x0000ffff9f9f7812 */ /* 0x000fe400078ec0ff */
[----:B------:R-:W-:Y:S02]  /*14900*/  LOP3.LUT R176, R176, 0xffff, RZ, 0xc0, !PT ;  /* 0x0000ffffb0b07812 */ /* 0x000fe400078ec0ff */
[----:B------:R-:W-:Y:S02]  /*14910*/  LOP3.LUT R155, R155, 0xffff, RZ, 0xc0, !PT ;  /* 0x0000ffff9b9b7812 */ /* 0x000fe400078ec0ff */
[----:B------:R-:W-:Y:S02]  /*14920*/  LOP3.LUT R158, R158, 0xffff, RZ, 0xc0, !PT ;  /* 0x0000ffff9e9e7812 */ /* 0x000fe400078ec0ff */
[----:B------:R-:W-:Y:S01]  /*14930*/  PRMT R159, R159, 0x3340, R176 ;  /* 0x000033409f9f7816 */ /* 0x000fe200000000b0 */
[----:B--2---:R-:W-:Y:S01]  /*14940*/  STL [R1+0xda4], R215 ;  /* 0x000da4d701007387 */ /* 0x004fe20000100800 */
[----:B------:R-:W-:-:S02]  /*14950*/  PRMT R158, R155, 0x3340, R158 ;  /* 0x000033409b9e7816 */ /* 0x000fc4000000009e */
[----:B------:R-:W-:Y:S02]  /*14960*/  LOP3.LUT R153, R153, 0xffff, RZ, 0xc0, !PT ;  /* 0x0000ffff99997812 */ /* 0x000fe400078ec0ff */
[----:B------:R-:W-:Y:S01]  /*14970*/  LOP3.LUT R154, R154, 0xffff, RZ, 0xc0, !PT ;  /* 0x0000ffff9a9a7812 */ /* 0x000fe200078ec0ff */
[----:B------:R1:W-:Y:S04]  /*14980*/  STL [R1+0xce4], R159 ;  /* 0x000ce49f01007387 */ /* 0x0003e80000100800 */
[----:B------:R-:W2:Y:S01]  /*14990*/  LDL R14, [R1+0x2ac] ;  /* 0x0002ac00010e7983 */ /* 0x000ea20000100800 */
[----:B0-----:R-:W-:Y:S01]  /*149a0*/  @!P0 IMAD.MOV.U32 R20, RZ, RZ, R199 ;  /* 0x000000ffff148224 */ /* 0x001fe200078e00c7 */
[----:B------:R-:W-:Y:S02]  /*149b0*/  PRMT R196, RZ, 0x7610, R196 ;  /* 0x00007610ffc47816 */ /* 0x000fe400000000c4 */
[----:B-1----:R-:W-:Y:S01]  /*149c0*/  PRMT R159, R153, 0x3340, R154 ;  /* 0x00003340999f7816 */ /* 0x002fe2000000009a */
[----:B------:R-:W-:-:S05]  /*149d0*/  @!P0 IMAD.MOV.U32 R21, RZ, RZ, R200 ;  /* 0x000000ffff158224 */ /* 0x000fca00078e00c8 */
[----:B------:R2:W2:Y:S04]  /*149e0*/  @!P0 LDG.E.U8 R196, desc[UR56][R20.64] ;  /* 0x0000003814c48981 */ /* 0x0004a8000c1e1100 */
[----:B----4-:R-:W-:Y:S04]  /*149f0*/  STL [R1+0xda8], R198 ;  /* 0x000da8c601007387 */ /* 0x010fe80000100800 */
[----:B------:R0:W-:Y:S04]  /*14a00*/  STL [R1+0xce0], R158 ;  /* 0x000ce09e01007387 */ /* 0x0001e80000100800 */
[----:B0-----:R-:W4:Y:S04]  /*14a10*/  LDL R158, [R1+0x2a8] ;  /* 0x0002a800019e7983 */ /* 0x001f280000100800 */
[----:B---3--:R0:W-:Y:S04]  /*14a20*/  STL [R1+0xdac], R197 ;  /* 0x000dacc501007387 */ /* 0x0081e80000100800 */
[----:B------:R1:W-:Y:S04]  /*14a30*/  STL [R1+0xcdc], R159 ;  /* 0x000cdc9f01007387 */ /* 0x0003e80000100800 */
[----:B------:R-:W3:Y:S01]  /*14a40*/  LDL R199, [R1+0x26c] ;  /* 0x00026c0001c77983 */ /* 0x000ee20000100800 */
[----:B------:R-:W-:-:S02]  /*14a50*/  PRMT R195, RZ, 0x7610, R195 ;  /* 0x00007610ffc37816 */ /* 0x000fc400000000c3 */
[----:B------:R-:W-:Y:S02]  /*14a60*/  LOP3.LUT R23, R23, 0xffff, RZ, 0xc0, !PT ;  /* 0x0000ffff17177812 */ /* 0x000fe400078ec0ff */
[----:B------:R-:W-:Y:S02]  /*14a70*/  LOP3.LUT R152, R152, 0xffff, RZ, 0xc0, !PT ;  /* 0x0000ffff98987812 */ /* 0x000fe400078ec0ff */
[----:B------:R-:W-:Y:S01]  /*14a80*/  PRMT R194, RZ, 0x7610, R194 ;  /* 0x00007610ffc27816 */ /* 0x000fe200000000c2 */
[----:B------:R-:W3:Y:S04]  /*14a90*/  LDL R198, [R1+0x424] ;  /* 0x0004240001c67983 */ /* 0x000ee80000100800 */
[----:B0-----:R-:W3:Y:S01]  /*14aa0*/  LDL R197, [R1+0x428] ;  /* 0x0004280001c57983 */ /* 0x001ee20000100800 */
[----:B--2---:R-:W-:Y:S01]  /*14ab0*/  @!P0 IMAD.MOV.U32 R20, RZ, RZ, R14 ;  /* 0x000000ffff148224 */ /* 0x004fe200078e000e */
[----:B-1----:R-:W-:-:S02]  /*14ac0*/  PRMT R159, R23, 0x3340, R152 ;  /* 0x00003340179f7816 */ /* 0x002fc40000000098 */
[----:B------:R0:W-:Y:S04]  /*14ad0*/  STL [R1+0xdb0], R196 ;  /* 0x000db0c401007387 */ /* 0x0001e80000100800 */
[----:B------:R1:W-:Y:S01]  /*14ae0*/  STL [R1+0xcd8], R159 ;  /* 0x000cd89f01007387 */ /* 0x0003e20000100800 */
[----:B------:R-:W-:Y:S02]  /*14af0*/  LOP3.LUT R19, R19, 0xffff, RZ, 0xc0, !PT ;  /* 0x0000ffff13137812 */ /* 0x000fe400078ec0ff */
[----:B------:R-:W-:Y:S01]  /*14b00*/  LOP3.LUT R22, R22, 0xffff, RZ, 0xc0, !PT ;  /* 0x0000ffff16167812 */ /* 0x000fe200078ec0ff */
[----:B------:R-:W2:Y:S04]  /*14b10*/  LDL R14, [R1+0x3a4] ;  /* 0x0003a400010e7983 */ /* 0x000ea80000100800 */
[----:B0-----:R-:W2:Y:S01]  /*14b20*/  LDL R196, [R1+0x3e0] ;  /* 0x0003e00001c47983 */ /* 0x001ea20000100800 */
[----:B----4-:R-:W-:-:S03]  /*14b30*/  @!P0 IMAD.MOV.U32 R21, RZ, RZ, R158 ;  /* 0x000000ffff158224 */ /* 0x010fc600078e009e */
[----:B-1----:R-:W4:Y:S04]  /*14b40*/  LDL R159, [R1+0x3a0] ;  /* 0x0003a000019f7983 */ /* 0x002f280000100800 */
[----:B------:R-:W4:Y:S04]  /*14b50*/  LDL R158, [R1+0x3e4] ;  /* 0x0003e400019e7983 */ /* 0x000f280000100800 */
[----:B------:R0:W2:Y:S02]  /*14b60*/  @!P0 LDG.E.U8 R195, desc[UR56][R20.64] ;  /* 0x0000003814c38981 */ /* 0x0000a4000c1e1100 */
[----:B0-----:R-:W-:-:S02]  /*14b70*/  @!P0 IMAD.MOV.U32 R21, RZ, RZ, R0 ;  /* 0x000000ffff158224 */ /* 0x001fc400078e0000 */
[----:B---3--:R-:W-:-:S05]  /*14b80*/  @!P0 IMAD.MOV.U32 R20, RZ, RZ, R199 ;  /* 0x000000ffff148224 */ /* 0x008fca00078e00c7 */
[----:B------:R-:W3:Y:S01]  /*14b90*/  @!P0 LDG.E.U8 R194, desc[UR56][R20.64] ;  /* 0x0000003814c28981 */ /* 0x000ee2000c1e1100 */
[----:B------:R-:W-:Y:S02]  /*14ba0*/  PRMT R19, R19, 0x3340, R22 ;  /* 0x0000334013137816 */ /* 0x000fe40000000016 */
[----:B------:R-:W-:Y:S02]  /*14bb0*/  LOP3.LUT R17, R17, 0xffff, RZ, 0xc0, !PT ;  /* 0x0000ffff11117812 */ /* 0x000fe400078ec0ff */
[----:B------:R-:W-:Y:S02]  /*14bc0*/  LOP3.LUT R18, R18, 0xffff, RZ, 0xc0, !PT ;  /* 0x0000ffff12127812 */ /* 0x000fe400078ec0ff */
[----:B------:R-:W-:Y:S02]  /*14bd0*/  PRMT R224, RZ, 0x7610, R224 ;  /* 0x00007610ffe07816 */ /* 0x000fe400000000e0 */
[----:B------:R-:W-:Y:S02]  /*14be0*/  LOP3.LUT R15, R15, 0xffff, RZ, 0xc0, !PT ;  /* 0x0000ffff0f0f7812 */ /* 0x000fe400078ec0ff */
[----:B------:R-:W-:-:S02]  /*14bf0*/  LOP3.LUT R16, R16, 0xffff, RZ, 0xc0, !PT ;  /* 0x0000ffff10107812 */ /* 0x000fc400078ec0ff */
[----:B------:R-:W-:Y:S01]  /*14c00*/  PRMT R219, RZ, 0x7610, R219 ;  /* 0x00007610ffdb7816 */ /* 0x000fe200000000db */
[----:B--2---:R-:W-:Y:S04]  /*14c10*/  STL [R1+0xdb4], R195 ;  /* 0x000db4c301007387 */ /* 0x004fe80000100800 */
[----:B------:R-:W-:Y:S04]  /*14c20*/  STL [R1+0xcd4], R19 ;  /* 0x000cd41301007387 */ /* 0x000fe80000100800 */
[----:B------:R0:W-:Y:S02]  /*14c30*/  STL [R1+0xd60], R0 ;  /* 0x000d600001007387 */ /* 0x0001e40000100800 */
[----:B0-----:R-:W-:Y:S01]  /*14c40*/  PRMT R0, R17, 0x3340, R18 ;  /* 0x0000334011007816 */ /* 0x001fe20000000012 */
[----:B------:R-:W-:-:S02]  /*14c50*/  @!P0 IMAD.MOV.U32 R18, RZ, RZ, R197 ;  /* 0x000000ffff128224 */ /* 0x000fc400078e00c5 */
[----:B------:R-:W-:Y:S02]  /*14c60*/  @!P0 IMAD.MOV.U32 R19, RZ, RZ, R198 ;  /* 0x000000ffff138224 */ /* 0x000fe400078e00c6 */
[----:B------:R-:W-:Y:S01]  /*14c70*/  @!P0 IMAD.MOV.U32 R17, RZ, RZ, R196 ;  /* 0x000000ffff118224 */ /* 0x000fe200078e00c4 */
[----:B---3--:R0:W-:Y:S04]  /*14c80*/  STL [R1+0xdb8], R194 ;  /* 0x000db8c201007387 */ /* 0x0081e80000100800 */
[----:B------:R1:W-:Y:S04]  /*14c90*/  STL [R1+0xcd0], R0 ;  /* 0x000cd00001007387 */ /* 0x0003e80000100800 */
[----:B------:R-:W2:Y:S04]  /*14ca0*/  @!P0 LDG.E.U8 R224, desc[UR56][R18.64] ;  /* 0x0000003812e08981 */ /* 0x000ea8000c1e1100 */
[----:B------:R-:W3:Y:S04]  /*14cb0*/  LDL R195, [R1+0x360] ;  /* 0x0003600001c37983 */ /* 0x000ee80000100800 */
[----:B0-----:R-:W3:Y:S01]  /*14cc0*/  LDL R194, [R1+0x364] ;  /* 0x0003640001c27983 */ /* 0x001ee20000100800 */
[----:B-1----:R-:W-:Y:S01]  /*14cd0*/  PRMT R0, R15, 0x3340, R16 ;  /* 0x000033400f007816 */ /* 0x002fe20000000010 */
[----:B----4-:R-:W-:-:S05]  /*14ce0*/  @!P0 IMAD.MOV.U32 R16, RZ, RZ, R158 ;  /* 0x000000ffff108224 */ /* 0x010fca00078e009e */
[----:B------:R-:W4:Y:S01]  /*14cf0*/  @!P0 LDG.E.U8 R219, desc[UR56][R16.64] ;  /* 0x0000003810db8981 */ /* 0x000f22000c1e1100 */
[----:B------:R-:W-:Y:S02]  /*14d00*/  LOP3.LUT R12, R12, 0xffff, RZ, 0xc0, !PT ;  /* 0x0000ffff0c0c7812 */ /* 0x000fe400078ec0ff */
[----:B------:R-:W-:Y:S02]  /*14d10*/  LOP3.LUT R13, R13, 0xffff, RZ, 0xc0, !PT ;  /* 0x0000ffff0d0d7812 */ /* 0x000fe400078ec0ff */
[----:B------:R-:W-:Y:S02]  /*14d20*/  LOP3.LUT R10, R10, 0xffff, RZ, 0xc0, !PT ;  /* 0x0000ffff0a0a7812 */ /* 0x000fe400078ec0ff */
[----:B------:R-:W-:Y:S02]  /*14d30*/  LOP3.LUT R11, R11, 0xffff, RZ, 0xc0, !PT ;  /* 0x0000ffff0b0b7812 */ /* 0x000fe400078ec0ff */
[----:B------:R-:W-:Y:S02]  /*14d40*/  PRMT R196, R12, 0x3340, R13 ;  /* 0x000033400cc47816 */ /* 0x000fe4000000000d */
[----:B------:R-:W-:Y:S01]  /*14d50*/  PRMT R214, RZ, 0x7610, R214 ;  /* 0x00007610ffd67816 */ /* 0x000fe200000000d6 */
[----:B------:R-:W-:-:S02]  /*14d60*/  @!P0 IMAD.MOV.U32 R12, RZ, RZ, R14 ;  /* 0x000000ffff0c8224 */ /* 0x000fc400078e000e */
[----:B------:R-:W-:Y:S01]  /*14d70*/  @!P0 IMAD.MOV.U32 R13, RZ, RZ, R159 ;  /* 0x000000ffff0d8224 */ /* 0x000fe200078e009f */
[----:B------:R-:W-:-:S04]  /*14d80*/  PRMT R193, RZ, 0x7610, R193 ;  /* 0x00007610ffc17816 */ /* 0x000fc800000000c1 */
[----:B------:R-:W3:Y:S04]  /*14d90*/  @!P0 LDG.E.U8 R214, desc[UR56][R12.64] ;  /* 0x000000380cd68981 */ /* 0x000ee8000c1e1100 */
[----:B--2---:R-:W-:Y:S04]  /*14da0*/  STL [R1+0xdbc], R224 ;  /* 0x000dbce001007387 */ /* 0x004fe80000100800 */
[----:B------:R0:W-:Y:S04]  /*14db0*/  STL [R1+0xccc], R0 ;  /* 0x000ccc0001007387 */ /* 0x0001e80000100800 */
[----:B------:R-:W2:Y:S04]  /*14dc0*/  LDL R158, [R1+0x320] ;  /* 0x00032000019e7983 */ /* 0x000ea80000100800 */
[----:B0-----:R-:W2:Y:S04]  /*14dd0*/  LDL R0, [R1+0x324] ;  /* 0x0003240001007983 */ /* 0x001ea80000100800 */
[----:B------:R-:W2:Y:S04]  /*14de0*/  LDL.LU R222, [R1+0x7c] ;  /* 0x00007c0001de7983 */ /* 0x000ea80000300800 */
[----:B----4-:R-:W-:Y:S04]  /*14df0*/  STL [R1+0xdc0], R219 ;  /* 0x000dc0db01007387 */ /* 0x010fe80000100800 */
[----:B------:R0:W-:Y:S04]  /*14e00*/  STL [R1+0xcc8], R196 ;  /* 0x000cc8c401007387 */ /* 0x0001e80000100800 */
[----:B------:R-:W4:Y:S04]  /*14e10*/  LDL R159, [R1+0x2e0] ;  /* 0x0002e000019f7983 */ /* 0x000f280000100800 */
[----:B------:R-:W4:Y:S04]  /*14e20*/  LDL R14, [R1+0x2e4] ;  /* 0x0002e400010e7983 */ /* 0x000f280000100800 */
[----:B------:R-:W4:Y:S04]  /*14e30*/  LDL.LU R202, [R1+0x88] ;  /* 0x0000880001ca7983 */ /* 0x000f280000300800 */
[----:B------:R-:W4:Y:S01]  /*14e40*/  LDL.LU R216, [R1+0x80] ;  /* 0x0000800001d87983 */ /* 0x000f220000300800 */
[----:B0-----:R-:W-:Y:S01]  /*14e50*/  PRMT R196, R10, 0x3340, R11 ;  /* 0x000033400ac47816 */ /* 0x001fe2000000000b */
[----:B---3--:R-:W-:-:S02]  /*14e60*/  @!P0 IMAD.MOV.U32 R10, RZ, RZ, R194 ;  /* 0x000000ffff0a8224 */ /* 0x008fc400078e00c2 */
[----:B------:R-:W-:-:S05]  /*14e70*/  @!P0 IMAD.MOV.U32 R11, RZ, RZ, R195 ;  /* 0x000000ffff0b8224 */ /* 0x000fca00078e00c3 */
[----:B------:R-:W3:Y:S04]  /*14e80*/  @!P0 LDG.E.U8 R193, desc[UR56][R10.64] ;  /* 0x000000380ac18981 */ /* 0x000ee8000c1e1100 */
[----:B------:R-:W-:Y:S01]  /*14e90*/  STL [R1+0xdc4], R214 ;  /* 0x000dc4d601007387 */ /* 0x000fe20000100800 */
[----:B------:R-:W-:Y:S02]  /*14ea0*/  LOP3.LUT R8, R8, 0xffff, RZ, 0xc0, !PT ;  /* 0x0000ffff08087812 */ /* 0x000fe400078ec0ff */
[----:B------:R-:W-:Y:S01]  /*14eb0*/  LOP3.LUT R9, R9, 0xffff, RZ, 0xc0, !PT ;  /* 0x0000ffff09097812 */ /* 0x000fe200078ec0ff */
[----:B------:R-:W-:Y:S04]  /*14ec0*/  STL [R1+0xcc4], R196 ;  /* 0x000cc4c401007387 */ /* 0x000fe80000100800 */
[----:B------:R-:W4:Y:S01]  /*14ed0*/  LDL.LU R226, [R1+0x84] ;  /* 0x0000840001e27983 */ /* 0x000f220000300800 */
[----:B------:R-:W-:-:S03]  /*14ee0*/  PRMT R192, RZ, 0x7610, R192 ;  /* 0x00007610ffc07816 */ /* 0x000fc600000000c0 */
[----:B---3--:R0:W-:Y:S02]  /*14ef0*/  STL [R1+0xdc8], R193 ;  /* 0x000dc8c101007387 */ /* 0x0081e40000100800 */
[----:B0-----:R-:W-:Y:S01]  /*14f00*/  PRMT R193, R8, 0x3340, R9 ;  /* 0x0000334008c17816 */ /* 0x001fe20000000009 */
[----:B--2---:R-:W-:Y:S02]  /*14f10*/  @!P0 IMAD.MOV.U32 R8, RZ, RZ, R0 ;  /* 0x000000ffff088224 */ /* 0x004fe400078e0000 */
[----:B------:R-:W-:-:S05]  /*14f20*/  @!P0 IMAD.MOV.U32 R9, RZ, RZ, R158 ;  /* 0x000000ffff098224 */ /* 0x000fca00078e009e */
[----:B------:R0:W2:Y:S04]  /*14f30*/  @!P0 LDG.E.U8 R192, desc[UR56][R8.64] ;  /* 0x0000003808c08981 */ /* 0x0000a8000c1e1100 */
[----:B------:R1:W-:Y:S04]  /*14f40*/  STL [R1+0xcc0], R193 ;  /* 0x000cc0c101007387 */ /* 0x0003e80000100800 */
[----:B------:R-:W3:Y:S01]  /*14f50*/  LDL R0, [R1+0x2a4] ;  /* 0x0002a40001007983 */ /* 0x000ee20000100800 */
[----:B------:R-:W-:-:S03]  /*14f60*/  LOP3.LUT R7, R7, 0xffff, RZ, 0xc0, !PT ;  /* 0x0000ffff07077812 */ /* 0x000fc600078ec0ff */
[----:B------:R-:W3:Y:S04]  /*14f70*/  LDL R158, [R1+0x264] ;  /* 0x00026400019e7983 */ /* 0x000ee80000100800 */
[----:B-1----:R-:W3:Y:S01]  /*14f80*/  LDL R193, [R1+0x2a0] ;  /* 0x0002a00001c17983 */ /* 0x002ee20000100800 */
[----:B0-----:R-:W-:Y:S02]  /*14f90*/  LOP3.LUT R8, R222, 0xffff, RZ, 0xc0, !PT ;  /* 0x0000ffffde087812 */ /* 0x001fe400078ec0ff */
[----:B------:R-:W-:Y:S01]  /*14fa0*/  PRMT R191, RZ, 0x7610, R191 ;  /* 0x00007610ffbf7816 */ /* 0x000fe200000000bf */
[----:B------:R-:W3:Y:S01]  /*14fb0*/  LDL.LU R203, [R1+0x90] ;  /* 0x0000900001cb7983 */ /* 0x000ee20000300800 */
[----:B------:R-:W-:Y:S01]  /*14fc0*/  PRMT R7, R8, 0x3340, R7 ;  /* 0x0000334008077816 */ /* 0x000fe20000000007 */
[----:B----4-:R-:W-:-:S02]  /*14fd0*/  @!P0 IMAD.MOV.U32 R8, RZ, RZ, R14 ;  /* 0x000000ffff088224 */ /* 0x010fc400078e000e */
[----:B------:R-:W-:-:S05]  /*14fe0*/  @!P0 IMAD.MOV.U32 R9, RZ, RZ, R159 ;  /* 0x000000ffff098224 */ /* 0x000fca00078e009f */
[----:B------:R0:W4:Y:S01]  /*14ff0*/  @!P0 LDG.E.U8 R191, desc[UR56][R8.64] ;  /* 0x0000003808bf8981 */ /* 0x000122000c1e1100 */
[----:B------:R-:W-:Y:S02]  /*15000*/  PRMT R190, RZ, 0x7610, R190 ;  /* 0x00007610ffbe7816 */ /* 0x000fe400000000be */
[----:B0-----:R-:W-:Y:S01]  /*15010*/  LOP3.LUT R8, R216, 0xffff, RZ, 0xc0, !PT ;  /* 0x0000ffffd8087812 */ /* 0x001fe200078ec0ff */
[----:B--2---:R0:W-:Y:S04]  /*15020*/  STL [R1+0xdcc], R192 ;  /* 0x000dccc001007387 */ /* 0x0041e80000100800 */
[----:B------:R1:W-:Y:S04]  /*15030*/  STL [R1+0xcbc], R7 ;  /* 0x000cbc0701007387 */ /* 0x0003e80000100800 */
[----:B------:R-:W2:Y:S04]  /*15040*/  LDL R159, [R1+0x260] ;  /* 0x00026000019f7983 */ /* 0x000ea80000100800 */
[----:B------:R-:W2:Y:S04]  /*15050*/  LDL R14, [R1+0x420] ;  /* 0x00042000010e7983 */ /* 0x000ea80000100800 */
[----:B0-----:R-:W2:Y:S01]  /*15060*/  LDL R192, [R1+0x41c] ;  /* 0x00041c0001c07983 */ /* 0x001ea20000100800 */
[----:B-1----:R-:W-:Y:S01]  /*15070*/  LOP3.LUT R7, R202, 0xffff, RZ, 0xc0, !PT ;  /* 0x0000ffffca077812 */ /* 0x002fe200078ec0ff */
[----:B---3--:R-:W-:Y:S01]  /*15080*/  @!P0 IMAD.MOV.U32 R9, RZ, RZ, R193 ;  /* 0x000000ffff098224 */ /* 0x008fe200078e00c1 */
[----:B------:R-:W-:Y:S01]  /*15090*/  PRMT R189, RZ, 0x7610, R189 ;  /* 0x00007610ffbd7816 */ /* 0x000fe200000000bd */
[----:B------:R-:W3:Y:S01]  /*150a0*/  LDL.LU R222, [R1+0x8c] ;  /* 0x00008c0001de7983 */ /* 0x000ee20000300800 */
[----:B------:R-:W-:Y:S01]  /*150b0*/  PRMT R7, R7, 0x3340, R8 ;  /* 0x0000334007077816 */ /* 0x000fe20000000008 */
[----:B------:R-:W-:-:S05]  /*150c0*/  @!P0 IMAD.MOV.U32 R8, RZ, RZ, R0 ;  /* 0x000000ffff088224 */ /* 0x000fca00078e0000 */
[----:B------:R0:W3:Y:S04]  /*150d0*/  @!P0 LDG.E.U8 R190, desc[UR56][R8.64] ;  /* 0x0000003808be8981 */ /* 0x0000e8000c1e1100 */
[----:B----4-:R1:W-:Y:S04]  /*150e0*/  STL [R1+0xdd0], R191 ;  /* 0x000dd0bf01007387 */ /* 0x0103e80000100800 */
[----:B------:R4:W-:Y:S01]  /*150f0*/  STL [R1+0xcb8], R7 ;  /* 0x000cb80701007387 */ /* 0x0009e20000100800 */
[----:B------:R-:W-:-:S03]  /*15100*/  LOP3.LUT R223, R223, 0xffff, RZ, 0xc0, !PT ;  /* 0x0000ffffdfdf7812 */ /* 0x000fc600078ec0ff */
[----:B------:R-:W3:Y:S01]  /*15110*/  LDL R0, [R1+0x3dc] ;  /* 0x0003dc0001007983 */ /* 0x000ee20000100800 */
[----:B0-----:R-:W-:-:S03]  /*15120*/  @!P0 IMAD.MOV.U32 R8, RZ, RZ, R158 ;  /* 0x000000ffff088224 */ /* 0x001fc600078e009e */
[----:B-1----:R-:W3:Y:S01]  /*15130*/  LDL R191, [R1+0x3d8] ;  /* 0x0003d80001bf7983 */ /* 0x002ee20000100800 */
[----:B----4-:R-:W-:-:S03]  /*15140*/  LOP3.LUT R7, R226, 0xffff, RZ, 0xc0, !PT ;  /* 0x0000ffffe2077812 */ /* 0x010fc600078ec0ff */
[----:B------:R-:W4:Y:S01]  /*15150*/  LDL.LU R216, [R1+0x98] ;  /* 0x0000980001d87983 */ /* 0x000f220000300800 */
[--C-:B------:R-:W-:Y:S02]  /*15160*/  PRMT R7, R7, 0x3340, R223.reuse ;  /* 0x0000334007077816 */ /* 0x100fe400000000df */
[----:B------:R-:W-:Y:S01]  /*15170*/  PRMT R223, RZ, 0x7610, R223 ;  /* 0x00007610ffdf7816 */ /* 0x000fe200000000df */
[----:B--2---:R-:W-:-:S05]  /*15180*/  @!P0 IMAD.MOV.U32 R9, RZ, RZ, R159 ;  /* 0x000000ffff098224 */ /* 0x004fca00078e009f */
[----:B------:R0:W2:Y:S02]  /*15190*/  @!P0 LDG.E.U8 R189, desc[UR56][R8.64] ;  /* 0x0000003808bd8981 */ /* 0x0000a4000c1e1100 */
[----:B0-----:R-:W-:Y:S02]  /*151a0*/  @!P0 IMAD.MOV.U32 R8, RZ, RZ, R14 ;  /* 0x000000ffff088224 */ /* 0x001fe400078e000e */
[----:B------:R-:W-:-:S05]  /*151b0*/  @!P0 IMAD.MOV.U32 R9, RZ, RZ, R192 ;  /* 0x000000ffff098224 */ /* 0x000fca00078e00c0 */
[----:B------:R0:W4:Y:S04]  /*151c0*/  @!P0 LDG.E.U8 R223, desc[UR56][R8.64] ;  /* 0x0000003808df8981 */ /* 0x000128000c1e1100 */
[----:B---3--:R-:W-:Y:S04]  /*151d0*/  STL [R1+0xdd4], R190 ;  /* 0x000dd4be01007387 */ /* 0x008fe80000100800 */
[----:B------:R1:W-:Y:S04]  /*151e0*/  STL [R1+0xcb4], R7 ;  /* 0x000cb40701007387 */ /* 0x0003e80000100800 */
[----:B------:R-:W3:Y:S04]  /*151f0*/  LDL R159, [R1+0x398] ;  /* 0x00039800019f7983 */ /* 0x000ee80000100800 */
[----:B------:R-:W3:Y:S01]  /*15200*/  LDL R158, [R1+0x39c] ;  /* 0x00039c00019e7983 */ /* 0x000ee20000100800 */
[----:B------:R-:W-:-:S03]  /*15210*/  LOP3.LUT R252, R252, 0xffff, RZ, 0xc0, !PT ;  /* 0x0000fffffcfc7812 */ /* 0x000fc600078ec0ff */
[----:B------:R-:W3:Y:S01]  /*15220*/  LDL.LU R226, [R1+0x94] ;  /* 0x0000940001e27983 */ /* 0x000ee20000300800 */
[----:B-1----:R-:W-:-:S04]  /*15230*/  LOP3.LUT R7, R203, 0xffff, RZ, 0xc0, !PT ;  /* 0x0000ffffcb077812 */ /* 0x002fc800078ec0ff */
[----:B------:R-:W-:Y:S02]  /*15240*/  PRMT R7, R7, 0x3340, R252 ;  /* 0x0000334007077816 */ /* 0x000fe400000000fc */
[----:B------:R-:W-:Y:S02]  /*15250*/  LOP3.LUT R218, R218, 0xffff, RZ, 0xc0, !PT ;  /* 0x0000ffffdada7812 */ /* 0x000fe400078ec0ff */
[----:B------:R-:W-:Y:S02]  /*15260*/  LOP3.LUT R187, R187, 0xffff, RZ, 0xc0, !PT ;  /* 0x0000ffffbbbb7812 */ /* 0x000fe400078ec0ff */
[----:B------:R-:W-:Y:S01]  /*15270*/  LOP3.LUT R188, R188, 0xffff, RZ, 0xc0, !PT ;  /* 0x0000ffffbcbc7812 */ /* 0x000fe200078ec0ff */
[----:B0-----:R-:W-:Y:S02]  /*15280*/  @!P0 IMAD.MOV.U32 R8, RZ, RZ, R0 ;  /* 0x000000ffff088224 */ /* 0x001fe400078e0000 */
[----:B------:R-:W-:Y:S01]  /*15290*/  @!P0 IMAD.MOV.U32 R9, RZ, RZ, R191 ;  /* 0x000000ffff098224 */ /* 0x000fe200078e00bf */
[----:B------:R-:W-:-:S02]  /*152a0*/  PRMT R162, R187, 0x3340, R188 ;  /* 0x00003340bba27816 */ /* 0x000fc400000000bc */
[----:B------:R-:W-:Y:S01]  /*152b0*/  PRMT R188, RZ, 0x7610, R188 ;  /* 0x00007610ffbc7816 */ /* 0x000fe200000000bc */
[----:B--2---:R0:W-:Y:S04]  /*152c0*/  STL [R1+0xdd8], R189 ;  /* 0x000dd8bd01007387 */ /* 0x0041e80000100800 */
[----:B------:R1:W-:Y:S04]  /*152d0*/  STL [R1+0xcb0], R7 ;  /* 0x000cb00701007387 */ /* 0x0003e80000100800 */
[----:B------:R-:W2:Y:S04]  /*152e0*/  LDL R190, [R1+0x358] ;  /* 0x0003580001be7983 */ /* 0x000ea80000100800 */
[----:B0-----:R-:W2:Y:S01]  /*152f0*/  LDL R189, [R1+0x35c] ;  /* 0x00035c0001bd7983 */ /* 0x001ea20000100800 */
[----:B-1----:R-:W-:-:S03]  /*15300*/  LOP3.LUT R7, R222, 0xffff, RZ, 0xc0, !PT ;  /* 0x0000ffffde077812 */ /* 0x002fc600078ec0ff */
[----:B------:R-:W2:Y:S01]  /*15310*/  LDL.LU R14, [R1+0xb0] ;  /* 0x0000b000010e7983 */ /* 0x000ea20000300800 */
[--C-:B------:R-:W-:Y:S02]  /*15320*/  PRMT R7, R7, 0x3340, R218.reuse ;  /* 0x0000334007077816 */ /* 0x100fe400000000da */
[----:B------:R-:W-:Y:S01]  /*15330*/  PRMT R218, RZ, 0x7610, R218 ;  /* 0x00007610ffda7816 */ /* 0x000fe200000000da */
[----:B----4-:R-:W-:Y:S04]  /*15340*/  STL [R1+0xddc], R223 ;  /* 0x000ddcdf01007387 */ /* 0x010fe80000100800 */
[----:B------:R0:W-:Y:S04]  /*15350*/  STL [R1+0xcac], R7 ;  /* 0x000cac0701007387 */ /* 0x0001e80000100800 */
[----:B------:R-:W4:Y:S04]  /*15360*/  LDL R191, [R1+0x318] ;  /* 0x0003180001bf7983 */ /* 0x000f280000100800 */
[----:B------:R-:W4:Y:S01]  /*15370*/  LDL R0, [R1+0x31c] ;  /* 0x00031c0001007983 */ /* 0x000f220000100800 */
[----:B------:R-:W-:-:S03]  /*15380*/  PRMT R187, RZ, 0x7610, R187 ;  /* 0x00007610ffbb7816 */ /* 0x000fc600000000bb */
[----:B------:R3:W4:Y:S01]  /*15390*/  @!P0 LDG.E.U8 R218, desc[UR56][R8.64] ;  /* 0x0000003808da8981 */ /* 0x000722000c1e1100 */
[----:B------:R-:W-:Y:S02]  /*153a0*/  LOP3.LUT R251, R251, 0xffff, RZ, 0xc0, !PT ;  /* 0x0000fffffbfb7812 */ /* 0x000fe400078ec0ff */
[----:B------:R-:W-:Y:S01]  /*153b0*/  PRMT R186, RZ, 0x7610, R186 ;  /* 0x00007610ffba7816 */ /* 0x000fe200000000ba */
[----:B------:R-:W4:Y:S01]  /*153c0*/  LDL.LU R222, [R1+0xa4] ;  /* 0x0000a40001de7983 */ /* 0x000f220000300800 */
[----:B---3--:R-:W-:Y:S02]  /*153d0*/  @!P0 IMAD.MOV.U32 R8, RZ, RZ, R158 ;  /* 0x000000ffff088224 */ /* 0x008fe400078e009e */
[----:B------:R-:W-:-:S05]  /*153e0*/  @!P0 IMAD.MOV.U32 R9, RZ, RZ, R159 ;  /* 0x000000ffff098224 */ /* 0x000fca00078e009f */
[----:B------:R2:W3:Y:S01]  /*153f0*/  @!P0 LDG.E.U8 R188, desc[UR56][R8.64] ;  /* 0x0000003808bc8981 */ /* 0x0004e2000c1e1100 */
[----:B0-----:R-:W-:-:S04]  /*15400*/  LOP3.LUT R7, R216, 0xffff, RZ, 0xc0, !PT ;  /* 0x0000ffffd8077812 */ /* 0x001fc800078ec0ff */
[----:B------:R-:W-:Y:S02]  /*15410*/  PRMT R7, R7, 0x3340, R251 ;  /* 0x0000334007077816 */ /* 0x000fe400000000fb */
[----:B------:R-:W-:Y:S01]  /*15420*/  LOP3.LUT R217, R217, 0xffff, RZ, 0xc0, !PT ;  /* 0x0000ffffd9d97812 */ /* 0x000fe200078ec0ff */
[----:B--2---:R-:W-:Y:S02]  /*15430*/  @!P0 IMAD.MOV.U32 R9, RZ, RZ, R190 ;  /* 0x000000ffff098224 */ /* 0x004fe400078e00be */
[----:B------:R-:W-:-:S05]  /*15440*/  @!P0 IMAD.MOV.U32 R8, RZ, RZ, R189 ;  /* 0x000000ffff088224 */ /* 0x000fca00078e00bd */
[----:B------:R0:W2:Y:S04]  /*15450*/  @!P0 LDG.E.U8 R187, desc[UR56][R8.64] ;  /* 0x0000003808bb8981 */ /* 0x0000a8000c1e1100 */
[----:B----4-:R-:W-:Y:S01]  /*15460*/  STL [R1+0xde0], R218 ;  /* 0x000de0da01007387 */ /* 0x010fe20000100800 */
[----:B0-----:R-:W-:Y:S02]  /*15470*/  @!P0 IMAD.MOV.U32 R8, RZ, RZ, R0 ;  /* 0x000000ffff088224 */ /* 0x001fe400078e0000 */
[----:B------:R-:W-:Y:S01]  /*15480*/  @!P0 IMAD.MOV.U32 R9, RZ, RZ, R191 ;  /* 0x000000ffff098224 */ /* 0x000fe200078e00bf */
[----:B------:R0:W-:Y:S04]  /*15490*/  STL [R1+0xca8], R7 ;  /* 0x000ca80701007387 */ /* 0x0001e80000100800 */
[----:B------:R-:W4:Y:S04]  /*154a0*/  LDL R159, [R1+0x2d8] ;  /* 0x0002d800019f7983 */ /* 0x000f280000100800 */
[----:B------:R-:W4:Y:S04]  /*154b0*/  LDL R158, [R1+0x2dc] ;  /* 0x0002dc00019e7983 */ /* 0x000f280000100800 */
[----:B------:R4:W4:Y:S01]  /*154c0*/  @!P0 LDG.E.U8 R186, desc[UR56][R8.64] ;  /* 0x0000003808ba8981 */ /* 0x000922000c1e1100 */
[----:B0-----:R-:W-:-:S03]  /*154d0*/  LOP3.LUT R7, R226, 0xffff, RZ, 0xc0, !PT ;  /* 0x0000ffffe2077812 */ /* 0x001fc600078ec0ff */
[----:B---3--:R-:W-:Y:S04]  /*154e0*/  STL [R1+0xde4], R188 ;  /* 0x000de4bc01007387 */ /* 0x008fe80000100800 */
[----:B------:R-:W3:Y:S04]  /*154f0*/  LDL.LU R216, [R1+0xcc] ;  /* 0x0000cc0001d87983 */ /* 0x000ee80000300800 */
[----:B------:R-:W3:Y:S01]  /*15500*/  LDL.LU R226, [R1+0xa0] ;  /* 0x0000a00001e27983 */ /* 0x000ee20000300800 */
[----:B------:R-:W-:-:S05]  /*15510*/  PRMT R7, R7, 0x3340, R217 ;  /* 0x0000334007077816 */ /* 0x000fca00000000d9 */
[----:B------:R0:W-:Y:S04]  /*15520*/  STL [R1+0xca4], R7 ;  /* 0x000ca40701007387 */ /* 0x0001e80000100800 */
[----:B------:R-:W3:Y:S04]  /*15530*/  LDL R190, [R1+0x298] ;  /* 0x0002980001be7983 */ /* 0x000ee80000100800 */
[----:B------:R-:W3:Y:S01]  /*15540*/  LDL R189, [R1+0x29c] ;  /* 0x00029c0001bd7983 */ /* 0x000ee20000100800 */
[----:B------:R-:W-:Y:S02]  /*15550*/  LOP3.LUT R221, R221, 0xffff, RZ, 0xc0, !PT ;  /* 0x0000ffffdddd7812 */ /* 0x000fe400078ec0ff */
[----:B0-----:R-:W-:-:S04]  /*15560*/  LOP3.LUT R7, R14, 0xffff, RZ, 0xc0, !PT ;  /* 0x0000ffff0e077812 */ /* 0x001fc800078ec0ff */
[----:B------:R-:W-:Y:S02]  /*15570*/  PRMT R7, R7, 0x3340, R221 ;  /* 0x0000334007077816 */ /* 0x000fe400000000dd */
[----:B------:R-:W-:Y:S02]  /*15580*/  LOP3.LUT R212, R212, 0xffff, RZ, 0xc0, !PT ;  /* 0x0000ffffd4d47812 */ /* 0x000fe400078ec0ff */
[----:B------:R-:W-:Y:S02]  /*15590*/  PRMT R185, RZ, 0x7610, R185 ;  /* 0x00007610ffb97816 */ /* 0x000fe400000000b9 */
[----:B------:R-:W-:Y:S02]  /*155a0*/  LOP3.LUT R183, R183, 0xffff, RZ, 0xc0, !PT ;  /* 0x0000ffffb7b77812 */ /* 0x000fe400078ec0ff */
[----:B------:R-:W-:-:S04]  /*155b0*/  LOP3.LUT R184, R184, 0xffff, RZ, 0xc0, !PT ;  /* 0x0000ffffb8b87812 */ /* 0x000fc800078ec0ff */
[--C-:B------:R-:W-:Y:S02]  /*155c0*/  PRMT R161, R183, 0x3340, R184.reuse ;  /* 0x00003340b7a17816 */ /* 0x100fe400000000b8 */
[----:B------:R-:W-:Y:S01]  /*155d0*/  PRMT R184, RZ, 0x7610, R184 ;  /* 0x00007610ffb87816 */ /* 0x000fe200000000b8 */
[----:B--2---:R-:W-:Y:S04]  /*155e0*/  STL [R1+0xde8], R187 ;  /* 0x000de8bb01007387 */ /* 0x004fe80000100800 */
[----:B------:R-:W2:Y:S04]  /*155f0*/  LDL.LU R14, [R1+0xc0] ;  /* 0x0000c000010e7983 */ /* 0x000ea80000300800 */
[----:B------:R0:W-:Y:S04]  /*15600*/  STL [R1+0xca0], R7 ;  /* 0x000ca00701007387 */ /* 0x0001e80000100800 */
[----:B------:R-:W2:Y:S01]  /*15610*/  LDL R188, [R1+0x258] ;  /* 0x0002580001bc7983 */ /* 0x000ea20000100800 */
[----:B0-----:R-:W-:Y:S01]  /*15620*/  LOP3.LUT R7, R222, 0xffff, RZ, 0xc0, !PT ;  /* 0x0000ffffde077812 */ /* 0x001fe200078ec0ff */
[----:B----4-:R-:W-:-:S02]  /*15630*/  @!P0 IMAD.MOV.U32 R9, RZ, RZ, R159 ;  /* 0x000000ffff098224 */ /* 0x010fc400078e009f */
[----:B------:R-:W-:Y:S01]  /*15640*/  @!P0 IMAD.MOV.U32 R8, RZ, RZ, R158 ;  /* 0x000000ffff088224 */ /* 0x000fe200078e009e */
[----:B------:R-:W-:Y:S01]  /*15650*/  PRMT R7, R7, 0x3340, R212 ;  /* 0x0000334007077816 */ /* 0x000fe200000000d4 */
[----:B------:R-:W-:Y:S04]  /*15660*/  STL [R1+0xdec], R186 ;  /* 0x000decba01007387 */ /* 0x000fe80000100800 */
[----:B------:R-:W4:Y:S04]  /*15670*/  LDL.LU R0, [R1+0x25c] ;  /* 0x00025c0001007983 */ /* 0x000f280000300800 */
[----:B------:R-:W4:Y:S04]  /*15680*/  LDL.LU R203, [R1+0xe4] ;  /* 0x0000e40001cb7983 */ /* 0x000f280000300800 */
[----:B------:R-:W4:Y:S04]  /*15690*/  LDL.LU R222, [R1+0xbc] ;  /* 0x0000bc0001de7983 */ /* 0x000f280000300800 */
[----:B------:R3:W-:Y:S04]  /*156a0*/  STL [R1+0xc9c], R7 ;  /* 0x000c9c0701007387 */ /* 0x0007e80000100800 */
[----:B------:R0:W4:Y:S04]  /*156b0*/  @!P0 LDG.E.U8 R185, desc[UR56][R8.64] ;  /* 0x0000003808b98981 */ /* 0x000128000c1e1100 */
[----:B------:R-:W4:Y:S04]  /*156c0*/  LDL R159, [R1+0x414] ;  /* 0x00041400019f7983 */ /* 0x000f280000100800 */
[----:B------:R-:W4:Y:S01]  /*156d0*/  LDL R158, [R1+0x418] ;  /* 0x00041800019e7983 */ /* 0x000f220000100800 */
[----:B---3--:R-:W-:-:S02]  /*156e0*/  LOP3.LUT R7, R216, 0xffff, RZ, 0xc0, !PT ;  /* 0x0000ffffd8077812 */ /* 0x008fc400078ec0ff */
[----:B0-----:R-:W-:Y:S01]  /*156f0*/  LOP3.LUT R8, R226, 0xffff, RZ, 0xc0, !PT ;  /* 0x0000ffffe2087812 */ /* 0x001fe200078ec0ff */
[----:B------:R-:W-:-:S03]  /*15700*/  @!P0 IMAD.MOV.U32 R9, RZ, RZ, R190 ;  /* 0x000000ffff098224 */ /* 0x000fc600078e00be */
[----:B------:R-:W-:Y:S01]  /*15710*/  PRMT R7, R7, 0x3340, R8 ;  /* 0x0000334007077816 */ /* 0x000fe20000000008 */
[----:B------:R-:W-:-:S05]  /*15720*/  @!P0 IMAD.MOV.U32 R8, RZ, RZ, R189 ;  /* 0x000000ffff088224 */ /* 0x000fca00078e00bd */
[----:B------:R0:W3:Y:S01]  /*15730*/  @!P0 LDG.E.U8 R184, desc[UR56][R8.64] ;  /* 0x0000003808b88981 */ /* 0x0000e2000c1e1100 */
[----:B------:R-:W-:Y:S02]  /*15740*/  PRMT R183, RZ, 0x7610, R183 ;  /* 0x00007610ffb77816 */ /* 0x000fe400000000b7 */
[----:B0-----:R-:W-:Y:S02]  /*15750*/  LOP3.LUT R8, R213, 0xffff, RZ, 0xc0, !PT ;  /* 0x0000ffffd5087812 */ /* 0x001fe400078ec0ff */
[----:B------:R-:W-:Y:S01]  /*15760*/  PRMT R221, RZ, 0x7610, R221 ;  /* 0x00007610ffdd7816 */ /* 0x000fe200000000dd */
[----:B--2---:R-:W-:Y:S01]  /*15770*/  @!P0 IMAD.MOV.U32 R9, RZ, RZ, R188 ;  /* 0x000000ffff098224 */ /* 0x004fe200078e00bc */
[----:B----4-:R0:W-:Y:S04]  /*15780*/  STL [R1+0xdf0], R185 ;  /* 0x000df0b901007387 */ /* 0x0101e80000100800 */
[----:B------:R-:W2:Y:S04]  /*15790*/  LDL.LU R216, [R1+0xd8] ;  /* 0x0000d80001d87983 */ /* 0x000ea80000300800 */
[----:B------:R-:W4:Y:S04]  /*157a0*/  LDL.LU R226, [R1+0xac] ;  /* 0x0000ac0001e27983 */ /* 0x000f280000300800 */
[----:B------:R1:W-:Y:S04]  /*157b0*/  STL [R1+0xc98], R7 ;  /* 0x000c980701007387 */ /* 0x0003e80000100800 */
[----:B------:R-:W4:Y:S04]  /*157c0*/  LDL R187, [R1+0x3d0] ;  /* 0x0003d00001bb7983 */ /* 0x000f280000100800 */
[----:B0-----:R-:W4:Y:S01]  /*157d0*/  LDL R185, [R1+0x3d4] ;  /* 0x0003d40001b97983 */ /* 0x001f220000100800 */
[----:B-1----:R-:W-:-:S04]  /*157e0*/  LOP3.LUT R7, R14, 0xffff, RZ, 0xc0, !PT ;  /* 0x0000ffff0e077812 */ /* 0x002fc800078ec0ff */
[----:B------:R-:W-:Y:S01]  /*157f0*/  PRMT R7, R7, 0x3340, R8 ;  /* 0x0000334007077816 */ /* 0x000fe20000000008 */
[----:B------:R-:W-:Y:S01]  /*15800*/  @!P0 IMAD.MOV.U32 R8, RZ, RZ, R0 ;  /* 0x000000ffff088224 */ /* 0x000fe200078e0000 */
[----:B---3--:R0:W-:Y:S04]  /*15810*/  STL [R1+0xdf4], R184 ;  /* 0x000df4b801007387 */ /* 0x0081e80000100800 */
[----:B------:R-:W3:Y:S04]  /*15820*/  LDL.LU R202, [R1+0xfc] ;  /* 0x0000fc0001ca7983 */ /* 0x000ee80000300800 */
[----:B------:R-:W3:Y:S04]  /*15830*/  LDL.LU R14, [R1+0xd4] ;  /* 0x0000d400010e7983 */ /* 0x000ee80000300800 */
[----:B------:R1:W-:Y:S04]  /*15840*/  STL [R1+0xc94], R7 ;  /* 0x000c940701007387 */ /* 0x0003e80000100800 */
[----:B------:R1:W3:Y:S04]  /*15850*/  @!P0 LDG.E.U8 R183, desc[UR56][R8.64] ;  /* 0x0000003808b78981 */ /* 0x0002e8000c1e1100 */
[----:B------:R-:W3:Y:S04]  /*15860*/  LDL R186, [R1+0x390] ;  /* 0x0003900001ba7983 */ /* 0x000ee80000100800 */
[----:B0-----:R-:W3:Y:S01]  /*15870*/  LDL R184, [R1+0x394] ;  /* 0x0003940001b87983 */ /* 0x001ee20000100800 */
[----:B-1----:R-:W-:-:S02]  /*15880*/  LOP3.LUT R7, R203, 0xffff, RZ, 0xc0, !PT ;  /* 0x0000ffffcb077812 */ /* 0x002fc400078ec0ff */
[----:B------:R-:W-:Y:S01]  /*15890*/  LOP3.LUT R8, R222, 0xffff, RZ, 0xc0, !PT ;  /* 0x0000ffffde087812 */ /* 0x000fe200078ec0ff */
[----:B------:R0:W-:Y:S01]  /*158a0*/  STL [R1+0xd64], R0 ;  /* 0x000d640001007387 */ /* 0x0001e20000100800 */
[----:B------:R-:W-:Y:S02]  /*158b0*/  @!P0 IMAD.MOV.U32 R9, RZ, RZ, R159 ;  /* 0x000000ffff098224 */ /* 0x000fe400078e009f */
[----:B0-----:R-:W-:Y:S01]  /*158c0*/  PRMT R0, R7, 0x3340, R8 ;  /* 0x0000334007007816 */ /* 0x001fe20000000008 */
[----:B------:R-:W-:-:S05]  /*158d0*/  @!P0 IMAD.MOV.U32 R8, RZ, RZ, R158 ;  /* 0x000000ffff088224 */ /* 0x000fca00078e009e */
[----:B------:R4:W3:Y:S01]  /*158e0*/  @!P0 LDG.E.U8 R221, desc[UR56][R8.64] ;  /* 0x0000003808dd8981 */ /* 0x0008e2000c1e1100 */
[----:B------:R-:W-:Y:S02]  /*158f0*/  PRMT R217, RZ, 0x7610, R217 ;  /* 0x00007610ffd97816 */ /* 0x000fe400000000d9 */
[----:B------:R-:W-:Y:S02]  /*15900*/  PRMT R182, RZ, 0x7610, R182 ;  /* 0x00007610ffb67816 */ /* 0x000fe400000000b6 */
[----:B--2---:R-:W-:Y:S02]  /*15910*/  LOP3.LUT R7, R216, 0xffff, RZ, 0xc0, !PT ;  /* 0x0000ffffd8077812 */ /* 0x004fe400078ec0ff */
[----:B----4-:R-:W-:Y:S01]  /*15920*/  LOP3.LUT R8, R226, 0xffff, RZ, 0xc0, !PT ;  /* 0x0000ffffe2087812 */ /* 0x010fe200078ec0ff */
[----:B------:R-:W-:Y:S01]  /*15930*/  @!P0 IMAD.MOV.U32 R9, RZ, RZ, R187 ;  /* 0x000000ffff098224 */ /* 0x000fe200078e00bb */
[----:B---3--:R-:W-:Y:S04]  /*15940*/  STL [R1+0xdf8], R183 ;  /* 0x000df8b701007387 */ /* 0x008fe80000100800 */
[----:B------:R-:W2:Y:S04]  /*15950*/  LDL.LU R203, [R1+0xf0] ;  /* 0x0000f00001cb7983 */ /* 0x000ea80000300800 */
[----:B------:R-:W3:Y:S04]  /*15960*/  LDL.LU R222, [R1+0xc8] ;  /* 0x0000c80001de7983 */ /* 0x000ee80000300800 */
[----:B------:R0:W-:Y:S04]  /*15970*/  STL [R1+0xc90], R0 ;  /* 0x000c900001007387 */ /* 0x0001e80000100800 */
[----:B------:R-:W4:Y:S04]  /*15980*/  LDL R159, [R1+0x350] ;  /* 0x00035000019f7983 */ /* 0x000f280000100800 */
[----:B------:R-:W4:Y:S01]  /*15990*/  LDL R158, [R1+0x354] ;  /* 0x00035400019e7983 */ /* 0x000f220000100800 */
[----:B0-----:R-:W-:Y:S01]  /*159a0*/  PRMT R0, R7, 0x3340, R8 ;  /* 0x0000334007007816 */ /* 0x001fe20000000008 */
[----:B------:R-:W-:Y:S01]  /*159b0*/  @!P0 IMAD.MOV.U32 R8, RZ, RZ, R185 ;  /* 0x000000ffff088224 */ /* 0x000fe200078e00b9 */
[----:B------:R-:W-:-:S04]  /*159c0*/  LOP3.LUT R7, R202, 0xffff, RZ, 0xc0, !PT ;  /* 0x0000ffffca077812 */ /* 0x000fc800078ec0ff */
[----:B------:R0:W4:Y:S04]  /*159d0*/  @!P0 LDG.E.U8 R217, desc[UR56][R8.64] ;  /* 0x0000003808d98981 */ /* 0x000128000c1e1100 */
[----:B------:R-:W-:Y:S04]  /*159e0*/  STL [R1+0xdfc], R221 ;  /* 0x000dfcdd01007387 */ /* 0x000fe80000100800 */
[----:B------:R-:W4:Y:S01]  /*159f0*/  LDL.LU R216, [R1+0x114] ;  /* 0x0001140001d87983 */ /* 0x000f220000300800 */
[----:B0-----:R-:W-:-:S03]  /*15a00*/  LOP3.LUT R8, R14, 0xffff, RZ, 0xc0, !PT ;  /* 0x0000ffff0e087812 */ /* 0x001fc600078ec0ff */
[----:B------:R-:W4:Y:S04]  /*15a10*/  LDL.LU R226, [R1+0xec] ;  /* 0x0000ec0001e27983 */ /* 0x000f280000300800 */
[----:B------:R0:W-:Y:S01]  /*15a20*/  STL [R1+0xc8c], R0 ;  /* 0x000c8c0001007387 */ /* 0x0001e20000100800 */
[----:B------:R-:W-:-:S03]  /*15a30*/  @!P0 IMAD.MOV.U32 R9, RZ, RZ, R186 ;  /* 0x000000ffff098224 */ /* 0x000fc600078e00ba */
[----:B------:R-:W4:Y:S04]  /*15a40*/  LDL R185, [R1+0x310] ;  /* 0x0003100001b97983 */ /* 0x000f280000100800 */
[----:B------:R-:W4:Y:S01]  /*15a50*/  LDL R183, [R1+0x314] ;  /* 0x0003140001b77983 */ /* 0x000f220000100800 */
[----:B0-----:R-:W-:Y:S01]  /*15a60*/  PRMT R0, R7, 0x3340, R8 ;  /* 0x0000334007007816 */ /* 0x001fe20000000008 */
[----:B------:R-:W-:-:S05]  /*15a70*/  @!P0 IMAD.MOV.U32 R8, RZ, RZ, R184 ;  /* 0x000000ffff088224 */ /* 0x000fca00078e00b8 */
[----:B------:R3:W4:Y:S01]  /*15a80*/  @!P0 LDG.E.U8 R182, desc[UR56][R8.64] ;  /* 0x0000003808b68981 */ /* 0x000722000c1e1100 */
[----:B------:R-:W-:Y:S02]  /*15a90*/  PRMT R181, RZ, 0x7610, R181 ;  /* 0x00007610ffb57816 */ /* 0x000fe400000000b5 */
[----:B------:R-:W-:Y:S02]  /*15aa0*/  LOP3.LUT R179, R179, 0xffff, RZ, 0xc0, !PT ;  /* 0x0000ffffb3b37812 */ /* 0x000fe400078ec0ff */
[----:B------:R-:W-:-:S04]  /*15ab0*/  LOP3.LUT R180, R180, 0xffff, RZ, 0xc0, !PT ;  /* 0x0000ffffb4b47812 */ /* 0x000fc800078ec0ff */
[--C-:B------:R-:W-:Y:S02]  /*15ac0*/  PRMT R163, R179, 0x3340, R180.reuse ;  /* 0x00003340b3a37816 */ /* 0x100fe400000000b4 */
[----:B------:R-:W-:Y:S02]  /*15ad0*/  PRMT R180, RZ, 0x7610, R180 ;  /* 0x00007610ffb47816 */ /* 0x000fe400000000b4 */
[----:B--2---:R-:W-:Y:S02]  /*15ae0*/  LOP3.LUT R7, R203, 0xffff, RZ, 0xc0, !PT ;  /* 0x0000ffffcb077812 */ /* 0x004fe400078ec0ff */
[----:B---3--:R-:W-:Y:S01]  /*15af0*/  LOP3.LUT R8, R222, 0xffff, RZ, 0xc0, !PT ;  /* 0x0000ffffde087812 */ /* 0x008fe200078ec0ff */
[----:B----4-:R-:W-:-:S03]  /*15b00*/  @!P0 IMAD.MOV.U32 R9, RZ, RZ, R159 ;  /* 0x000000ffff098224 */ /* 0x010fc600078e009f */
[----:B------:R-:W-:Y:S01]  /*15b10*/  PRMT R7, R7, 0x3340, R8 ;  /* 0x0000334007077816 */ /* 0x000fe20000000008 */
[----:B------:R-:W-:-:S05]  /*15b20*/  @!P0 IMAD.MOV.U32 R8, RZ, RZ, R158 ;  /* 0x000000ffff088224 */ /* 0x000fca00078e009e */
[----:B------:R0:W2:Y:S04]  /*15b30*/  @!P0 LDG.E.U8 R181, desc[UR56][R8.64] ;  /* 0x0000003808b58981 */ /* 0x0000a8000c1e1100 */
[----:B------:R-:W-:Y:S04]  /*15b40*/  STL [R1+0xe00], R217 ;  /* 0x000e00d901007387 */ /* 0x000fe80000100800 */
[----:B------:R-:W3:Y:S04]  /*15b50*/  LDL.LU R202, [R1+0x108] ;  /* 0x0001080001ca7983 */ /* 0x000ee80000300800 */
[----:B------:R-:W4:Y:S04]  /*15b60*/  LDL.LU R14, [R1+0xe0] ;  /* 0x0000e000010e7983 */ /* 0x000f280000300800 */
[----:B------:R1:W-:Y:S04]  /*15b70*/  STL [R1+0xc88], R0 ;  /* 0x000c880001007387 */ /* 0x0003e80000100800 */
[----:B------:R-:W3:Y:S04]  /*15b80*/  LDL R184, [R1+0x2d0] ;  /* 0x0002d00001b87983 */ /* 0x000ee80000100800 */
[----:B-1----:R-:W3:Y:S01]  /*15b90*/  LDL R0, [R1+0x2d4] ;  /* 0x0002d40001007983 */ /* 0x002ee20000100800 */
[----:B0-----:R-:W-:Y:S01]  /*15ba0*/  LOP3.LUT R8, R226, 0xffff, RZ, 0xc0, !PT ;  /* 0x0000ffffe2087812 */ /* 0x001fe200078ec0ff */
[----:B------:R-:W-:-:S02]  /*15bb0*/  @!P0 IMAD.MOV.U32 R9, RZ, RZ, R185 ;  /* 0x000000ffff098224 */ /* 0x000fc400078e00b9 */
[----:B------:R-:W-:Y:S04]  /*15bc0*/  STL [R1+0xe04], R182 ;  /* 0x000e04b601007387 */ /* 0x000fe80000100800 */
[----:B------:R-:W3:Y:S04]  /*15bd0*/  LDL.LU R203, [R1+0x130] ;  /* 0x0001300001cb7983 */ /* 0x000ee80000300800 */
[----:B------:R-:W3:Y:S04]  /*15be0*/  LDL.LU R222, [R1+0x104] ;  /* 0x0001040001de7983 */ /* 0x000ee80000300800 */
[----:B------:R0:W-:Y:S04]  /*15bf0*/  STL [R1+0xc84], R7 ;  /* 0x000c840701007387 */ /* 0x0001e80000100800 */
[----:B------:R-:W3:Y:S04]  /*15c00*/  LDL R159, [R1+0x290] ;  /* 0x00029000019f7983 */ /* 0x000ee80000100800 */
[----:B------:R-:W3:Y:S01]  /*15c10*/  LDL R158, [R1+0x294] ;  /* 0x00029400019e7983 */ /* 0x000ee20000100800 */
[----:B0-----:R-:W-:-:S04]  /*15c20*/  LOP3.LUT R7, R216, 0xffff, RZ, 0xc0, !PT ;  /* 0x0000ffffd8077812 */ /* 0x001fc800078ec0ff */
[----:B------:R-:W-:Y:S01]  /*15c30*/  PRMT R7, R7, 0x3340, R8 ;  /* 0x0000334007077816 */ /* 0x000fe20000000008 */
[----:B------:R-:W-:-:S05]  /*15c40*/  @!P0 IMAD.MOV.U32 R8, RZ, RZ, R183 ;  /* 0x000000ffff088224 */ /* 0x000fca00078e00b7 */
[----:B------:R4:W3:Y:S01]  /*15c50*/  @!P0 LDG.E.U8 R180, desc[UR56][R8.64] ;  /* 0x0000003808b48981 */ /* 0x0008e2000c1e1100 */
[----:B------:R-:W-:Y:S02]  /*15c60*/  PRMT R179, RZ, 0x7610, R179 ;  /* 0x00007610ffb37816 */ /* 0x000fe400000000b3 */
[----:B------:R-:W-:Y:S01]  /*15c70*/  PRMT R178, RZ, 0x7610, R178 ;  /* 0x00007610ffb27816 */ /* 0x000fe200000000b2 */
[----:B--2---:R-:W-:Y:S04]  /*15c80*/  STL [R1+0xe08], R181 ;  /* 0x000e08b501007387 */ /* 0x004fe80000100800 */
[----:B------:R-:W2:Y:S04]  /*15c90*/  LDL.LU R216, [R1+0x124] ;  /* 0x0001240001d87983 */ /* 0x000ea80000300800 */
[----:B------:R-:W2:Y:S04]  /*15ca0*/  LDL.LU R226, [R1+0xf8] ;  /* 0x0000f80001e27983 */ /* 0x000ea80000300800 */
[----:B------:R3:W-:Y:S04]  /*15cb0*/  STL [R1+0xc80], R7 ;  /* 0x000c800701007387 */ /* 0x0007e80000100800 */
[----:B------:R-:W2:Y:S04]  /*15cc0*/  LDL R183, [R1+0x250] ;  /* 0x0002500001b77983 */ /* 0x000ea80000100800 */
[----:B------:R-:W2:Y:S01]  /*15cd0*/  LDL R182, [R1+0x254] ;  /* 0x0002540001b67983 */ /* 0x000ea20000100800 */
[----:B----4-:R-:W-:-:S02]  /*15ce0*/  LOP3.LUT R8, R14, 0xffff, RZ, 0xc0, !PT ;  /* 0x0000ffff0e087812 */ /* 0x010fc400078ec0ff */
[----:B---3--:R-:W-:Y:S01]  /*15cf0*/  LOP3.LUT R7, R202, 0xffff, RZ, 0xc0, !PT ;  /* 0x0000ffffca077812 */ /* 0x008fe200078ec0ff */
[----:B------:R-:W-:-:S03]  /*15d00*/  @!P0 IMAD.MOV.U32 R9, RZ, RZ, R184 ;  /* 0x000000ffff098224 */ /* 0x000fc600078e00b8 */
[----:B------:R-:W-:Y:S01]  /*15d10*/  PRMT R7, R7, 0x3340, R8 ;  /* 0x0000334007077816 */ /* 0x000fe20000000008 */
[----:B------:R-:W-:-:S05]  /*15d20*/  @!P0 IMAD.MOV.U32 R8, RZ, RZ, R0 ;  /* 0x000000ffff088224 */ /* 0x000fca00078e0000 */
[----:B------:R0:W3:Y:S02]  /*15d30*/  @!P0 LDG.E.U8 R179, desc[UR56][R8.64] ;  /* 0x0000003808b38981 */ /* 0x0000e4000c1e1100 */
[----:B0-----:R-:W-:Y:S01]  /*15d40*/  LOP3.LUT R8, R222, 0xffff, RZ, 0xc0, !PT ;  /* 0x0000ffffde087812 */ /* 0x001fe200078ec0ff */
[----:B------:R-:W-:Y:S01]  /*15d50*/  @!P0 IMAD.MOV.U32 R9, RZ, RZ, R159 ;  /* 0x000000ffff098224 */ /* 0x000fe200078e009f */
[----:B------:R-:W-:Y:S04]  /*15d60*/  STL [R1+0xe0c], R180 ;  /* 0x000e0cb401007387 */ /* 0x000fe80000100800 */
[----:B------:R-:W4:Y:S04]  /*15d70*/  LDL.LU R202, [R1+0x148] ;  /* 0x0001480001ca7983 */ /* 0x000f280000300800 */
[----:B------:R-:W4:Y:S04]  /*15d80*/  LDL.LU R14, [R1+0x120] ;  /* 0x00012000010e7983 */ /* 0x000f280000300800 */
[----:B------:R0:W-:Y:S04]  /*15d90*/  STL [R1+0xc7c], R7 ;  /* 0x000c7c0701007387 */ /* 0x0001e80000100800 */
[----:B------:R-:W4:Y:S04]  /*15da0*/  LDL R181, [R1+0x40c] ;  /* 0x00040c0001b57983 */ /* 0x000f280000100800 */
[----:B------:R-:W4:Y:S01]  /*15db0*/  LDL R0, [R1+0x410] ;  /* 0x0004100001007983 */ /* 0x000f220000100800 */
[----:B0-----:R-:W-:-:S04]  /*15dc0*/  LOP3.LUT R7, R203, 0xffff, RZ, 0xc0, !PT ;  /* 0x0000ffffcb077812 */ /* 0x001fc800078ec0ff */
[----:B------:R-:W-:Y:S01]  /*15dd0*/  PRMT R7, R7, 0x3340, R8 ;  /* 0x0000334007077816 */ /* 0x000fe20000000008 */
[----:B------:R-:W-:-:S05]  /*15de0*/  @!P0 IMAD.MOV.U32 R8, RZ, RZ, R158 ;  /* 0x000000ffff088224 */ /* 0x000fca00078e009e */
[----:B------:R2:W4:Y:S01]  /*15df0*/  @!P0 LDG.E.U8 R178, desc[UR56][R8.64] ;  /* 0x0000003808b28981 */ /* 0x000522000c1e1100 */
[----:B------:R-:W-:Y:S02]  /*15e00*/  PRMT R177, RZ, 0x7610, R177 ;  /* 0x00007610ffb17816 */ /* 0x000fe400000000b1 */
[----:B------:R-:W-:Y:S02]  /*15e10*/  PRMT R213, RZ, 0x7610, R213 ;  /* 0x00007610ffd57816 */ /* 0x000fe400000000d5 */
[----:B--2---:R-:W-:Y:S01]  /*15e20*/  LOP3.LUT R8, R226, 0xffff, RZ, 0xc0, !PT ;  /* 0x0000ffffe2087812 */ /* 0x004fe200078ec0ff */
[----:B------:R-:W-:Y:S01]  /*15e30*/  @!P0 IMAD.MOV.U32 R9, RZ, RZ, R183 ;  /* 0x000000ffff098224 */ /* 0x000fe200078e00b7 */
[----:B---3--:R-:W-:Y:S04]  /*15e40*/  STL [R1+0xe10], R179 ;  /* 0x000e10b301007387 */ /* 0x008fe80000100800 */
[----:B------:R-:W2:Y:S04]  /*15e50*/  LDL.LU R203, [R1+0x13c] ;  /* 0x00013c0001cb7983 */ /* 0x000ea80000300800 */
[----:B------:R-:W3:Y:S04]  /*15e60*/  LDL.LU R222, [R1+0x110] ;  /* 0x0001100001de7983 */ /* 0x000ee80000300800 */
[----:B------:R0:W-:Y:S04]  /*15e70*/  STL [R1+0xc78], R7 ;  /* 0x000c780701007387 */ /* 0x0001e80000100800 */
[----:B------:R-:W2:Y:S04]  /*15e80*/  LDL R159, [R1+0x3c8] ;  /* 0x0003c800019f7983 */ /* 0x000ea80000100800 */
[----:B------:R-:W2:Y:S01]  /*15e90*/  LDL R158, [R1+0x3cc] ;  /* 0x0003cc00019e7983 */ /* 0x000ea20000100800 */
[----:B0-----:R-:W-:-:S04]  /*15ea0*/  LOP3.LUT R7, R216, 0xffff, RZ, 0xc0, !PT ;  /* 0x0000ffffd8077812 */ /* 0x001fc800078ec0ff */
[----:B------:R-:W-:Y:S01]  /*15eb0*/  PRMT R7, R7, 0x3340, R8 ;  /* 0x0000334007077816 */ /* 0x000fe20000000008 */
[----:B------:R-:W-:-:S05]  /*15ec0*/  @!P0 IMAD.MOV.U32 R8, RZ, RZ, R182 ;  /* 0x000000ffff088224 */ /* 0x000fca00078e00b6 */
[----:B------:R4:W2:Y:S02]  /*15ed0*/  @!P0 LDG.E.U8 R177, desc[UR56][R8.64] ;  /* 0x0000003808b18981 */ /* 0x0008a4000c1e1100 */
[----:B----4-:R-:W-:Y:S01]  /*15ee0*/  LOP3.LUT R8, R14, 0xffff, RZ, 0xc0, !PT ;  /* 0x0000ffff0e087812 */ /* 0x010fe200078ec0ff */
[----:B------:R-:W-:Y:S01]  /*15ef0*/  @!P0 IMAD.MOV.U32 R9, RZ, RZ, R181 ;  /* 0x000000ffff098224 */ /* 0x000fe200078e00b5 */
[----:B------:R0:W-:Y:S04]  /*15f00*/  STL [R1+0xe14], R178 ;  /* 0x000e14b201007387 */ /* 0x0001e80000100800 */
[----:B------:R-:W4:Y:S04]  /*15f10*/  LDL.LU R216, [R1+0x160] ;  /* 0x0001600001d87983 */ /* 0x000f280000300800 */
[----:B------:R-:W4:Y:S04]  /*15f20*/  LDL.LU R226, [R1+0x138] ;  /* 0x0001380001e27983 */ /* 0x000f280000300800 */
[----:B------:R1:W-:Y:S04]  /*15f30*/  STL [R1+0xc74], R7 ;  /* 0x000c740701007387 */ /* 0x0003e80000100800 */
[----:B------:R-:W4:Y:S04]  /*15f40*/  LDL R180, [R1+0x388] ;  /* 0x0003880001b47983 */ /* 0x000f280000100800 */
[----:B0-----:R-:W4:Y:S01]  /*15f50*/  LDL R178, [R1+0x38c] ;  /* 0x00038c0001b27983 */ /* 0x001f220000100800 */
[----:B-1----:R-:W-:-:S04]  /*15f60*/  LOP3.LUT R7, R202, 0xffff, RZ, 0xc0, !PT ;  /* 0x0000ffffca077812 */ /* 0x002fc800078ec0ff */
[----:B------:R-:W-:Y:S01]  /*15f70*/  PRMT R7, R7, 0x3340, R8 ;  /* 0x0000334007077816 */ /* 0x000fe20000000008 */
[----:B------:R-:W-:-:S05]  /*15f80*/  @!P0 IMAD.MOV.U32 R8, RZ, RZ, R0 ;  /* 0x000000ffff088224 */ /* 0x000fca00078e0000 */
[----:B------:R3:W4:Y:S01]  /*15f90*/  @!P0 LDG.E.U8 R213, desc[UR56][R8.64] ;  /* 0x0000003808d58981 */ /* 0x000722000c1e1100 */
[----:B------:R-:W-:Y:S02]  /*15fa0*/  PRMT R212, RZ, 0x7610, R212 ;  /* 0x00007610ffd47816 */ /* 0x000fe400000000d4 */
[----:B------:R-:W-:Y:S02]  /*15fb0*/  PRMT R176, RZ, 0x7610, R176 ;  /* 0x00007610ffb07816 */ /* 0x000fe400000000b0 */
[----:B---3--:R-:W-:Y:S01]  /*15fc0*/  LOP3.LUT R8, R222, 0xffff, RZ, 0xc0, !PT ;  /* 0x0000ffffde087812 */ /* 0x008fe200078ec0ff */
[----:B--2---:R-:W-:Y:S01]  /*15fd0*/  @!P0 IMAD.MOV.U32 R9, RZ, RZ, R159 ;  /* 0x000000ffff098224 */ /* 0x004fe200078e009f */
[----:B------:R-:W-:Y:S04]  /*15fe0*/  STL [R1+0xe18], R177 ;  /* 0x000e18b101007387 */ /* 0x000fe80000100800 */
        /* <DEDUP_REMOVED lines=30> */
[----:B------:R-:W2:Y:S04]  /*161d0*/  LDL R177, [R1+0x2cc] ;  /* 0x0002cc0001b17983 */ /* 0x000ea80000100800 */
[----:B------:R-:W2:Y:S01]  /*161e0*/  LDL.LU R226, [R1+0x190] ;  /* 0x0001900001e27983 */ /* 0x000ea20000300800 */
        /* <DEDUP_REMOVED lines=23> */
[----:B------:R-:W3:Y:S04]  /*16360*/  LDL R159, [R1+0x248] ;  /* 0x00024800019f7983 */ /* 0x000ee80000100800 */
[----:B------:R-:W3:Y:S01]  /*16370*/  LDL R158, [R1+0x24c] ;  /* 0x00024c00019e7983 */ /* 0x000ee20000100800 */
[----:B0-----:R-:W-:-:S04]  /*16380*/  LOP3.LUT R7, R203, 0xffff, RZ, 0xc0, !PT ;  /* 0x0000ffffcb077812 */ /* 0x001fc800078ec0ff */
[----:B------:R-:W-:Y:S01]  /*16390*/  PRMT R7, R7, 0x3340, R8 ;  /* 0x0000334007077816 */ /* 0x000fe20000000008 */
[----:B------:R-:W-:-:S05]  /*163a0*/  @!P0 IMAD.MOV.U32 R8, RZ, RZ, R177 ;  /* 0x000000ffff088224 */ /* 0x000fca00078e00b1 */
[----:B------:R4:W3:Y:S02]  /*163b0*/  @!P0 LDG.E.U8 R153, desc[UR56][R8.64] ;  /* 0x0000003808998981 */ /* 0x0008e4000c1e1100 */
[----:B----4-:R-:W-:Y:S01]  /*163c0*/  LOP3.LUT R8, R14, 0xffff, RZ, 0xc0, !PT ;  /* 0x0000ffff0e087812 */ /* 0x010fe200078ec0ff */
[----:B------:R-:W-:Y:S01]  /*163d0*/  @!P0 IMAD.MOV.U32 R9, RZ, RZ, R176 ;  /* 0x000000ffff098224 */ /* 0x000fe200078e00b0 */
[----:B------:R-:W-:Y:S04]  /*163e0*/  STL [R1+0xe2c], R154 ;  /* 0x000e2c9a01007387 */ /* 0x000fe80000100800 */
[----:B------:R-:W4:Y:S04]  /*163f0*/  LDL.LU R203, [R1+0x1a8] ;  /* 0x0001a80001cb7983 */ /* 0x000f280000300800 */
[----:B------:R-:W4:Y:S04]  /*16400*/  LDL.LU R216, [R1+0x180] ;  /* 0x0001800001d87983 */ /* 0x000f280000300800 */
[----:B------:R0:W-:Y:S02]  /*16410*/  STL [R1+0x144], R7 ;  /* 0x0001440701007387 */ /* 0x0001e40000100800 */
[----:B0-----:R-:W-:-:S04]  /*16420*/  LOP3.LUT R7, R226, 0xffff, RZ, 0xc0, !PT ;  /* 0x0000ffffe2077812 */ /* 0x001fc800078ec0ff */
[----:B------:R-:W-:Y:S01]  /*16430*/  PRMT R155, R7, 0x3340, R8 ;  /* 0x00003340079b7816 */ /* 0x000fe20000000008 */
[----:B------:R-:W-:-:S05]  /*16440*/  @!P0 IMAD.MOV.U32 R8, RZ, RZ, R0 ;  /* 0x000000ffff088224 */ /* 0x000fca00078e0000 */
[----:B------:R3:W4:Y:S01]  /*16450*/  @!P0 LDG.E.U8 R152, desc[UR56][R8.64] ;  /* 0x0000003808988981 */ /* 0x000722000c1e1100 */
[----:B--2---:R-:W-:Y:S02]  /*16460*/  LOP3.LUT R7, R202, 0xffff, RZ, 0xc0, !PT ;  /* 0x0000ffffca077812 */ /* 0x004fe400078ec0ff */
[----:B---3--:R-:W-:Y:S01]  /*16470*/  LOP3.LUT R8, R222, 0xffff, RZ, 0xc0, !PT ;  /* 0x0000ffffde087812 */ /* 0x008fe200078ec0ff */
[----:B------:R0:W-:Y:S04]  /*16480*/  STL [R1+0xe30], R153 ;  /* 0x000e309901007387 */ /* 0x0001e80000100800 */
[----:B------:R-:W2:Y:S04]  /*16490*/  LDL R154, [R1+0x404] ;  /* 0x00040400019a7983 */ /* 0x000ea80000100800 */
[----:B0-----:R-:W3:Y:S04]  /*164a0*/  LDL R153, [R1+0x408] ;  /* 0x0004080001997983 */ /* 0x001ee80000100800 */
[----:B------:R-:W3:Y:S04]  /*164b0*/  LDL.LU R226, [R1+0x19c] ;  /* 0x00019c0001e27983 */ /* 0x000ee80000300800 */
[----:B------:R-:W3:Y:S04]  /*164c0*/  LDL.LU R14, [R1+0x174] ;  /* 0x00017400010e7983 */ /* 0x000ee80000300800 */
[----:B------:R-:W-:Y:S01]  /*164d0*/  STL [R1+0xe34], R155 ;  /* 0x000e349b01007387 */ /* 0x000fe20000100800 */
[----:B------:R-:W-:Y:S01]  /*164e0*/  PRMT R212, R7, 0x3340, R8 ;  /* 0x0000334007d47816 */ /* 0x000fe20000000008 */
[----:B------:R-:W-:-:S02]  /*164f0*/  @!P0 IMAD.MOV.U32 R8, RZ, RZ, R158 ;  /* 0x000000ffff088224 */ /* 0x000fc400078e009e */
[----:B----4-:R0:W-:Y:S04]  /*16500*/  STL [R1+0xe38], R152 ;  /* 0x000e389801007387 */ /* 0x0101e80000100800 */
[----:B------:R-:W4:Y:S04]  /*16510*/  LDL R0, [R1+0x3c4] ;  /* 0x0003c40001007983 */ /* 0x000f280000100800 */
[----:B0-----:R-:W4:Y:S04]  /*16520*/  LDL R152, [R1+0x3c0] ;  /* 0x0003c00001987983 */ /* 0x001f280000100800 */
[----:B------:R-:W4:Y:S04]  /*16530*/  LDL.LU R202, [R1+0x1c0] ;  /* 0x0001c00001ca7983 */ /* 0x000f280000300800 */
[----:B------:R-:W4:Y:S04]  /*16540*/  LDL.LU R222, [R1+0x198] ;  /* 0x0001980001de7983 */ /* 0x000f280000300800 */
[----:B------:R-:W-:Y:S04]  /*16550*/  STL [R1+0xe3c], R212 ;  /* 0x000e3cd401007387 */ /* 0x000fe80000100800 */
[----:B------:R-:W4:Y:S04]  /*16560*/  LDL R158, [R1+0x380] ;  /* 0x00038000019e7983 */ /* 0x000f280000100800 */
[----:B------:R-:W4:Y:S01]  /*16570*/  LDL R155, [R1+0x384] ;  /* 0x00038400019b7983 */ /* 0x000f220000100800 */
[----:B------:R-:W-:Y:S01]  /*16580*/  PRMT R23, RZ, 0x7610, R23 ;  /* 0x00007610ff177816 */ /* 0x000fe20000000017 */
[----:B------:R-:W-:Y:S01]  /*16590*/  @!P0 IMAD.MOV.U32 R9, RZ, RZ, R159 ;  /* 0x000000ffff098224 */ /* 0x000fe200078e009f */
[----:B------:R-:W-:-:S04]  /*165a0*/  LOP3.LUT R7, R203, 0xffff, RZ, 0xc0, !PT ;  /* 0x0000ffffcb077812 */ /* 0x000fc800078ec0ff */
[----:B------:R0:W4:Y:S01]  /*165b0*/  @!P0 LDG.E.U8 R23, desc[UR56][R8.64] ;  /* 0x0000003808178981 */ /* 0x000122000c1e1100 */
[----:B------:R-:W-:Y:S02]  /*165c0*/  PRMT R22, RZ, 0x7610, R22 ;  /* 0x00007610ff167816 */ /* 0x000fe40000000016 */
[----:B0-----:R-:W-:-:S04]  /*165d0*/  LOP3.LUT R8, R216, 0xffff, RZ, 0xc0, !PT ;  /* 0x0000ffffd8087812 */ /* 0x001fc800078ec0ff */
[----:B------:R-:W-:Y:S02]  /*165e0*/  PRMT R177, R7, 0x3340, R8 ;  /* 0x0000334007b17816 */ /* 0x000fe40000000008 */
[----:B------:R-:W-:Y:S02]  /*165f0*/  PRMT R21, RZ, 0x7610, R21 ;  /* 0x00007610ff157816 */ /* 0x000fe40000000015 */
[----:B------:R-:W-:Y:S01]  /*16600*/  PRMT R20, RZ, 0x7610, R20 ;  /* 0x00007610ff147816 */ /* 0x000fe20000000014 */
[----:B--2---:R-:W-:Y:S02]  /*16610*/  @!P0 IMAD.MOV.U32 R9, RZ, RZ, R154 ;  /* 0x000000ffff098224 */ /* 0x004fe400078e009a */
[----:B---3--:R-:W-:-:S05]  /*16620*/  @!P0 IMAD.MOV.U32 R8, RZ, RZ, R153 ;  /* 0x000000ffff088224 */ /* 0x008fca00078e0099 */
[----:B------:R0:W2:Y:S01]  /*16630*/  @!P0 LDG.E.U8 R22, desc[UR56][R8.64] ;  /* 0x0000003808168981 */ /* 0x0000a2000c1e1100 */
[----:B------:R-:W-:Y:S02]  /*16640*/  LOP3.LUT R7, R226, 0xffff, RZ, 0xc0, !PT ;  /* 0x0000ffffe2077812 */ /* 0x000fe400078ec0ff */
[----:B0-----:R-:W-:-:S04]  /*16650*/  LOP3.LUT R8, R14, 0xffff, RZ, 0xc0, !PT ;  /* 0x0000ffff0e087812 */ /* 0x001fc800078ec0ff */
[----:B------:R-:W-:Y:S01]  /*16660*/  PRMT R176, R7, 0x3340, R8 ;  /* 0x0000334007b07816 */ /* 0x000fe20000000008 */
[----:B----4-:R-:W-:Y:S02]  /*16670*/  @!P0 IMAD.MOV.U32 R8, RZ, RZ, R0 ;  /* 0x000000ffff088224 */ /* 0x010fe400078e0000 */
[----:B------:R-:W-:Y:S01]  /*16680*/  @!P0 IMAD.MOV.U32 R9, RZ, RZ, R152 ;  /* 0x000000ffff098224 */ /* 0x000fe200078e0098 */
[----:B------:R-:W-:-:S04]  /*16690*/  LOP3.LUT R7, R202, 0xffff, RZ, 0xc0, !PT ;  /* 0x0000ffffca077812 */ /* 0x000fc800078ec0ff */
[----:B------:R0:W3:Y:S02]  /*166a0*/  @!P0 LDG.E.U8 R21, desc[UR56][R8.64] ;  /* 0x0000003808158981 */ /* 0x0000e4000c1e1100 */
[----:B0-----:R-:W-:Y:S01]  /*166b0*/  LOP3.LUT R8, R222, 0xffff, RZ, 0xc0, !PT ;  /* 0x0000ffffde087812 */ /* 0x001fe200078ec0ff */
[----:B------:R-:W-:-:S03]  /*166c0*/  @!P0 IMAD.MOV.U32 R9, RZ, RZ, R158 ;  /* 0x000000ffff098224 */ /* 0x000fc600078e009e */
[----:B------:R-:W-:Y:S01]  /*166d0*/  PRMT R213, R7, 0x3340, R8 ;  /* 0x0000334007d57816 */ /* 0x000fe20000000008 */
[----:B------:R-:W-:-:S05]  /*166e0*/  @!P0 IMAD.MOV.U32 R8, RZ, RZ, R155 ;  /* 0x000000ffff088224 */ /* 0x000fca00078e009b */
[----:B------:R-:W4:Y:S04]  /*166f0*/  @!P0 LDG.E.U8 R20, desc[UR56][R8.64] ;  /* 0x0000003808148981 */ /* 0x000f28000c1e1100 */
[----:B------:R0:W-:Y:S04]  /*16700*/  STL [R1+0xe40], R23 ;  /* 0x000e401701007387 */ /* 0x0001e80000100800 */
[----:B------:R-:W4:Y:S04]  /*16710*/  LDL.LU R203, [R1+0x1b4] ;  /* 0x0001b40001cb7983 */ /* 0x000f280000300800 */
[----:B------:R-:W4:Y:S04]  /*16720*/  LDL.LU R216, [R1+0x18c] ;  /* 0x00018c0001d87983 */ /* 0x000f280000300800 */
[----:B------:R-:W-:Y:S04]  /*16730*/  STL [R1+0xe44], R177 ;  /* 0x000e44b101007387 */ /* 0x000fe80000100800 */
[----:B------:R-:W4:Y:S04]  /*16740*/  LDL R154, [R1+0x340] ;  /* 0x00034000019a7983 */ /* 0x000f280000100800 */
[----:B------:R-:W4:Y:S04]  /*16750*/  LDL R153, [R1+0x344] ;  /* 0x0003440001997983 */ /* 0x000f280000100800 */
[----:B--2---:R-:W-:Y:S04]  /*16760*/  STL [R1+0xe48], R22 ;  /* 0x000e481601007387 */ /* 0x004fe80000100800 */
[----:B------:R-:W2:Y:S04]  /*16770*/  LDL.LU R226, [R1+0x1d4] ;  /* 0x0001d40001e27983 */ /* 0x000ea80000300800 */
[----:B------:R-:W2:Y:S04]  /*16780*/  LDL.LU R14, [R1+0x1b0] ;  /* 0x0001b000010e7983 */ /* 0x000ea80000300800 */
[----:B------:R-:W-:Y:S04]  /*16790*/  STL [R1+0xe4c], R176 ;  /* 0x000e4cb001007387 */ /* 0x000fe80000100800 */
[----:B------:R-:W2:Y:S04]  /*167a0*/  LDL R152, [R1+0x300] ;  /* 0x0003000001987983 */ /* 0x000ea80000100800 */
[----:B------:R-:W2:Y:S04]  /*167b0*/  LDL R0, [R1+0x304] ;  /* 0x0003040001007983 */ /* 0x000ea80000100800 */
[----:B---3--:R-:W-:Y:S04]  /*167c0*/  STL [R1+0xe50], R21 ;  /* 0x000e501501007387 */ /* 0x008fe80000100800 */
[----:B------:R-:W3:Y:S04]  /*167d0*/  LDL.LU R222, [R1+0x1a4] ;  /* 0x0001a40001de7983 */ /* 0x000ee80000300800 */
[----:B------:R-:W-:Y:S04]  /*167e0*/  STL [R1+0xe54], R213 ;  /* 0x000e54d501007387 */ /* 0x000fe80000100800 */
[----:B----4-:R1:W-:Y:S04]  /*167f0*/  STL [R1+0xe58], R20 ;  /* 0x000e581401007387 */ /* 0x0103e80000100800 */
[----:B0-----:R-:W4:Y:S04]  /*16800*/  LDL R23, [R1+0x2c0] ;  /* 0x0002c00001177983 */ /* 0x001f280000100800 */
[----:B-1----:R-:W4:Y:S01]  /*16810*/  LDL R20, [R1+0x2c4] ;  /* 0x0002c40001147983 */ /* 0x002f220000100800 */
[----:B------:R-:W-:-:S02]  /*16820*/  LOP3.LUT R7, R203, 0xffff, RZ, 0xc0, !PT ;  /* 0x0000ffffcb077812 */ /* 0x000fc400078ec0ff */
[----:B------:R-:W-:Y:S02]  /*16830*/  LOP3.LUT R8, R216, 0xffff, RZ, 0xc0, !PT ;  /* 0x0000ffffd8087812 */ /* 0x000fe400078ec0ff */
[----:B------:R-:W-:Y:S01]  /*16840*/  PRMT R19, RZ, 0x7610, R19 ;  /* 0x00007610ff137816 */ /* 0x000fe20000000013 */
[----:B------:R-:W-:Y:S01]  /*16850*/  @!P0 IMAD.MOV.U32 R9, RZ, RZ, R154 ;  /* 0x000000ffff098224 */ /* 0x000fe200078e009a */
[----:B------:R-:W-:Y:S02]  /*16860*/  PRMT R18, RZ, 0x7610, R18 ;  /* 0x00007610ff127816 */ /* 0x000fe40000000012 */
[----:B------:R-:W-:Y:S01]  /*16870*/  PRMT R179, R7, 0x3340, R8 ;  /* 0x0000334007b37816 */ /* 0x000fe20000000008 */
[----:B------:R-:W-:Y:S01]  /*16880*/  @!P0 IMAD.MOV.U32 R8, RZ, RZ, R153 ;  /* 0x000000ffff088224 */ /* 0x000fe200078e0099 */
[----:B------:R-:W-:Y:S01]  /*16890*/  PRMT R17, RZ, 0x7610, R17 ;  /* 0x00007610ff117816 */ /* 0x000fe20000000011 */
[----:B------:R-:W4:Y:S04]  /*168a0*/  LDL.LU R203, [R1+0x1ec] ;  /* 0x0001ec0001cb7983 */ /* 0x000f280000300800 */
[----:B------:R0:W4:Y:S04]  /*168b0*/  @!P0 LDG.E.U8 R19, desc[UR56][R8.64] ;  /* 0x0000003808138981 */ /* 0x000128000c1e1100 */
[----:B------:R-:W4:Y:S01]  /*168c0*/  LDL.LU R216, [R1+0x1c8] ;  /* 0x0001c80001d87983 */ /* 0x000f220000300800 */
[----:B--2---:R-:W-:-:S02]  /*168d0*/  LOP3.LUT R7, R226, 0xffff, RZ, 0xc0, !PT ;  /* 0x0000ffffe2077812 */ /* 0x004fc400078ec0ff */
[----:B0-----:R-:W-:Y:S01]  /*168e0*/  LOP3.LUT R8, R14, 0xffff, RZ, 0xc0, !PT ;  /* 0x0000ffff0e087812 */ /* 0x001fe200078ec0ff */
[----:B------:R-:W-:-:S03]  /*168f0*/  @!P0 IMAD.MOV.U32 R9, RZ, RZ, R152 ;  /* 0x000000ffff098224 */ /* 0x000fc600078e0098 */
[----:B------:R-:W-:Y:S01]  /*16900*/  PRMT R181, R7, 0x3340, R8 ;  /* 0x0000334007b57816 */ /* 0x000fe20000000008 */
[----:B------:R-:W-:-:S05]  /*16910*/  @!P0 IMAD.MOV.U32 R8, RZ, RZ, R0 ;  /* 0x000000ffff088224 */ /* 0x000fca00078e0000 */
[----:B------:R3:W2:Y:S01]  /*16920*/  @!P0 LDG.E.U8 R18, desc[UR56][R8.64] ;  /* 0x0000003808128981 */ /* 0x0006a2000c1e1100 */
[----:B------:R-:W-:Y:S02]  /*16930*/  LOP3.LUT R7, R2, 0xffff, RZ, 0xc0, !PT ;  /* 0x0000ffff02077812 */ /* 0x000fe400078ec0ff */
[----:B---3--:R-:W-:-:S04]  /*16940*/  LOP3.LUT R8, R222, 0xffff, RZ, 0xc0, !PT ;  /* 0x0000ffffde087812 */ /* 0x008fc800078ec0ff */
[----:B------:R-:W-:Y:S01]  /*16950*/  PRMT R178, R7, 0x3340, R8 ;  /* 0x0000334007b27816 */ /* 0x000fe20000000008 */
[----:B----4-:R-:W-:Y:S02]  /*16960*/  @!P0 IMAD.MOV.U32 R9, RZ, RZ, R23 ;  /* 0x000000ffff098224 */ /* 0x010fe400078e0017 */
[----:B------:R-:W-:-:S05]  /*16970*/  @!P0 IMAD.MOV.U32 R8, RZ, RZ, R20 ;  /* 0x000000ffff088224 */ /* 0x000fca00078e0014 */
[----:B------:R0:W3:Y:S04]  /*16980*/  @!P0 LDG.E.U8 R17, desc[UR56][R8.64] ;  /* 0x0000003808118981 */ /* 0x0000e8000c1e1100 */
[----:B------:R-:W-:Y:S04]  /*16990*/  STL [R1+0xe5c], R179 ;  /* 0x000e5cb301007387 */ /* 0x000fe80000100800 */
[----:B------:R-:W4:Y:S04]  /*169a0*/  LDL R22, [R1+0x280] ;  /* 0x0002800001167983 */ /* 0x000f280000100800 */
[----:B------:R-:W4:Y:S04]  /*169b0*/  LDL R21, [R1+0x284] ;  /* 0x0002840001157983 */ /* 0x000f280000100800 */
[----:B------:R1:W-:Y:S04]  /*169c0*/  STL [R1+0xe60], R19 ;  /* 0x000e601301007387 */ /* 0x0003e80000100800 */
[----:B------:R-:W4:Y:S04]  /*169d0*/  LDL.LU R226, [R1+0x1e0] ;  /* 0x0001e00001e27983 */ /* 0x000f280000300800 */
[----:B------:R-:W4:Y:S04]  /*169e0*/  LDL.LU R14, [R1+0x1bc] ;  /* 0x0001bc00010e7983 */ /* 0x000f280000300800 */
[----:B------:R-:W-:Y:S04]  /*169f0*/  STL [R1+0xe64], R181 ;  /* 0x000e64b501007387 */ /* 0x000fe80000100800 */
[----:B------:R-:W4:Y:S01]  /*16a00*/  LDL R0, [R1+0x244] ;  /* 0x0002440001007983 */ /* 0x000f220000100800 */
[----:B------:R-:W-:-:S02]  /*16a10*/  LOP3.LUT R7, R203, 0xffff, RZ, 0xc0, !PT ;  /* 0x0000ffffcb077812 */ /* 0x000fc400078ec0ff */
[----:B0-----:R-:W-:Y:S01]  /*16a20*/  LOP3.LUT R8, R216, 0xffff, RZ, 0xc0, !PT ;  /* 0x0000ffffd8087812 */ /* 0x001fe200078ec0ff */
[----:B--2---:R0:W-:Y:S04]  /*16a30*/  STL [R1+0xe68], R18 ;  /* 0x000e681201007387 */ /* 0x0041e80000100800 */
[----:B------:R-:W2:Y:S04]  /*16a40*/  LDL.LU R2, [R1+0x240] ;  /* 0x0002400001027983 */ /* 0x000ea80000300800 */
[----:B------:R-:W2:Y:S04]  /*16a50*/  LDL.LU R202, [R1+0x204] ;  /* 0x0002040001ca7983 */ /* 0x000ea80000300800 */
[----:B------:R-:W2:Y:S04]  /*16a60*/  LDL.LU R222, [R1+0x1dc] ;  /* 0x0001dc0001de7983 */ /* 0x000ea80000300800 */
[----:B------:R-:W-:Y:S04]  /*16a70*/  STL [R1+0xe6c], R178 ;  /* 0x000e6cb201007387 */ /* 0x000fe80000100800 */
[----:B------:R-:W2:Y:S04]  /*16a80*/  LDL R20, [R1+0x3fc] ;  /* 0x0003fc0001147983 */ /* 0x000ea80000100800 */
[----:B-1----:R-:W2:Y:S04]  /*16a90*/  LDL R19, [R1+0x400] ;  /* 0x0004000001137983 */ /* 0x002ea80000100800 */
[----:B---3--:R1:W-:Y:S04]  /*16aa0*/  STL [R1+0xe70], R17 ;  /* 0x000e701101007387 */ /* 0x0083e80000100800 */
[----:B------:R-:W3:Y:S04]  /*16ab0*/  LDL.LU R200, [R1+0x1f8] ;  /* 0x0001f80001c87983 */ /* 0x000ee80000300800 */
[----:B------:R-:W3:Y:S04]  /*16ac0*/  LDL.LU R203, [R1+0x1d0] ;  /* 0x0001d00001cb7983 */ /* 0x000ee80000300800 */
[----:B0-----:R-:W3:Y:S04]  /*16ad0*/  LDL R18, [R1+0x3b8] ;  /* 0x0003b80001127983 */ /* 0x001ee80000100800 */
[----:B-1----:R-:W3:Y:S04]  /*16ae0*/  LDL R17, [R1+0x3bc] ;  /* 0x0003bc0001117983 */ /* 0x002ee80000100800 */
[----:B------:R-:W3:Y:S01]  /*16af0*/  LDL.LU R216, [R1+0x218] ;  /* 0x0002180001d87983 */ /* 0x000ee20000300800 */
[----:B------:R-:W-:-:S02]  /*16b00*/  PRMT R180, R7, 0x3340, R8 ;  /* 0x0000334007b47816 */ /* 0x000fc40000000008 */
[----:B----4-:R-:W-:Y:S02]  /*16b10*/  LOP3.LUT R7, R226, 0xffff, RZ, 0xc0, !PT ;  /* 0x0000ffffe2077812 */ /* 0x010fe400078ec0ff */
[----:B------:R-:W-:Y:S01]  /*16b20*/  PRMT R16, RZ, 0x7610, R16 ;  /* 0x00007610ff107816 */ /* 0x000fe20000000010 */
[----:B------:R-:W4:Y:S01]  /*16b30*/  LDL.LU R226, [R1+0x1f4] ;  /* 0x0001f40001e27983 */ /* 0x000f220000300800 */
[----:B------:R-:W-:Y:S02]  /*16b40*/  @!P0 IMAD.MOV.U32 R8, RZ, RZ, R21 ;  /* 0x000000ffff088224 */ /* 0x000fe400078e0015 */
[----:B------:R-:W-:Y:S01]  /*16b50*/  @!P0 IMAD.MOV.U32 R9, RZ, RZ, R22 ;  /* 0x000000ffff098224 */ /* 0x000fe200078e0016 */
[----:B------:R-:W4:Y:S04]  /*16b60*/  LDL R21, [R1+0x37c] ;  /* 0x00037c0001157983 */ /* 0x000f280000100800 */
[----:B------:R-:W4:Y:S04]  /*16b70*/  LDL R22, [R1+0x378] ;  /* 0x0003780001167983 */ /* 0x000f280000100800 */
[----:B------:R0:W4:Y:S01]  /*16b80*/  @!P0 LDG.E.U8 R16, desc[UR56][R8.64] ;  /* 0x0000003808108981 */ /* 0x000122000c1e1100 */
[----:B------:R-:W-:-:S02]  /*16b90*/  PRMT R15, RZ, 0x7610, R15 ;  /* 0x00007610ff0f7816 */ /* 0x000fc4000000000f */
[----:B0-----:R-:W-:Y:S02]  /*16ba0*/  LOP3.LUT R8, R14, 0xffff, RZ, 0xc0, !PT ;  /* 0x0000ffff0e087812 */ /* 0x001fe400078ec0ff */
[----:B------:R-:W4:Y:S02]  /*16bb0*/  LDL.LU R14, [R1+0x210] ;  /* 0x00021000010e7983 */ /* 0x000f240000300800 */
[----:B------:R-:W-:Y:S01]  /*16bc0*/  PRMT R217, R7, 0x3340, R8 ;  /* 0x0000334007d97816 */ /* 0x000fe20000000008 */
[----:B------:R-:W-:Y:S01]  /*16bd0*/  @!P0 IMAD.MOV.U32 R8, RZ, RZ, R0 ;  /* 0x000000ffff088224 */ /* 0x000fe200078e0000 */
[----:B------:R-:W-:Y:S01]  /*16be0*/  PRMT R13, RZ, 0x7610, R13 ;  /* 0x00007610ff0d7816 */ /* 0x000fe2000000000d */
[----:B--2---:R0:W-:Y:S04]  /*16bf0*/  STL [R1+0xd5c], R2 ;  /* 0x000d5c0201007387 */ /* 0x0041e80000100800 */
[----:B------:R-:W2:Y:S01]  /*16c00*/  LDL.LU R201, [R1+0x1e8] ;  /* 0x0001e80001c97983 */ /* 0x000ea20000300800 */
[----:B------:R-:W-:-:S03]  /*16c10*/  @!P0 IMAD.MOV.U32 R9, RZ, RZ, R2 ;  /* 0x000000ffff098224 */ /* 0x000fc600078e0002 */
[----:B------:R-:W2:Y:S01]  /*16c20*/  LDL R0, [R1+0x33c] ;  /* 0x00033c0001007983 */ /* 0x000ea20000100800 */
[----:B------:R-:W-:-:S03]  /*16c30*/  LOP3.LUT R7, R202, 0xffff, RZ, 0xc0, !PT ;  /* 0x0000ffffca077812 */ /* 0x000fc600078ec0ff */
[----:B------:R1:W2:Y:S04]  /*16c40*/  @!P0 LDG.E.U8 R15, desc[UR56][R8.64] ;  /* 0x00000038080f8981 */ /* 0x0002a8000c1e1100 */
[----:B0-----:R-:W2:Y:S04]  /*16c50*/  LDL R2, [R1+0x338] ;  /* 0x0003380001027983 */ /* 0x001ea80000100800 */
[----:B------:R-:W2:Y:S01]  /*16c60*/  LDL.LU R202, [R1+0x22c] ;  /* 0x00022c0001ca7983 */ /* 0x000ea20000300800 */
[----:B-1----:R-:W-:Y:S01]  /*16c70*/  LOP3.LUT R8, R222, 0xffff, RZ, 0xc0, !PT ;  /* 0x0000ffffde087812 */ /* 0x002fe200078ec0ff */
[----:B------:R-:W-:-:S02]  /*16c80*/  @!P0 IMAD.MOV.U32 R9, RZ, RZ, R20 ;  /* 0x000000ffff098224 */ /* 0x000fc400078e0014 */
[----:B------:R-:W2:Y:S04]  /*16c90*/  LDL.LU R222, [R1+0x20c] ;  /* 0x00020c0001de7983 */ /* 0x000ea80000300800 */
[----:B------:R-:W2:Y:S01]  /*16ca0*/  LDL R20, [R1+0x2f8] ;  /* 0x0002f80001147983 */ /* 0x000ea20000100800 */
[----:B------:R-:W-:Y:S01]  /*16cb0*/  PRMT R183, R7, 0x3340, R8 ;  /* 0x0000334007b77816 */ /* 0x000fe20000000008 */
[----:B------:R-:W-:Y:S02]  /*16cc0*/  @!P0 IMAD.MOV.U32 R8, RZ, RZ, R19 ;  /* 0x000000ffff088224 */ /* 0x000fe400078e0013 */
[----:B------:R-:W2:Y:S04]  /*16cd0*/  LDL R19, [R1+0x2fc] ;  /* 0x0002fc0001137983 */ /* 0x000ea80000100800 */
[----:B------:R0:W2:Y:S01]  /*16ce0*/  @!P0 LDG.E.U8 R13, desc[UR56][R8.64] ;  /* 0x00000038080d8981 */ /* 0x0000a2000c1e1100 */
[----:B---3--:R-:W-:-:S02]  /*16cf0*/  LOP3.LUT R7, R200, 0xffff, RZ, 0xc0, !PT ;  /* 0x0000ffffc8077812 */ /* 0x008fc400078ec0ff */
[----:B0-----:R-:W-:-:S04]  /*16d00*/  LOP3.LUT R8, R203, 0xffff, RZ, 0xc0, !PT ;  /* 0x0000ffffcb087812 */ /* 0x001fc800078ec0ff */
[----:B------:R-:W-:Y:S02]  /*16d10*/  PRMT R182, R7, 0x3340, R8 ;  /* 0x0000334007b67816 */ /* 0x000fe40000000008 */
[----:B------:R-:W-:Y:S02]  /*16d20*/  LOP3.LUT R7, R216, 0xffff, RZ, 0xc0, !PT ;  /* 0x0000ffffd8077812 */ /* 0x000fe400078ec0ff */
[----:B------:R-:W3:Y:S01]  /*16d30*/  LDL.LU R216, [R1+0x224] ;  /* 0x0002240001d87983 */ /* 0x000ee20000300800 */
[----:B------:R-:W-:Y:S01]  /*16d40*/  PRMT R12, RZ, 0x7610, R12 ;  /* 0x00007610ff0c7816 */ /* 0x000fe2000000000c */
[----:B------:R-:W-:Y:S02]  /*16d50*/  @!P0 IMAD.MOV.U32 R8, RZ, RZ, R17 ;  /* 0x000000ffff088224 */ /* 0x000fe400078e0011 */
[----:B------:R-:W-:Y:S01]  /*16d60*/  @!P0 IMAD.MOV.U32 R9, RZ, RZ, R18 ;  /* 0x000000ffff098224 */ /* 0x000fe200078e0012 */
[----:B------:R-:W3:Y:S01]  /*16d70*/  LDL.LU R203, [R1+0x200] ;  /* 0x0002000001cb7983 */ /* 0x000ee20000300800 */
[----:B------:R-:W-:-:S03]  /*16d80*/  PRMT R11, RZ, 0x7610, R11 ;  /* 0x00007610ff0b7816 */ /* 0x000fc6000000000b */
[----:B------:R-:W3:Y:S04]  /*16d90*/  LDL R18, [R1+0x2b8] ;  /* 0x0002b80001127983 */ /* 0x000ee80000100800 */
[----:B------:R-:W3:Y:S04]  /*16da0*/  LDL R17, [R1+0x2bc] ;  /* 0x0002bc0001117983 */ /* 0x000ee80000100800 */
[----:B------:R4:W3:Y:S02]  /*16db0*/  @!P0 LDG.E.U8 R12, desc[UR56][R8.64] ;  /* 0x00000038080c8981 */ /* 0x0008e4000c1e1100 */
[----:B----4-:R-:W-:Y:S01]  /*16dc0*/  LOP3.LUT R8, R226, 0xffff, RZ, 0xc0, !PT ;  /* 0x0000ffffe2087812 */ /* 0x010fe200078ec0ff */
[----:B------:R-:W-:Y:S01]  /*16dd0*/  @!P0 IMAD.MOV.U32 R9, RZ, RZ, R22 ;  /* 0x000000ffff098224 */ /* 0x000fe200078e0016 */
[----:B------:R-:W4:Y:S02]  /*16de0*/  LDL.LU R226, [R1+0x234] ;  /* 0x0002340001e27983 */ /* 0x000f240000300800 */
[----:B------:R-:W-:Y:S01]  /*16df0*/  PRMT R221, R7, 0x3340, R8 ;  /* 0x0000334007dd7816 */ /* 0x000fe20000000008 */
[----:B------:R-:W-:Y:S01]  /*16e00*/  @!P0 IMAD.MOV.U32 R8, RZ, RZ, R21 ;  /* 0x000000ffff088224 */ /* 0x000fe200078e0015 */
[----:B------:R-:W-:-:S02]  /*16e10*/  LOP3.LUT R7, R14, 0xffff, RZ, 0xc0, !PT ;  /* 0x0000ffff0e077812 */ /* 0x000fc400078ec0ff */
[----:B------:R-:W4:Y:S04]  /*16e20*/  LDL.LU R14, [R1+0x220] ;  /* 0x00022000010e7983 */ /* 0x000f280000300800 */
[----:B------:R2:W4:Y:S01]  /*16e30*/  @!P0 LDG.E.U8 R11, desc[UR56][R8.64] ;  /* 0x00000038080b8981 */ /* 0x000522000c1e1100 */
[----:B------:R-:W-:Y:S02]  /*16e40*/  PRMT R10, RZ, 0x7610, R10 ;  /* 0x00007610ff0a7816 */ /* 0x000fe4000000000a */
[----:B--2---:R-:W-:-:S04]  /*16e50*/  LOP3.LUT R8, R201, 0xffff, RZ, 0xc0, !PT ;  /* 0x0000ffffc9087812 */ /* 0x004fc800078ec0ff */
[----:B------:R-:W-:Y:S01]  /*16e60*/  PRMT R185, R7, 0x3340, R8 ;  /* 0x0000334007b97816 */ /* 0x000fe20000000008 */
[----:B------:R-:W-:Y:S02]  /*16e70*/  @!P0 IMAD.MOV.U32 R8, RZ, RZ, R0 ;  /* 0x000000ffff088224 */ /* 0x000fe400078e0000 */
[----:B------:R-:W-:Y:S01]  /*16e80*/  @!P0 IMAD.MOV.U32 R9, RZ, RZ, R2 ;  /* 0x000000ffff098224 */ /* 0x000fe200078e0002 */
[----:B------:R-:W2:Y:S04]  /*16e90*/  LDL.LU R0, [R1+0x27c] ;  /* 0x00027c0001007983 */ /* 0x000ea80000300800 */
[----:B------:R-:W2:Y:S04]  /*16ea0*/  LDL.LU R2, [R1+0x278] ;  /* 0x0002780001027983 */ /* 0x000ea80000300800 */
[----:B------:R-:W2:Y:S04]  /*16eb0*/  LDL.LU R196, [R1+0x230] ;  /* 0x0002300001c47983 */ /* 0x000ea80000300800 */
[----:B------:R-:W2:Y:S04]  /*16ec0*/  LDL.LU R197, [R1+0x228] ;  /* 0x0002280001c57983 */ /* 0x000ea80000300800 */
[----:B------:R-:W2:Y:S04]  /*16ed0*/  LDL.LU R200, [R1+0x21c] ;  /* 0x00021c0001c87983 */ /* 0x000ea80000300800 */
[----:B------:R-:W2:Y:S04]  /*16ee0*/  LDL.LU R215, [R1+0x214] ;  /* 0x0002140001d77983 */ /* 0x000ea80000300800 */
[----:B------:R0:W2:Y:S04]  /*16ef0*/  @!P0 LDG.E.U8 R10, desc[UR56][R8.64] ;  /* 0x00000038080a8981 */ /* 0x0000a8000c1e1100 */
[----:B------:R-:W2:Y:S01]  /*16f00*/  LDL.LU R225, [R1+0x208] ;  /* 0x0002080001e17983 */ /* 0x000ea20000300800 */
[----:B------:R-:W-:-:S02]  /*16f10*/  LOP3.LUT R7, R202, 0xffff, RZ, 0xc0, !PT ;  /* 0x0000ffffca077812 */ /* 0x000fc400078ec0ff */
[----:B0-----:R-:W-:Y:S02]  /*16f20*/  LOP3.LUT R8, R222, 0xffff, RZ, 0xc0, !PT ;  /* 0x0000ffffde087812 */ /* 0x001fe400078ec0ff */
[----:B------:R-:W2:Y:S02]  /*16f30*/  LDL.LU R222, [R1+0x1fc] ;  /* 0x0001fc0001de7983 */ /* 0x000ea40000300800 */
[----:B------:R-:W-:Y:S02]  /*16f40*/  PRMT R187, R7, 0x3340, R8 ;  /* 0x0000334007bb7816 */ /* 0x000fe40000000008 */
[----:B---3--:R-:W-:Y:S02]  /*16f50*/  LOP3.LUT R7, R216, 0xffff, RZ, 0xc0, !PT ;  /* 0x0000ffffd8077812 */ /* 0x008fe400078ec0ff */
[----:B------:R-:W3:Y:S01]  /*16f60*/  LDL.LU R216, [R1+0x1f0] ;  /* 0x0001f00001d87983 */ /* 0x000ee20000300800 */
[----:B------:R-:W-:Y:S01]  /*16f70*/  PRMT R9, RZ, 0x7610, R9 ;  /* 0x00007610ff097816 */ /* 0x000fe20000000009 */
[----:B------:R-:W-:-:S02]  /*16f80*/  @!P0 IMAD.MOV.U32 R158, RZ, RZ, R19 ;  /* 0x000000ffff9e8224 */ /* 0x000fc400078e0013 */
[----:B------:R-:W-:Y:S01]  /*16f90*/  @!P0 IMAD.MOV.U32 R159, RZ, RZ, R20 ;  /* 0x000000ffff9f8224 */ /* 0x000fe200078e0014 */
[----:B------:R-:W-:Y:S01]  /*16fa0*/  LOP3.LUT R8, R203, 0xffff, RZ, 0xc0, !PT ;  /* 0x0000ffffcb087812 */ /* 0x000fe200078ec0ff */
[----:B------:R-:W3:Y:S04]  /*16fb0*/  LDL.LU R199, [R1+0x1e4] ;  /* 0x0001e40001c77983 */ /* 0x000ee80000300800 */
[----:B------:R0:W3:Y:S04]  /*16fc0*/  @!P0 LDG.E.U8 R9, desc[UR56][R158.64] ;  /* 0x000000389e098981 */ /* 0x0000e8000c1e1100 */
[----:B------:R-:W3:Y:S01]  /*16fd0*/  LDL.LU R202, [R1+0x1d8] ;  /* 0x0001d80001ca7983 */ /* 0x000ee20000300800 */
[----:B------:R-:W-:-:S02]  /*16fe0*/  PRMT R184, R7, 0x3340, R8 ;  /* 0x0000334007b87816 */ /* 0x000fc40000000008 */
[----:B------:R-:W-:Y:S01]  /*16ff0*/  PRMT R8, RZ, 0x7610, R8 ;  /* 0x00007610ff087816 */ /* 0x000fe20000000008 */
[----:B------:R-:W3:Y:S01]  /*17000*/  LDL.LU R203, [R1+0x1cc] ;  /* 0x0001cc0001cb7983 */ /* 0x000ee20000300800 */
[----:B0-----:R-:W-:Y:S02]  /*17010*/  @!P0 IMAD.MOV.U32 R158, RZ, RZ, R17 ;  /* 0x000000ffff9e8224 */ /* 0x001fe400078e0011 */
[----:B------:R-:W-:Y:S01]  /*17020*/  @!P0 IMAD.MOV.U32 R159, RZ, RZ, R18 ;  /* 0x000000ffff9f8224 */ /* 0x000fe200078e0012 */
[----:B----4-:R-:W-:-:S04]  /*17030*/  LOP3.LUT R7, R226, 0xffff, RZ, 0xc0, !PT ;  /* 0x0000ffffe2077812 */ /* 0x010fc800078ec0ff */
[----:B------:R0:W4:Y:S02]  /*17040*/  @!P0 LDG.E.U8 R8, desc[UR56][R158.64] ;  /* 0x000000389e088981 */ /* 0x000124000c1e1100 */
[----:B0-----:R-:W-:Y:S02]  /*17050*/  LOP3.LUT R158, R14, 0xffff, RZ, 0xc0, !PT ;  /* 0x0000ffff0e9e7812 */ /* 0x001fe400078ec0ff */
[----:B------:R-:W4:Y:S04]  /*17060*/  LDL.LU R14, [R1+0x1c4] ;  /* 0x0001c400010e7983 */ /* 0x000f280000300800 */
[----:B------:R-:W4:Y:S01]  /*17070*/  LDL.LU R198, [R1+0x1b8] ;  /* 0x0001b80001c67983 */ /* 0x000f220000300800 */
[----:B------:R-:W-:Y:S02]  /*17080*/  PRMT R186, R7, 0x3340, R158 ;  /* 0x0000334007ba7816 */ /* 0x000fe4000000009e */
[----:B------:R-:W-:Y:S01]  /*17090*/  PRMT R7, RZ, 0x7610, R7 ;  /* 0x00007610ff077816 */ /* 0x000fe20000000007 */
[----:B------:R-:W4:Y:S04]  /*170a0*/  LDL.LU R220, [R1+0x1ac] ;  /* 0x0001ac0001dc7983 */ /* 0x000f280000300800 */
[----:B------:R-:W4:Y:S04]  /*170b0*/  LDL.LU R201, [R1+0x1a0] ;  /* 0x0001a00001c97983 */ /* 0x000f280000300800 */
[----:B------:R-:W4:Y:S01]  /*170c0*/  LDL.LU R226, [R1+0x194] ;  /* 0x0001940001e27983 */ /* 0x000f220000300800 */
[----:B--2---:R-:W-:-:S02]  /*170d0*/  @!P0 IMAD.MOV.U32 R158, RZ, RZ, R0 ;  /* 0x000000ffff9e8224 */ /* 0x004fc400078e0000 */
[----:B------:R-:W-:Y:S01]  /*170e0*/  @!P0 IMAD.MOV.U32 R159, RZ, RZ, R2 ;  /* 0x000000ffff9f8224 */ /* 0x000fe200078e0002 */
[----:B------:R-:W-:Y:S02]  /*170f0*/  LOP3.LUT R251, R200, 0xffff, RZ, 0xc0, !PT ;  /* 0x0000ffffc8fb7812 */ /* 0x000fe400078ec0ff */
[----:B------:R-:W-:Y:S02]  /*17100*/  LOP3.LUT R252, R215, 0xffff, RZ, 0xc0, !PT ;  /* 0x0000ffffd7fc7812 */ /* 0x000fe400078ec0ff */
[----:B------:R0:W2:Y:S04]  /*17110*/  @!P0 LDG.E.U8 R7, desc[UR56][R158.64] ;  /* 0x000000389e078981 */ /* 0x0000a8000c1e1100 */
[----:B------:R-:W2:Y:S04]  /*17120*/  LDL.LU R200, [R1+0x188] ;  /* 0x0001880001c87983 */ /* 0x000ea80000300800 */
[----:B------:R-:W2:Y:S01]  /*17130*/  LDL.LU R215, [R1+0x17c] ;  /* 0x00017c0001d77983 */ /* 0x000ea20000300800 */
[----:B0-----:R-:W-:-:S04]  /*17140*/  LOP3.LUT R159, R197, 0xffff, RZ, 0xc0, !PT ;  /* 0x0000ffffc59f7812 */ /* 0x001fc800078ec0ff */
[----:B------:R-:W-:Y:S02]  /*17150*/  PRMT R189, R159, 0x3340, R252 ;  /* 0x000033409fbd7816 */ /* 0x000fe400000000fc */
[----:B------:R-:W-:Y:S02]  /*17160*/  LOP3.LUT R159, R222, 0xffff, RZ, 0xc0, !PT ;  /* 0x0000ffffde9f7812 */ /* 0x000fe400078ec0ff */
[----:B------:R-:W2:Y:S01]  /*17170*/  LDL.LU R222, [R1+0x170] ;  /* 0x0001700001de7983 */ /* 0x000ea20000300800 */
[----:B------:R-:W-:-:S04]  /*17180*/  LOP3.LUT R158, R196, 0xffff, RZ, 0xc0, !PT ;  /* 0x0000ffffc49e7812 */ /* 0x000fc800078ec0ff */
[----:B------:R-:W-:Y:S02]  /*17190*/  PRMT R218, R158, 0x3340, R251 ;  /* 0x000033409eda7816 */ /* 0x000fe400000000fb */
[----:B------:R-:W-:Y:S02]  /*171a0*/  LOP3.LUT R158, R225, 0xffff, RZ, 0xc0, !PT ;  /* 0x0000ffffe19e7812 */ /* 0x000fe400078ec0ff */
[----:B------:R-:W2:Y:S01]  /*171b0*/  LDL.LU R225, [R1+0x164] ;  /* 0x0001640001e17983 */ /* 0x000ea20000300800 */
[----:B---3--:R-:W-:-:S03]  /*171c0*/  LOP3.LUT R251, R216, 0xffff, RZ, 0xc0, !PT ;  /* 0x0000ffffd8fb7812 */ /* 0x008fc600078ec0ff */
[----:B------:R-:W3:Y:S01]  /*171d0*/  LDL.LU R216, [R1+0x158] ;  /* 0x0001580001d87983 */ /* 0x000ee20000300800 */
[----:B------:R-:W-:Y:S02]  /*171e0*/  LOP3.LUT R252, R199, 0xffff, RZ, 0xc0, !PT ;  /* 0x0000ffffc7fc7812 */ /* 0x000fe400078ec0ff */
[----:B------:R-:W-:Y:S02]  /*171f0*/  PRMT R188, R158, 0x3340, R251 ;  /* 0x000033409ebc7816 */ /* 0x000fe400000000fb */
[----:B------:R-:W-:Y:S01]  /*17200*/  LOP3.LUT R158, R202, 0xffff, RZ, 0xc0, !PT ;  /* 0x0000ffffca9e7812 */ /* 0x000fe200078ec0ff */
[----:B------:R-:W3:Y:S01]  /*17210*/  LDL.LU R199, [R1+0x14c] ;  /* 0x00014c0001c77983 */ /* 0x000ee20000300800 */
[----:B------:R-:W-:Y:S02]  /*17220*/  PRMT R223, R159, 0x3340, R252 ;  /* 0x000033409fdf7816 */ /* 0x000fe400000000fc */
[----:B------:R-:W-:Y:S01]  /*17230*/  LOP3.LUT R159, R203, 0xffff, RZ, 0xc0, !PT ;  /* 0x0000ffffcb9f7812 */ /* 0x000fe200078ec0ff */
[----:B------:R-:W3:Y:S04]  /*17240*/  LDL.LU R202, [R1+0x140] ;  /* 0x0001400001ca7983 */ /* 0x000ee80000300800 */
[----:B------:R-:W3:Y:S01]  /*17250*/  LDL.LU R203, [R1+0x134] ;  /* 0x0001340001cb7983 */ /* 0x000ee20000300800 */
[----:B----4-:R-:W-:-:S02]  /*17260*/  LOP3.LUT R251, R14, 0xffff, RZ, 0xc0, !PT ;  /* 0x0000ffff0efb7812 */ /* 0x010fc400078ec0ff */
[----:B------:R-:W-:Y:S01]  /*17270*/  LOP3.LUT R252, R198, 0xffff, RZ, 0xc0, !PT ;  /* 0x0000ffffc6fc7812 */ /* 0x000fe200078ec0ff */
[----:B------:R-:W4:Y:S04]  /*17280*/  LDL.LU R14, [R1+0x128] ;  /* 0x00012800010e7983 */ /* 0x000f280000300800 */
[----:B------:R-:W4:Y:S01]  /*17290*/  LDL.LU R195, [R1+0x11c] ;  /* 0x00011c0001c37983 */ /* 0x000f220000300800 */
[----:B------:R-:W-:Y:S02]  /*172a0*/  PRMT R191, R158, 0x3340, R251 ;  /* 0x000033409ebf7816 */ /* 0x000fe400000000fb */
[----:B------:R-:W-:Y:S02]  /*172b0*/  PRMT R193, R159, 0x3340, R252 ;  /* 0x000033409fc17816 */ /* 0x000fe400000000fc */
[----:B------:R-:W-:Y:S01]  /*172c0*/  LOP3.LUT R159, R201, 0xffff, RZ, 0xc0, !PT ;  /* 0x0000ffffc99f7812 */ /* 0x000fe200078ec0ff */
[----:B------:R-:W4:Y:S01]  /*172d0*/  LDL.LU R196, [R1+0x10c] ;  /* 0x00010c0001c47983 */ /* 0x000f220000300800 */
[----:B------:R-:W-:-:S03]  /*172e0*/  LOP3.LUT R251, R226, 0xffff, RZ, 0xc0, !PT ;  /* 0x0000ffffe2fb7812 */ /* 0x000fc600078ec0ff */
[----:B------:R-:W4:Y:S04]  /*172f0*/  LDL.LU R201, [R1+0x100] ;  /* 0x0001000001c97983 */ /* 0x000f280000300800 */
[----:B------:R-:W4:Y:S01]  /*17300*/  LDL.LU R226, [R1+0xf4] ;  /* 0x0000f40001e27983 */ /* 0x000f220000300800 */
[----:B------:R-:W-:-:S03]  /*17310*/  LOP3.LUT R158, R220, 0xffff, RZ, 0xc0, !PT ;  /* 0x0000ffffdc9e7812 */ /* 0x000fc600078ec0ff */
[----:B------:R-:W4:Y:S04]  /*17320*/  LDL.LU R197, [R1+0xe8] ;  /* 0x0000e80001c57983 */ /* 0x000f280000300800 */
[----:B------:R-:W4:Y:S01]  /*17330*/  LDL.LU R220, [R1+0xdc] ;  /* 0x0000dc0001dc7983 */ /* 0x000f220000300800 */
[----:B------:R-:W-:Y:S02]  /*17340*/  PRMT R190, R158, 0x3340, R251 ;  /* 0x000033409ebe7816 */ /* 0x000fe400000000fb */
[----:B--2---:R-:W-:Y:S02]  /*17350*/  LOP3.LUT R252, R200, 0xffff, RZ, 0xc0, !PT ;  /* 0x0000ffffc8fc7812 */ /* 0x004fe400078ec0ff */
[----:B------:R-:W2:Y:S02]  /*17360*/  LDL.LU R200, [R1+0xd0] ;  /* 0x0000d00001c87983 */ /* 0x000ea40000300800 */
[----:B------:R-:W-:-:S02]  /*17370*/  PRMT R192, R159, 0x3340, R252 ;  /* 0x000033409fc07816 */ /* 0x000fc400000000fc */
[----:B------:R-:W-:Y:S02]  /*17380*/  LOP3.LUT R158, R215, 0xffff, RZ, 0xc0, !PT ;  /* 0x0000ffffd79e7812 */ /* 0x000fe400078ec0ff */
[----:B------:R-:W-:Y:S02]  /*17390*/  LOP3.LUT R159, R222, 0xffff, RZ, 0xc0, !PT ;  /* 0x0000ffffde9f7812 */ /* 0x000fe400078ec0ff */
[----:B------:R-:W2:Y:S04]  /*173a0*/  LDL.LU R222, [R1+0xc4] ;  /* 0x0000c40001de7983 */ /* 0x000ea80000300800 */
[----:B------:R-:W2:Y:S04]  /*173b0*/  LDL.LU R198, [R1+0xb8] ;  /* 0x0000b80001c67983 */ /* 0x000ea80000300800 */
[----:B------:R-:W2:Y:S01]  /*173c0*/  LDL.LU R215, [R1+0xa8] ;  /* 0x0000a80001d77983 */ /* 0x000ea20000300800 */
[----:B---3--:R-:W-:-:S03]  /*173d0*/  LOP3.LUT R252, R216, 0xffff, RZ, 0xc0, !PT ;  /* 0x0000ffffd8fc7812 */ /* 0x008fc600078ec0ff */
[----:B------:R-:W3:Y:S01]  /*173e0*/  LDL.LU R216, [R1+0x9c] ;  /* 0x00009c0001d87983 */ /* 0x000ee20000300800 */
[----:B------:R-:W-:-:S04]  /*173f0*/  LOP3.LUT R251, R225, 0xffff, RZ, 0xc0, !PT ;  /* 0x0000ffffe1fb7812 */ /* 0x000fc800078ec0ff */
[----:B------:R-:W-:Y:S02]  /*17400*/  PRMT R219, R158, 0x3340, R251 ;  /* 0x000033409edb7816 */ /* 0x000fe400000000fb */
[----:B------:R-:W-:Y:S02]  /*17410*/  LOP3.LUT R251, R203, 0xffff, RZ, 0xc0, !PT ;  /* 0x0000ffffcbfb7812 */ /* 0x000fe400078ec0ff */
[----:B------:R-:W3:Y:S01]  /*17420*/  LDL.LU R203, [R1+0x78] ;  /* 0x0000780001cb7983 */ /* 0x000ee20000300800 */
[----:B------:R-:W-:Y:S02]  /*17430*/  PRMT R194, R159, 0x3340, R252 ;  /* 0x000033409fc27816 */ /* 0x000fe400000000fc */
[----:B------:R-:W-:Y:S01]  /*17440*/  LOP3.LUT R158, R199, 0xffff, RZ, 0xc0, !PT ;  /* 0x0000ffffc79e7812 */ /* 0x000fe200078ec0ff */
[----:B------:R-:W3:Y:S01]  /*17450*/  LDL.LU R225, [R1+0x74] ;  /* 0x0000740001e17983 */ /* 0x000ee20000300800 */
[----:B------:R-:W-:-:S03]  /*17460*/  LOP3.LUT R159, R202, 0xffff, RZ, 0xc0, !PT ;  /* 0x0000ffffca9f7812 */ /* 0x000fc600078ec0ff */
[----:B------:R-:W3:Y:S04]  /*17470*/  LDL.LU R199, [R1+0x70] ;  /* 0x0000700001c77983 */ /* 0x000ee80000300800 */
[----:B------:R-:W3:Y:S01]  /*17480*/  LDL.LU R202, [R1+0x6c] ;  /* 0x00006c0001ca7983 */ /* 0x000ee20000300800 */
[----:B------:R-:W-:Y:S02]  /*17490*/  PRMT R214, R158, 0x3340, R251 ;  /* 0x000033409ed67816 */ /* 0x000fe400000000fb */
[----:B----4-:R-:W-:Y:S02]  /*174a0*/  LOP3.LUT R252, R14, 0xffff, RZ, 0xc0, !PT ;  /* 0x0000ffff0efc7812 */ /* 0x010fe400078ec0ff */
[----:B------:R-:W4:Y:S02]  /*174b0*/  LDL.LU R14, [R1+0x68] ;  /* 0x00006800010e7983 */ /* 0x000f240000300800 */
[----:B------:R-:W-:-:S02]  /*174c0*/  PRMT R224, R159, 0x3340, R252 ;  /* 0x000033409fe07816 */ /* 0x000fc400000000fc */
[----:B------:R-:W-:Y:S02]  /*174d0*/  LOP3.LUT R252, R226, 0xffff, RZ, 0xc0, !PT ;  /* 0x0000ffffe2fc7812 */ /* 0x000fe400078ec0ff */
[----:B------:R-:W4:Y:S01]  /*174e0*/  LDL.LU R226, [R1+0x64] ;  /* 0x0000640001e27983 */ /* 0x000f220000300800 */
[----:B------:R-:W-:Y:S02]  /*174f0*/  LOP3.LUT R159, R196, 0xffff, RZ, 0xc0, !PT ;  /* 0x0000ffffc49f7812 */ /* 0x000fe400078ec0ff */
[----:B------:R-:W-:Y:S02]  /*17500*/  LOP3.LUT R158, R195, 0xffff, RZ, 0xc0, !PT ;  /* 0x0000ffffc39e7812 */ /* 0x000fe400078ec0ff */
[----:B------:R-:W-:Y:S01]  /*17510*/  LOP3.LUT R251, R201, 0xffff, RZ, 0xc0, !PT ;  /* 0x0000ffffc9fb7812 */ /* 0x000fe200078ec0ff */
[----:B------:R-:W4:Y:S01]  /*17520*/  LDL.LU R152, [R1+0x60] ;  /* 0x0000600001987983 */ /* 0x000f220000300800 */
[----:B------:R-:W-:Y:S02]  /*17530*/  PRMT R201, R159, 0x3340, R252 ;  /* 0x000033409fc97816 */ /* 0x000fe400000000fc */
[----:B------:R-:W-:-:S02]  /*17540*/  LOP3.LUT R159, R220, 0xffff, RZ, 0xc0, !PT ;  /* 0x0000ffffdc9f7812 */ /* 0x000fc400078ec0ff */
[----:B------:R-:W-:Y:S01]  /*17550*/  PRMT R196, R158, 0x3340, R251 ;  /* 0x000033409ec47816 */ /* 0x000fe200000000fb */
[----:B------:R-:W4:Y:S01]  /*17560*/  LDL.LU R220, [R1+0x5c] ;  /* 0x00005c0001dc7983 */ /* 0x000f220000300800 */
[----:B------:R-:W-:Y:S02]  /*17570*/  LOP3.LUT R158, R197, 0xffff, RZ, 0xc0, !PT ;  /* 0x0000ffffc59e7812 */ /* 0x000fe400078ec0ff */
[----:B--2---:R-:W-:-:S04]  /*17580*/  LOP3.LUT R251, R200, 0xffff, RZ, 0xc0, !PT ;  /* 0x0000ffffc8fb7812 */ /* 0x004fc800078ec0ff */
[----:B------:R-:W-:Y:S02]  /*17590*/  PRMT R195, R158, 0x3340, R251 ;  /* 0x000033409ec37816 */ /* 0x000fe400000000fb */
[----:B------:R-:W-:Y:S02]  /*175a0*/  LOP3.LUT R252, R222, 0xffff, RZ, 0xc0, !PT ;  /* 0x0000ffffdefc7812 */ /* 0x000fe400078ec0ff */
[----:B------:R-:W2:Y:S04]  /*175b0*/  LDL.LU R222, [R1+0x58] ;  /* 0x0000580001de7983 */ /* 0x000ea80000300800 */
[----:B------:R-:W2:Y:S01]  /*175c0*/  LDL.LU R155, [R1+0x54] ;  /* 0x00005400019b7983 */ /* 0x000ea20000300800 */
[----:B------:R-:W-:Y:S02]  /*175d0*/  PRMT R200, R159, 0x3340, R252 ;  /* 0x000033409fc87816 */ /* 0x000fe400000000fc */
[----:B------:R-:W-:Y:S01]  /*175e0*/  LOP3.LUT R159, R215, 0xffff, RZ, 0xc0, !PT ;  /* 0x0000ffffd79f7812 */ /* 0x000fe200078ec0ff */
[----:B------:R-:W2:Y:S04]  /*175f0*/  LDL.LU R153, [R1+0x50] ;  /* 0x0000500001997983 */ /* 0x000ea80000300800 */
[----:B------:R-:W2:Y:S01]  /*17600*/  LDL.LU R215, [R1+0x4c] ;  /* 0x00004c0001d77983 */ /* 0x000ea20000300800 */
[----:B---3--:R-:W-:-:S03]  /*17610*/  LOP3.LUT R251, R216, 0xffff, RZ, 0xc0, !PT ;  /* 0x0000ffffd8fb7812 */ /* 0x008fc600078ec0ff */
[----:B------:R-:W3:Y:S04]  /*17620*/  LDL.LU R216, [R1+0x48] ;  /* 0x0000480001d87983 */ /* 0x000ee80000300800 */
[----:B------:R-:W3:Y:S01]  /*17630*/  LDL.LU R154, [R1+0x44] ;  /* 0x00004400019a7983 */ /* 0x000ee20000300800 */
[----:B------:R-:W-:-:S03]  /*17640*/  LOP3.LUT R158, R198, 0xffff, RZ, 0xc0, !PT ;  /* 0x0000ffffc69e7812 */ /* 0x000fc600078ec0ff */
[----:B------:R-:W3:Y:S01]  /*17650*/  LDL.LU R179, [R1+0x40] ;  /* 0x0000400001b37983 */ /* 0x000ee20000300800 */
[----:B------:R-:W-:Y:S02]  /*17660*/  LOP3.LUT R252, R203, 0xffff, RZ, 0xc0, !PT ;  /* 0x0000ffffcbfc7812 */ /* 0x000fe400078ec0ff */
[----:B------:R-:W-:Y:S02]  /*17670*/  PRMT R198, R158, 0x3340, R251 ;  /* 0x000033409ec67816 */ /* 0x000fe400000000fb */
[----:B------:R-:W-:Y:S02]  /*17680*/  PRMT R203, R159, 0x3340, R252 ;  /* 0x000033409fcb7816 */ /* 0x000fe400000000fc */
[----:B------:R-:W-:Y:S02]  /*17690*/  LOP3.LUT R159, R199, 0xffff, RZ, 0xc0, !PT ;  /* 0x0000ffffc79f7812 */ /* 0x000fe400078ec0ff */
[----:B------:R-:W-:Y:S02]  /*176a0*/  LOP3.LUT R158, R225, 0xffff, RZ, 0xc0, !PT ;  /* 0x0000ffffe19e7812 */ /* 0x000fe400078ec0ff */
[----:B------:R-:W-:Y:S01]  /*176b0*/  LOP3.LUT R251, R202, 0xffff, RZ, 0xc0, !PT ;  /* 0x0000ffffcafb7812 */ /* 0x000fe200078ec0ff */
[----:B------:R-:W3:Y:S03]  /*176c0*/  LDL.LU R199, [R1+0x3c] ;  /* 0x00003c0001c77983 */ /* 0x000ee60000300800 */
[----:B------:R-:W-:-:S02]  /*176d0*/  PRMT R197, R158, 0x3340, R251 ;  /* 0x000033409ec57816 */ /* 0x000fc400000000fb */
[----:B----4-:R-:W-:Y:S02]  /*176e0*/  LOP3.LUT R252, R14, 0xffff, RZ, 0xc0, !PT ;  /* 0x0000ffff0efc7812 */ /* 0x010fe400078ec0ff */
[----:B------:R-:W4:Y:S04]  /*176f0*/  LDL.LU R14, [R1+0x38] ;  /* 0x00003800010e7983 */ /* 0x000f280000300800 */
[----:B------:R-:W4:Y:S04]  /*17700*/  LDL.LU R20, [R1+0x34] ;  /* 0x0000340001147983 */ /* 0x000f280000300800 */
[----:B------:R-:W4:Y:S04]  /*17710*/  LDL.LU R213, [R1+0x30] ;  /* 0x0000300001d57983 */ /* 0x000f280000300800 */
[----:B------:R-:W4:Y:S01]  /*17720*/  LDL.LU R225, [R1+0x2c] ;  /* 0x00002c0001e17983 */ /* 0x000f220000300800 */
[----:B------:R-:W-:-:S03]  /*17730*/  LOP3.LUT R158, R226, 0xffff, RZ, 0xc0, !PT ;  /* 0x0000ffffe29e7812 */ /* 0x000fc600078ec0ff */
[----:B------:R-:W4:Y:S04]  /*17740*/  LDL.LU R226, [R1+0x28] ;  /* 0x0000280001e27983 */ /* 0x000f280000300800 */
[----:B------:R-:W4:Y:S04]  /*17750*/  LDL.LU R21, [R1+0x24] ;  /* 0x0000240001157983 */ /* 0x000f280000300800 */
[----:B------:R-:W4:Y:S04]  /*17760*/  LDL.LU R176, [R1+0x20] ;  /* 0x0000200001b07983 */ /* 0x000f280000300800 */
[----:B------:R-:W4:Y:S04]  /*17770*/  LDL.LU R22, [R1+0x1c] ;  /* 0x00001c0001167983 */ /* 0x000f280000300800 */
[----:B------:R-:W4:Y:S01]  /*17780*/  LDL.LU R177, [R1+0x18] ;  /* 0x0000180001b17983 */ /* 0x000f220000300800 */
[----:B------:R-:W-:-:S02]  /*17790*/  LOP3.LUT R251, R220, 0xffff, RZ, 0xc0, !PT ;  /* 0x0000ffffdcfb7812 */ /* 0x000fc400078ec0ff */
[----:B------:R-:W-:Y:S01]  /*177a0*/  PRMT R202, R159, 0x3340, R252 ;  /* 0x000033409fca7816 */ /* 0x000fe200000000fc */
[----:B------:R-:W4:Y:S01]  /*177b0*/  LDL.LU R23, [R1+0x14] ;  /* 0x0000140001177983 */ /* 0x000f220000300800 */
[----:B------:R-:W-:Y:S02]  /*177c0*/  LOP3.LUT R159, R152, 0xffff, RZ, 0xc0, !PT ;  /* 0x0000ffff989f7812 */ /* 0x000fe400078ec0ff */
[----:B------:R-:W-:Y:S01]  /*177d0*/  PRMT R220, R158, 0x3340, R251 ;  /* 0x000033409edc7816 */ /* 0x000fe200000000fb */
[----:B------:R-:W4:Y:S04]  /*177e0*/  LDL.LU R212, [R1+0x10] ;  /* 0x0000100001d47983 */ /* 0x000f280000300800 */
[----:B------:R-:W4:Y:S01]  /*177f0*/  LDL.LU R152, [R1+0xc] ;  /* 0x00000c0001987983 */ /* 0x000f220000300800 */
[----:B--2---:R-:W-:-:S02]  /*17800*/  LOP3.LUT R252, R222, 0xffff, RZ, 0xc0, !PT ;  /* 0x0000ffffdefc7812 */ /* 0x004fc400078ec0ff */
[----:B------:R-:W-:Y:S02]  /*17810*/  LOP3.LUT R158, R155, 0xffff, RZ, 0xc0, !PT ;  /* 0x0000ffff9b9e7812 */ /* 0x000fe400078ec0ff */
[----:B------:R-:W2:Y:S01]  /*17820*/  LDL.LU R155, [R1+0x8] ;  /* 0x00000800019b7983 */ /* 0x000ea20000300800 */
[----:B------:R-:W-:Y:S02]  /*17830*/  LOP3.LUT R251, R215, 0xffff, RZ, 0xc0, !PT ;  /* 0x0000ffffd7fb7812 */ /* 0x000fe400078ec0ff */
[----:B------:R-:W-:Y:S02]  /*17840*/  PRMT R222, R159, 0x3340, R252 ;  /* 0x000033409fde7816 */ /* 0x000fe400000000fc */
[----:B------:R-:W-:Y:S02]  /*17850*/  LOP3.LUT R159, R153, 0xffff, RZ, 0xc0, !PT ;  /* 0x0000ffff999f7812 */ /* 0x000fe400078ec0ff */
[----:B------:R-:W-:Y:S01]  /*17860*/  PRMT R215, R158, 0x3340, R251 ;  /* 0x000033409ed77816 */ /* 0x000fe200000000fb */
[----:B------:R-:W2:Y:S01]  /*17870*/  LDL.LU R153, [R1+0x4] ;  /* 0x0000040001997983 */ /* 0x000ea20000300800 */
[----:B---3--:R-:W-:-:S03]  /*17880*/  LOP3.LUT R158, R154, 0xffff, RZ, 0xc0, !PT ;  /* 0x0000ffff9a9e7812 */ /* 0x008fc600078ec0ff */
[----:B------:R-:W3:Y:S01]  /*17890*/  LDL.LU R154, [R1] ;  /* 0x00000000019a7983 */ /* 0x000ee20000300800 */
[----:B------:R-:W-:-:S04]  /*178a0*/  LOP3.LUT R252, R216, 0xffff, RZ, 0xc0, !PT ;  /* 0x0000ffffd8fc7812 */ /* 0x000fc800078ec0ff */
[----:B------:R-:W-:Y:S02]  /*178b0*/  PRMT R216, R159, 0x3340, R252 ;  /* 0x000033409fd87816 */ /* 0x000fe400000000fc */
[----:B------:R-:W-:Y:S02]  /*178c0*/  LOP3.LUT R159, R179, 0xffff, RZ, 0xc0, !PT ;  /* 0x0000ffffb39f7812 */ /* 0x000fe400078ec0ff */
[----:B------:R-:W-:-:S04]  /*178d0*/  LOP3.LUT R251, R199, 0xffff, RZ, 0xc0, !PT ;  /* 0x0000ffffc7fb7812 */ /* 0x000fc800078ec0ff */
[----:B------:R-:W-:Y:S02]  /*178e0*/  PRMT R199, R158, 0x3340, R251 ;  /* 0x000033409ec77816 */ /* 0x000fe400000000fb */
[----:B----4-:R-:W-:Y:S02]  /*178f0*/  LOP3.LUT R252, R14, 0xffff, RZ, 0xc0, !PT ;  /* 0x0000ffff0efc7812 */ /* 0x010fe400078ec0ff */
[----:B------:R-:W-:Y:S02]  /*17900*/  LOP3.LUT R158, R20, 0xffff, RZ, 0xc0, !PT ;  /* 0x0000ffff149e7812 */ /* 0x000fe400078ec0ff */
[----:B------:R-:W-:Y:S02]  /*17910*/  LOP3.LUT R251, R225, 0xffff, RZ, 0xc0, !PT ;  /* 0x0000ffffe1fb7812 */ /* 0x000fe400078ec0ff */
[----:B------:R-:W-:Y:S02]  /*17920*/  PRMT R14, R159, 0x3340, R252 ;  /* 0x000033409f0e7816 */ /* 0x000fe400000000fc */
[----:B------:R-:W-:-:S02]  /*17930*/  LOP3.LUT R159, R213, 0xffff, RZ, 0xc0, !PT ;  /* 0x0000ffffd59f7812 */ /* 0x000fc400078ec0ff */
[----:B------:R-:W-:Y:S02]  /*17940*/  LOP3.LUT R252, R226, 0xffff, RZ, 0xc0, !PT ;  /* 0x0000ffffe2fc7812 */ /* 0x000fe400078ec0ff */
[----:B------:R-:W-:Y:S02]  /*17950*/  PRMT R225, R158, 0x3340, R251 ;  /* 0x000033409ee17816 */ /* 0x000fe400000000fb */
        /* <DEDUP_REMOVED lines=16> */
[----:B------:R-:W4:Y:S01]  /*17a60*/  LDL.LU R212, [R1+0xd20] ;  /* 0x000d200001d47983 */ /* 0x000f220000300800 */
[----:B------:R-:W-:-:S03]  /*17a70*/  PRMT R251, R158, 0x3340, R251 ;  /* 0x000033409efb7816 */ /* 0x000fc600000000fb */
[----:B------:R-:W4:Y:S01]  /*17a80*/  LDL.LU R152, [R1+0xd24] ;  /* 0x000d240001987983 */ /* 0x000f220000300800 */
[----:B--2---:R-:W-:-:S03]  /*17a90*/  LOP3.LUT R252, R155, 0xffff, RZ, 0xc0, !PT ;  /* 0x0000ffff9bfc7812 */ /* 0x004fc600078ec0ff */
[----:B------:R-:W2:Y:S01]  /*17aa0*/  LDL.LU R155, [R1+0xd18] ;  /* 0x000d1800019b7983 */ /* 0x000ea20000300800 */
[----:B------:R-:W-:Y:S02]  /*17ab0*/  PRMT R252, R159, 0x3340, R252 ;  /* 0x000033409ffc7816 */ /* 0x000fe400000000fc */
[----:B------:R-:W-:Y:S02]  /*17ac0*/  LOP3.LUT R158, R153, 0xffff, RZ, 0xc0, !PT ;  /* 0x0000ffff999e7812 */ /* 0x000fe400078ec0ff */
[----:B------:R-:W2:Y:S01]  /*17ad0*/  LDL.LU R153, [R1+0xd1c] ;  /* 0x000d1c0001997983 */ /* 0x000ea20000300800 */
[----:B---3--:R-:W-:-:S03]  /*17ae0*/  LOP3.LUT R159, R154, 0xffff, RZ, 0xc0, !PT ;  /* 0x0000ffff9a9f7812 */ /* 0x008fc600078ec0ff */
[----:B------:R-:W3:Y:S01]  /*17af0*/  LDL.LU R154, [R1+0xd14] ;  /* 0x000d1400019a7983 */ /* 0x000ee20000300800 */
[----:B------:R-:W-:Y:S02]  /*17b00*/  LOP3.LUT R243, R243, 0xffff, RZ, 0xc0, !PT ;  /* 0x0000fffff3f37812 */ /* 0x000fe400078ec0ff */
[----:B------:R-:W-:Y:S02]  /*17b10*/  LOP3.LUT R250, R250, 0xffff, RZ, 0xc0, !PT ;  /* 0x0000fffffafa7812 */ /* 0x000fe400078ec0ff */
[----:B------:R-:W-:Y:S02]  /*17b20*/  LOP3.LUT R241, R241, 0xffff, RZ, 0xc0, !PT ;  /* 0x0000fffff1f17812 */ /* 0x000fe400078ec0ff */
[----:B------:R-:W-:Y:S02]  /*17b30*/  LOP3.LUT R249, R249, 0xffff, RZ, 0xc0, !PT ;  /* 0x0000fffff9f97812 */ /* 0x000fe400078ec0ff */
[----:B------:R-:W-:Y:S02]  /*17b40*/  PRMT R250, R158, 0x3340, R250 ;  /* 0x000033409efa7816 */ /* 0x000fe400000000fa */
[----:B------:R-:W-:-:S02]  /*17b50*/  PRMT R241, R243, 0x3340, R241 ;  /* 0x00003340f3f17816 */ /* 0x000fc400000000f1 */
[----:B------:R-:W-:Y:S01]  /*17b60*/  PRMT R249, R159, 0x3340, R249 ;  /* 0x000033409ff97816 */ /* 0x000fe200000000f9 */
[----:B------:R-:W2:Y:S01]  /*17b70*/  LDL R243, [R1+0xc2c] ;  /* 0x000c2c0001f37983 */ /* 0x000ea20000100800 */
[----:B------:R-:W-:Y:S02]  /*17b80*/  PRMT R159, R161, 0x5410, R163 ;  /* 0x00005410a19f7816 */ /* 0x000fe400000000a3 */
[----:B------:R-:W-:Y:S02]  /*17b90*/  LOP3.LUT R236, R236, 0xffff, RZ, 0xc0, !PT ;  /* 0x0000ffffecec7812 */ /* 0x000fe400078ec0ff */
[----:B------:R-:W-:Y:S02]  /*17ba0*/  LOP3.LUT R234, R234, 0xffff, RZ, 0xc0, !PT ;  /* 0x0000ffffeaea7812 */ /* 0x000fe400078ec0ff */
[----:B------:R-:W-:Y:S02]  /*17bb0*/  LOP3.LUT R232, R232, 0xffff, RZ, 0xc0, !PT ;  /* 0x0000ffffe8e87812 */ /* 0x000fe400078ec0ff */
[----:B------:R-:W-:-:S02]  /*17bc0*/  LOP3.LUT R230, R230, 0xffff, RZ, 0xc0, !PT ;  /* 0x0000ffffe6e67812 */ /* 0x000fc400078ec0ff */
[----:B------:R-:W-:Y:S02]  /*17bd0*/  LOP3.LUT R164, R164, 0xffff, RZ, 0xc0, !PT ;  /* 0x0000ffffa4a47812 */ /* 0x000fe400078ec0ff */
[----:B------:R-:W-:Y:S02]  /*17be0*/  LOP3.LUT R240, R240, 0xffff, RZ, 0xc0, !PT ;  /* 0x0000fffff0f07812 */ /* 0x000fe400078ec0ff */
[----:B------:R-:W-:Y:S02]  /*17bf0*/  LOP3.LUT R209, R209, 0xffff, RZ, 0xc0, !PT ;  /* 0x0000ffffd1d17812 */ /* 0x000fe400078ec0ff */
[----:B------:R-:W-:Y:S02]  /*17c00*/  LOP3.LUT R238, R238, 0xffff, RZ, 0xc0, !PT ;  /* 0x0000ffffeeee7812 */ /* 0x000fe400078ec0ff */
[----:B------:R-:W-:Y:S02]  /*17c10*/  LOP3.LUT R228, R228, 0xffff, RZ, 0xc0, !PT ;  /* 0x0000ffffe4e47812 */ /* 0x000fe400078ec0ff */
[----:B------:R-:W-:-:S02]  /*17c20*/  LOP3.LUT R211, R211, 0xffff, RZ, 0xc0, !PT ;  /* 0x0000ffffd3d37812 */ /* 0x000fc400078ec0ff */
[----:B------:R-:W-:Y:S02]  /*17c30*/  LOP3.LUT R165, R165, 0xffff, RZ, 0xc0, !PT ;  /* 0x0000ffffa5a57812 */ /* 0x000fe400078ec0ff */
[----:B------:R-:W-:Y:S02]  /*17c40*/  LOP3.LUT R239, R239, 0xffff, RZ, 0xc0, !PT ;  /* 0x0000ffffefef7812 */ /* 0x000fe400078ec0ff */
[----:B------:R-:W-:Y:S02]  /*17c50*/  PRMT R236, R236, 0x3340, R234 ;  /* 0x00003340ecec7816 */ /* 0x000fe400000000ea */
[----:B---3--:R-:W-:Y:S02]  /*17c60*/  PRMT R158, R154, 0x5410, R162 ;  /* 0x000054109a9e7816 */ /* 0x008fe400000000a2 */
[----:B------:R-:W3:Y:S04]  /*17c70*/  LDL.LU R162, [R1+0xe7c] ;  /* 0x000e7c0001a27983 */ /* 0x000ee80000300800 */
[----:B------:R-:W3:Y:S04]  /*17c80*/  LDL.LU R163, [R1+0xe78] ;  /* 0x000e780001a37983 */ /* 0x000ee80000300800 */
[----:B------:R-:W3:Y:S04]  /*17c90*/  LDL.LU R161, [R1+0xe74] ;  /* 0x000e740001a17983 */ /* 0x000ee80000300800 */
[----:B------:R-:W3:Y:S04]  /*17ca0*/  LDL.LU R17, [R1+0xd0c] ;  /* 0x000d0c0001117983 */ /* 0x000ee80000300800 */
[----:B------:R-:W3:Y:S04]  /*17cb0*/  LDL.LU R178, [R1+0xd04] ;  /* 0x000d040001b27983 */ /* 0x000ee80000300800 */
[----:B------:R-:W3:Y:S01]  /*17cc0*/  LDL.LU R18, [R1+0xcfc] ;  /* 0x000cfc0001127983 */ /* 0x000ee20000300800 */
[----:B------:R-:W-:-:S03]  /*17cd0*/  LOP3.LUT R205, R205, 0xffff, RZ, 0xc0, !PT ;  /* 0x0000ffffcdcd7812 */ /* 0x000fc600078ec0ff */
[----:B------:R-:W3:Y:S01]  /*17ce0*/  LDL.LU R181, [R1+0xcec] ;  /* 0x000cec0001b57983 */ /* 0x000ee20000300800 */
[----:B------:R-:W-:Y:S02]  /*17cf0*/  LOP3.LUT R237, R237, 0xffff, RZ, 0xc0, !PT ;  /* 0x0000ffffeded7812 */ /* 0x000fe400078ec0ff */
[----:B------:R-:W-:Y:S01]  /*17d00*/  PRMT R234, R232, 0x3340, R230 ;  /* 0x00003340e8ea7816 */ /* 0x000fe200000000e6 */
[----:B------:R-:W3:Y:S01]  /*17d10*/  LDL.LU R19, [R1+0xcdc] ;  /* 0x000cdc0001137983 */ /* 0x000ee20000300800 */
[----:B------:R-:W-:-:S03]  /*17d20*/  PRMT R230, R164, 0x3340, R209 ;  /* 0x00003340a4e67816 */ /* 0x000fc600000000d1 */
[----:B------:R-:W3:Y:S01]  /*17d30*/  LDL.LU R179, [R1+0xcd8] ;  /* 0x000cd80001b37983 */ /* 0x000ee20000300800 */
[----:B------:R-:W-:Y:S02]  /*17d40*/  PRMT R238, R240, 0x3340, R238 ;  /* 0x00003340f0ee7816 */ /* 0x000fe400000000ee */
[----:B------:R-:W-:Y:S02]  /*17d50*/  PRMT R232, R228, 0x3340, R211 ;  /* 0x00003340e4e87816 */ /* 0x000fe400000000d3 */
[----:B------:R-:W-:Y:S02]  /*17d60*/  LOP3.LUT R171, R171, 0xffff, RZ, 0xc0, !PT ;  /* 0x0000ffffabab7812 */ /* 0x000fe400078ec0ff */
[----:B------:R-:W-:Y:S02]  /*17d70*/  LOP3.LUT R207, R207, 0xffff, RZ, 0xc0, !PT ;  /* 0x0000ffffcfcf7812 */ /* 0x000fe400078ec0ff */
[----:B------:R-:W-:Y:S01]  /*17d80*/  LOP3.LUT R166, R166, 0xffff, RZ, 0xc0, !PT ;  /* 0x0000ffffa6a67812 */ /* 0x000fe200078ec0ff */
[----:B------:R-:W3:Y:S01]  /*17d90*/  LDL.LU R164, [R1+0xce0] ;  /* 0x000ce00001a47983 */ /* 0x000ee20000300800 */
[----:B------:R-:W-:-:S02]  /*17da0*/  PRMT R211, R165, 0x3340, R205 ;  /* 0x00003340a5d37816 */ /* 0x000fc400000000cd */
[----:B------:R-:W-:Y:S01]  /*17db0*/  LOP3.LUT R173, R173, 0xffff, RZ, 0xc0, !PT ;  /* 0x0000ffffadad7812 */ /* 0x000fe200078ec0ff */
[----:B------:R-:W3:Y:S01]  /*17dc0*/  LDL.LU R240, [R1+0xcd4] ;  /* 0x000cd40001f07983 */ /* 0x000ee20000300800 */
[----:B------:R-:W-:Y:S02]  /*17dd0*/  PRMT R237, R239, 0x3340, R237 ;  /* 0x00003340efed7816 */ /* 0x000fe400000000ed */
[----:B------:R-:W-:Y:S02]  /*17de0*/  LOP3.LUT R235, R235, 0xffff, RZ, 0xc0, !PT ;  /* 0x0000ffffebeb7812 */ /* 0x000fe400078ec0ff */
[----:B------:R-:W-:Y:S01]  /*17df0*/  LOP3.LUT R233, R233, 0xffff, RZ, 0xc0, !PT ;  /* 0x0000ffffe9e97812 */ /* 0x000fe200078ec0ff */
[----:B------:R-:W3:Y:S01]  /*17e00*/  LDL.LU R165, [R1+0xcc8] ;  /* 0x000cc80001a57983 */ /* 0x000ee20000300800 */
[----:B------:R-:W-:Y:S02]  /*17e10*/  LOP3.LUT R231, R231, 0xffff, RZ, 0xc0, !PT ;  /* 0x0000ffffe7e77812 */ /* 0x000fe400078ec0ff */
[----:B------:R-:W-:-:S02]  /*17e20*/  LOP3.LUT R229, R229, 0xffff, RZ, 0xc0, !PT ;  /* 0x0000ffffe5e57812 */ /* 0x000fc400078ec0ff */
[----:B------:R-:W-:Y:S01]  /*17e30*/  LOP3.LUT R167, R167, 0xffff, RZ, 0xc0, !PT ;  /* 0x0000ffffa7a77812 */ /* 0x000fe200078ec0ff */
[----:B------:R-:W3:Y:S01]  /*17e40*/  LDL.LU R239, [R1+0xcd0] ;  /* 0x000cd00001ef7983 */ /* 0x000ee20000300800 */
[----:B------:R-:W-:Y:S02]  /*17e50*/  LOP3.LUT R227, R227, 0xffff, RZ, 0xc0, !PT ;  /* 0x0000ffffe3e37812 */ /* 0x000fe400078ec0ff */
[----:B------:R-:W-:Y:S02]  /*17e60*/  LOP3.LUT R210, R210, 0xffff, RZ, 0xc0, !PT ;  /* 0x0000ffffd2d27812 */ /* 0x000fe400078ec0ff */
[----:B------:R-:W-:Y:S02]  /*17e70*/  LOP3.LUT R172, R172, 0xffff, RZ, 0xc0, !PT ;  /* 0x0000ffffacac7812 */ /* 0x000fe400078ec0ff */
[----:B------:R-:W-:Y:S01]  /*17e80*/  PRMT R228, R171, 0x3340, R207 ;  /* 0x00003340abe47816 */ /* 0x000fe200000000cf */
[----:B------:R-:W3:Y:S01]  /*17e90*/  LDL.LU R20, [R1+0xcbc] ;  /* 0x000cbc0001147983 */ /* 0x000ee20000300800 */
[----:B------:R-:W-:-:S02]  /*17ea0*/  LOP3.LUT R206, R206, 0xffff, RZ, 0xc0, !PT ;  /* 0x0000ffffcece7812 */ /* 0x000fc400078ec0ff */
[----:B------:R-:W-:Y:S02]  /*17eb0*/  LOP3.LUT R170, R170, 0xffff, RZ, 0xc0, !PT ;  /* 0x0000ffffaaaa7812 */ /* 0x000fe400078ec0ff */
[----:B------:R-:W-:Y:S02]  /*17ec0*/  LOP3.LUT R168, R168, 0xffff, RZ, 0xc0, !PT ;  /* 0x0000ffffa8a87812 */ /* 0x000fe400078ec0ff */
[----:B------:R-:W-:Y:S01]  /*17ed0*/  PRMT R207, R166, 0x3340, R173 ;  /* 0x00003340a6cf7816 */ /* 0x000fe200000000ad */
[----:B------:R-:W3:Y:S01]  /*17ee0*/  LDL.LU R213, [R1+0xcb8] ;  /* 0x000cb80001d57983 */ /* 0x000ee20000300800 */
[----:B------:R-:W-:Y:S02]  /*17ef0*/  PRMT R235, R235, 0x3340, R233 ;  /* 0x00003340ebeb7816 */ /* 0x000fe400000000e9 */
[----:B------:R-:W-:Y:S01]  /*17f00*/  LOP3.LUT R174, R174, 0xffff, RZ, 0xc0, !PT ;  /* 0x0000ffffaeae7812 */ /* 0x000fe200078ec0ff */
[----:B------:R-:W3:Y:S01]  /*17f10*/  LDL.LU R166, [R1+0xcc0] ;  /* 0x000cc00001a67983 */ /* 0x000ee20000300800 */
[----:B------:R-:W-:-:S03]  /*17f20*/  PRMT R233, R231, 0x3340, R229 ;  /* 0x00003340e7e97816 */ /* 0x000fc600000000e5 */
[----:B------:R-:W3:Y:S01]  /*17f30*/  LDL.LU R21, [R1+0xcac] ;  /* 0x000cac0001157983 */ /* 0x000ee20000300800 */
[----:B------:R-:W-:Y:S02]  /*17f40*/  PRMT R231, R227, 0x3340, R167 ;  /* 0x00003340e3e77816 */ /* 0x000fe400000000a7 */
[----:B------:R-:W-:Y:S01]  /*17f50*/  PRMT R229, R210, 0x3340, R172 ;  /* 0x00003340d2e57816 */ /* 0x000fe200000000ac */
[----:B------:R-:W3:Y:S01]  /*17f60*/  LDL.LU R176, [R1+0xca8] ;  /* 0x000ca80001b07983 */ /* 0x000ee20000300800 */
[----:B------:R-:W-:Y:S02]  /*17f70*/  PRMT R210, R206, 0x3340, R170 ;  /* 0x00003340ced27816 */ /* 0x000fe400000000aa */
[----:B------:R-:W-:Y:S01]  /*17f80*/  LOP3.LUT R169, R169, 0xffff, RZ, 0xc0, !PT ;  /* 0x0000ffffa9a97812 */ /* 0x000fe200078ec0ff */
[----:B------:R-:W3:Y:S01]  /*17f90*/  LDL.LU R167, [R1+0xcb0] ;  /* 0x000cb00001a77983 */ /* 0x000ee20000300800 */
[----:B------:R-:W-:Y:S02]  /*17fa0*/  LOP3.LUT R208, R208, 0xffff, RZ, 0xc0, !PT ;  /* 0x0000ffffd0d07812 */ /* 0x000fe400078ec0ff */
[----:B------:R-:W-:-:S02]  /*17fb0*/  LOP3.LUT R156, R156, 0xffff, RZ, 0xc0, !PT ;  /* 0x0000ffff9c9c7812 */ /* 0x000fc400078ec0ff */
[----:B------:R-:W-:Y:S02]  /*17fc0*/  LOP3.LUT R175, R175, 0xffff, RZ, 0xc0, !PT ;  /* 0x0000ffffafaf7812 */ /* 0x000fe400078ec0ff */
[----:B------:R-:W-:Y:S01]  /*17fd0*/  PRMT R206, R174, 0x3340, R168 ;  /* 0x00003340aece7816 */ /* 0x000fe200000000a8 */
[----:B------:R-:W3:Y:S04]  /*17fe0*/  LDL.LU R22, [R1+0xc9c] ;  /* 0x000c9c0001167983 */ /* 0x000ee80000300800 */
[----:B------:R-:W3:Y:S04]  /*17ff0*/  LDL.LU R168, [R1+0xca4] ;  /* 0x000ca40001a87983 */ /* 0x000ee80000300800 */
[----:B------:R-:W3:Y:S04]  /*18000*/  LDL.LU R177, [R1+0xc98] ;  /* 0x000c980001b17983 */ /* 0x000ee80000300800 */
[----:B------:R-:W3:Y:S01]  /*18010*/  LDL.LU R172, [R1+0xca0] ;  /* 0x000ca00001ac7983 */ /* 0x000ee20000300800 */
[----:B------:R-:W-:-:S02]  /*18020*/  PRMT R227, R208, 0x3340, R156 ;  /* 0x00003340d0e37816 */ /* 0x000fc4000000009c */
[----:B------:R-:W-:Y:S02]  /*18030*/  LOP3.LUT R204, R204, 0xffff, RZ, 0xc0, !PT ;  /* 0x0000ffffcccc7812 */ /* 0x000fe400078ec0ff */
[----:B------:R-:W-:Y:S02]  /*18040*/  LOP3.LUT R157, R157, 0xffff, RZ, 0xc0, !PT ;  /* 0x0000ffff9d9d7812 */ /* 0x000fe400078ec0ff */
[----:B------:R-:W-:Y:S01]  /*18050*/  PRMT R209, R169, 0x3340, R175 ;  /* 0x00003340a9d17816 */ /* 0x000fe200000000af */
[----:B------:R-:W3:Y:S01]  /*18060*/  LDL.LU R23, [R1+0xc8c] ;  /* 0x000c8c0001177983 */ /* 0x000ee20000300800 */
[----:B----4-:R-:W-:-:S03]  /*18070*/  PRMT R156, R152, 0x5410, R212 ;  /* 0x00005410989c7816 */ /* 0x010fc600000000d4 */
[----:B------:R-:W4:Y:S04]  /*18080*/  LDL.LU R169, [R1+0xc94] ;  /* 0x000c940001a97983 */ /* 0x000f280000300800 */
[----:B------:R-:W4:Y:S04]  /*18090*/  LDL.LU R212, [R1+0xc88] ;  /* 0x000c880001d47983 */ /* 0x000f280000300800 */
[----:B------:R-:W4:Y:S01]  /*180a0*/  LDL.LU R173, [R1+0xc90] ;  /* 0x000c900001ad7983 */ /* 0x000f220000300800 */
[----:B------:R-:W-:-:S03]  /*180b0*/  PRMT R208, R204, 0x3340, R157 ;  /* 0x00003340ccd07816 */ /* 0x000fc6000000009d */
[----:B------:R-:W4:Y:S01]  /*180c0*/  LDL.LU R152, [R1+0xc7c] ;  /* 0x000c7c0001987983 */ /* 0x000f220000300800 */
[----:B--2---:R-:W-:-:S03]  /*180d0*/  PRMT R157, R153, 0x5410, R155 ;  /* 0x00005410999d7816 */ /* 0x004fc6000000009b */
[----:B------:R-:W2:Y:S01]  /*180e0*/  LDL.LU R170, [R1+0xc84] ;  /* 0x000c840001aa7983 */ /* 0x000ea20000300800 */
[----:B------:R-:W-:-:S03]  /*180f0*/  LOP3.LUT R244, R244, 0xffff, RZ, 0xc0, !PT ;  /* 0x0000fffff4f47812 */ /* 0x000fc600078ec0ff */
[----:B------:R-:W2:Y:S01]  /*18100*/  LDL.LU R155, [R1+0xc78] ;  /* 0x000c7800019b7983 */ /* 0x000ea20000300800 */
[----:B------:R-:W-:Y:S02]  /*18110*/  LOP3.LUT R247, R247, 0xffff, RZ, 0xc0, !PT ;  /* 0x0000fffff7f77812 */ /* 0x000fe400078ec0ff */
[----:B------:R-:W-:Y:S01]  /*18120*/  LOP3.LUT R242, R242, 0xffff, RZ, 0xc0, !PT ;  /* 0x0000fffff2f27812 */ /* 0x000fe200078ec0ff */
[----:B------:R-:W2:Y:S01]  /*18130*/  LDL.LU R174, [R1+0xc80] ;  /* 0x000c800001ae7983 */ /* 0x000ea20000300800 */
[----:B------:R-:W-:Y:S02]  /*18140*/  LOP3.LUT R248, R248, 0xffff, RZ, 0xc0, !PT ;  /* 0x0000fffff8f87812 */ /* 0x000fe400078ec0ff */
[----:B------:R-:W-:Y:S01]  /*18150*/  LOP3.LUT R245, R245, 0xffff, RZ, 0xc0, !PT ;  /* 0x0000fffff5f57812 */ /* 0x000fe200078ec0ff */
[----:B------:R-:W2:Y:S01]  /*18160*/  LDL.LU R153, [R1+0xc6c] ;  /* 0x000c6c0001997983 */ /* 0x000ea20000300800 */
[----:B------:R-:W-:-:S03]  /*18170*/  LOP3.LUT R246, R246, 0xffff, RZ, 0xc0, !PT ;  /* 0x0000fffff6f67812 */ /* 0x000fc600078ec0ff */
[----:B------:R-:W2:Y:S04]  /*18180*/  LDL.LU R171, [R1+0xc74] ;  /* 0x000c740001ab7983 */ /* 0x000ea80000300800 */
[----:B------:R-:W2:Y:S01]  /*18190*/  LDL.LU R154, [R1+0x160] ;  /* 0x00016000019a7983 */ /* 0x000ea20000300800 */
[----:B------:R-:W-:-:S03]  /*181a0*/  PRMT R242, R244, 0x3340, R242 ;  /* 0x00003340f4f27816 */ /* 0x000fc600000000f2 */
[----:B------:R-:W2:Y:S01]  /*181b0*/  LDL.LU R175, [R1+0xc70] ;  /* 0x000c700001af7983 */ /* 0x000ea20000300800 */
[----:B------:R-:W-:Y:S02]  /*181c0*/  LOP3.LUT R160, R160, 0xffff, RZ, 0xc0, !PT ;  /* 0x0000ffffa0a07812 */ /* 0x000fe400078ec0ff */
[----:B------:R-:W-:Y:S01]  /*181d0*/  PRMT R245, R247, 0x3340, R245 ;  /* 0x00003340f7f57816 */ /* 0x000fe200000000f5 */
[----:B------:R-:W2:Y:S01]  /*181e0*/  LDL.LU R244, [R1+0x144] ;  /* 0x0001440001f47983 */ /* 0x000ea20000300800 */
[----:B------:R-:W-:-:S03]  /*181f0*/  PRMT R246, R248, 0x3340, R246 ;  /* 0x00003340f8f67816 */ /* 0x000fc600000000f6 */
[----:B------:R-:W2:Y:S04]  /*18200*/  LDL.LU R247, [R1+0x154] ;  /* 0x0001540001f77983 */ /* 0x000ea80000300800 */
[----:B------:R-:W2:Y:S04]  /*18210*/  LDL.LU R248, [R1+0x148] ;  /* 0x0001480001f87983 */ /* 0x000ea80000300800 */
[----:B------:R0:W-:Y:S01]  /*18220*/  STS.128 [R243+UR58], R156 ;  /* 0x0000009cf3007988 */ /* 0x0001e20008000c3a */
[----:B---3--:R-:W-:Y:S02]  /*18230*/  LOP3.LUT R162, R162, 0xffff, RZ, 0xc0, !PT ;  /* 0x0000ffffa2a27812 */ /* 0x008fe400078ec0ff */
[----:B------:R-:W-:-:S02]  /*18240*/  LOP3.LUT R161, R161, 0xffff, RZ, 0xc0, !PT ;  /* 0x0000ffffa1a17812 */ /* 0x000fc400078ec0ff */
[----:B------:R-:W-:Y:S02]  /*18250*/  LOP3.LUT R163, R163, 0xffff, RZ, 0xc0, !PT ;  /* 0x0000ffffa3a37812 */ /* 0x000fe400078ec0ff */
[----:B------:R-:W-:Y:S02]  /*18260*/  PRMT R205, R161, 0x3340, R162 ;  /* 0x00003340a1cd7816 */ /* 0x000fe400000000a2 */
[----:B------:R-:W-:Y:S01]  /*18270*/  PRMT R204, R163, 0x3340, R160 ;  /* 0x00003340a3cc7816 */ /* 0x000fe200000000a0 */
[----:B------:R-:W3:Y:S04]  /*18280*/  LDL.LU R161, [R1+0xccc] ;  /* 0x000ccc0001a17983 */ /* 0x000ee80000300800 */
[----:B------:R-:W3:Y:S04]  /*18290*/  LDL.LU R162, [R1+0xcc4] ;  /* 0x000cc40001a27983 */ /* 0x000ee80000300800 */
[----:B------:R-:W3:Y:S04]  /*182a0*/  LDL.LU R160, [R1+0xce4] ;  /* 0x000ce40001a07983 */ /* 0x000ee80000300800 */
[----:B------:R-:W3:Y:S04]  /*182b0*/  LDL.LU R163, [R1+0xcb4] ;  /* 0x000cb40001a37983 */ /* 0x000ee80000300800 */
[----:B0-----:R-:W3:Y:S04]  /*182c0*/  LDL.LU R156, [R1+0xd10] ;  /* 0x000d1000019c7983 */ /* 0x001ee80000300800 */
[----:B------:R-:W3:Y:S04]  /*182d0*/  LDL.LU R157, [R1+0xd08] ;  /* 0x000d0800019d7983 */ /* 0x000ee80000300800 */
[----:B------:R-:W3:Y:S04]  /*182e0*/  LDL.LU R158, [R1+0xd00] ;  /* 0x000d0000019e7983 */ /* 0x000ee80000300800 */
[----:B------:R-:W3:Y:S01]  /*182f0*/  LDL.LU R159, [R1+0xcf4] ;  /* 0x000cf400019f7983 */ /* 0x000ee20000300800 */
[----:B------:R-:W-:-:S02]  /*18300*/  PRMT R164, R164, 0x5410, R179 ;  /* 0x00005410a4a47816 */ /* 0x000fc400000000b3 */
[----:B------:R-:W-:Y:S02]  /*18310*/  PRMT R165, R239, 0x5410, R165 ;  /* 0x00005410efa57816 */ /* 0x000fe400000000a5 */
[----:B------:R-:W-:Y:S02]  /*18320*/  PRMT R166, R166, 0x5410, R213 ;  /* 0x00005410a6a67816 */ /* 0x000fe400000000d5 */
[----:B------:R-:W-:Y:S02]  /*18330*/  PRMT R167, R167, 0x5410, R176 ;  /* 0x00005410a7a77816 */ /* 0x000fe400000000b0 */
[----:B------:R-:W-:Y:S02]  /*18340*/  PRMT R168, R168, 0x5410, R22 ;  /* 0x00005410a8a87816 */ /* 0x000fe40000000016 */
[----:B------:R-:W-:Y:S02]  /*18350*/  PRMT R172, R172, 0x5410, R177 ;  /* 0x00005410acac7816 */ /* 0x000fe400000000b1 */
[----:B----4-:R-:W-:-:S02]  /*18360*/  PRMT R169, R169, 0x5410, R23 ;  /* 0x00005410a9a97816 */ /* 0x010fc40000000017 */
[----:B------:R-:W-:Y:S02]  /*18370*/  PRMT R173, R173, 0x5410, R212 ;  /* 0x00005410adad7816 */ /* 0x000fe400000000d4 */
[----:B--2---:R-:W-:Y:S02]  /*18380*/  PRMT R170, R170, 0x5410, R152 ;  /* 0x00005410aaaa7816 */ /* 0x004fe40000000098 */
[----:B------:R-:W-:Y:S02]  /*18390*/  PRMT R174, R174, 0x5410, R155 ;  /* 0x00005410aeae7816 */ /* 0x000fe4000000009b */
[----:B---3--:R-:W-:Y:S02]  /*183a0*/  PRMT R156, R156, 0x5410, R17 ;  /* 0x000054109c9c7816 */ /* 0x008fe40000000011 */
[----:B------:R-:W-:Y:S01]  /*183b0*/  PRMT R157, R157, 0x5410, R178 ;  /* 0x000054109d9d7816 */ /* 0x000fe200000000b2 */
[----:B------:R-:W2:Y:S04]  /*183c0*/  LDL.LU R17, [R1+0xe70] ;  /* 0x000e700001117983 */ /* 0x000ea80000300800 */
[----:B------:R-:W3:Y:S01]  /*183d0*/  LDL.LU R178, [R1+0xe6c] ;  /* 0x000e6c0001b27983 */ /* 0x000ee20000300800 */
[----:B------:R-:W-:-:S02]  /*183e0*/  PRMT R158, R158, 0x5410, R18 ;  /* 0x000054109e9e7816 */ /* 0x000fc40000000012 */
[----:B------:R-:W-:Y:S01]  /*183f0*/  PRMT R159, R159, 0x5410, R181 ;  /* 0x000054109f9f7816 */ /* 0x000fe200000000b5 */
[----:B------:R-:W4:Y:S04]  /*18400*/  LDL.LU R18, [R1+0xe68] ;  /* 0x000e680001127983 */ /* 0x000f280000300800 */
[----:B------:R-:W2:Y:S01]  /*18410*/  LDL.LU R181, [R1+0xe64] ;  /* 0x000e640001b57983 */ /* 0x000ea20000300800 */
[----:B------:R-:W-:Y:S02]  /*18420*/  PRMT R160, R160, 0x5410, R19 ;  /* 0x00005410a0a07816 */ /* 0x000fe40000000013 */
[----:B------:R-:W-:Y:S01]  /*18430*/  PRMT R161, R240, 0x5410, R161 ;  /* 0x00005410f0a17816 */ /* 0x000fe200000000a1 */
[----:B------:R-:W4:Y:S04]  /*18440*/  LDL.LU R19, [R1+0xe60] ;  /* 0x000e600001137983 */ /* 0x000f280000300800 */
[----:B------:R-:W3:Y:S04]  /*18450*/  LDL.LU R179, [R1+0xe5c] ;  /* 0x000e5c0001b37983 */ /* 0x000ee80000300800 */
[----:B------:R-:W2:Y:S04]  /*18460*/  LDL R240, [R1+0xc48] ;  /* 0x000c480001f07983 */ /* 0x000ea80000100800 */
[----:B------:R-:W4:Y:S01]  /*18470*/  LDL R239, [R1+0xc44] ;  /* 0x000c440001ef7983 */ /* 0x000f220000100800 */
[----:B------:R-:W-:-:S02]  /*18480*/  PRMT R162, R162, 0x5410, R20 ;  /* 0x00005410a2a27816 */ /* 0x000fc40000000014 */
[----:B------:R-:W-:Y:S01]  /*18490*/  PRMT R163, R163, 0x5410, R21 ;  /* 0x00005410a3a37816 */ /* 0x000fe20000000015 */
[----:B------:R-:W4:Y:S04]  /*184a0*/  LDL.LU R20, [R1+0xe58] ;  /* 0x000e580001147983 */ /* 0x000f280000300800 */
        /* <DEDUP_REMOVED lines=8> */
[----:B------:R-:W4:Y:S01]  /*18530*/  LDL.LU R155, [R1+0xe34] ;  /* 0x000e3400019b7983 */ /* 0x000f220000300800 */
[----:B------:R-:W-:-:S03]  /*18540*/  PRMT R171, R171, 0x5410, R153 ;  /* 0x00005410abab7816 */ /* 0x000fc60000000099 */
[----:B------:R0:W-:Y:S04]  /*18550*/  STS.128 [R243+UR58+0x4000], R156 ;  /* 0x0040009cf3007988 */ /* 0x0001e80008000c3a */
[----:B------:R-:W4:Y:S01]  /*18560*/  LDL.LU R153, [R1+0xe30] ;  /* 0x000e300001997983 */ /* 0x000f220000300800 */
[----:B------:R-:W-:-:S03]  /*18570*/  PRMT R175, R175, 0x5410, R154 ;  /* 0x00005410afaf7816 */ /* 0x000fc6000000009a */
[----:B------:R-:W4:Y:S01]  /*18580*/  LDL.LU R154, [R1+0xe2c] ;  /* 0x000e2c00019a7983 */ /* 0x000f220000300800 */
[----:B0-----:R-:W-:-:S03]  /*18590*/  PRMT R159, R217, 0x5410, R182 ;  /* 0x00005410d99f7816 */ /* 0x001fc600000000b6 */
[----:B--2---:R0:W-:Y:S01]  /*185a0*/  STS.128 [R240+UR58], R160 ;  /* 0x000000a0f0007988 */ /* 0x0041e20008000c3a */
[----:B---3--:R-:W-:Y:S02]  /*185b0*/  PRMT R158, R179, 0x5410, R178 ;  /* 0x00005410b39e7816 */ /* 0x008fe400000000b2 */
[----:B----4-:R-:W-:Y:S02]  /*185c0*/  PRMT R157, R212, 0x5410, R176 ;  /* 0x00005410d49d7816 */ /* 0x010fe400000000b0 */
[----:B0-----:R-:W-:Y:S02]  /*185d0*/  PRMT R160, R248, 0x5410, R155 ;  /* 0x00005410f8a07816 */ /* 0x001fe4000000009b */
[----:B------:R-:W2:Y:S04]  /*185e0*/  LDL.LU R155, [R1+0xe28] ;  /* 0x000e2800019b7983 */ /* 0x000ea80000300800 */
[----:B------:R-:W3:Y:S04]  /*185f0*/  LDL.LU R176, [R1+0xe24] ;  /* 0x000e240001b07983 */ /* 0x000ee80000300800 */
[----:B------:R-:W4:Y:S01]  /*18600*/  LDL.LU R212, [R1+0xe20] ;  /* 0x000e200001d47983 */ /* 0x000f220000300800 */
[----:B------:R-:W-:-:S03]  /*18610*/  PRMT R161, R177, 0x5410, R213 ;  /* 0x00005410b1a17816 */ /* 0x000fc600000000d5 */
[----:B------:R-:W2:Y:S04]  /*18620*/  LDL.LU R213, [R1+0xe1c] ;  /* 0x000e1c0001d57983 */ /* 0x000ea80000300800 */
[----:B------:R-:W3:Y:S04]  /*18630*/  LDL.LU R177, [R1+0xe18] ;  /* 0x000e180001b17983 */ /* 0x000ee80000300800 */
[----:B------:R-:W4:Y:S04]  /*18640*/  LDL.LU R178, [R1+0xe14] ;  /* 0x000e140001b27983 */ /* 0x000f280000300800 */
[----:B------:R-:W2:Y:S01]  /*18650*/  LDL.LU R179, [R1+0xe10] ;  /* 0x000e100001b37983 */ /* 0x000ea20000300800 */
[----:B------:R-:W-:-:S03]  /*18660*/  PRMT R162, R181, 0x5410, R180 ;  /* 0x00005410b5a27816 */ /* 0x000fc600000000b4 */
[----:B------:R-:W3:Y:S04]  /*18670*/  LDL.LU R180, [R1+0xe0c] ;  /* 0x000e0c0001b47983 */ /* 0x000ee80000300800 */
[----:B------:R-:W4:Y:S04]  /*18680*/  LDL.LU R181, [R1+0xe08] ;  /* 0x000e080001b57983 */ /* 0x000f280000300800 */
[----:B------:R-:W2:Y:S04]  /*18690*/  LDL.LU R182, [R1+0xe04] ;  /* 0x000e040001b67983 */ /* 0x000ea80000300800 */
[----:B------:R-:W3:Y:S04]  /*186a0*/  LDL.LU R217, [R1+0xe00] ;  /* 0x000e000001d97983 */ /* 0x000ee80000300800 */
[----:B------:R-:W4:Y:S01]  /*186b0*/  LDL R243, [R1+0xc40] ;  /* 0x000c400001f37983 */ /* 0x000f220000100800 */
[----:B------:R-:W-:-:S03]  /*186c0*/  PRMT R163, R183, 0x5410, R221 ;  /* 0x00005410b7a37816 */ /* 0x000fc600000000dd */
[----:B------:R-:W2:Y:S04]  /*186d0*/  LDL.LU R221, [R1+0xdfc] ;  /* 0x000dfc0001dd7983 */ /* 0x000ea80000300800 */
[----:B------:R0:W-:Y:S04]  /*186e0*/  STS.128 [R240+UR58+0x4000], R164 ;  /* 0x004000a4f0007988 */ /* 0x0001e80008000c3a */
[----:B------:R-:W3:Y:S04]  /*186f0*/  LDL.LU R183, [R1+0xdf8] ;  /* 0x000df80001b77983 */ /* 0x000ee80000300800 */
[----:B0-----:R-:W2:Y:S01]  /*18700*/  LDL R240, [R1+0xc3c] ;  /* 0x000c3c0001f07983 */ /* 0x001ea20000100800 */
[----:B------:R-:W-:-:S03]  /*18710*/  PRMT R164, R185, 0x5410, R184 ;  /* 0x00005410b9a47816 */ /* 0x000fc600000000b8 */
[----:B------:R0:W-:Y:S04]  /*18720*/  STS.128 [R239+UR58], R168 ;  /* 0x000000a8ef007988 */ /* 0x0001e80008000c3a */
[----:B------:R-:W3:Y:S04]  /*18730*/  LDL.LU R184, [R1+0xdf4] ;  /* 0x000df40001b87983 */ /* 0x000ee80000300800 */
[----:B------:R1:W-:Y:S04]  /*18740*/  STS.128 [R239+UR58+0x4000], R172 ;  /* 0x004000acef007988 */ /* 0x0003e80008000c3a */
[----:B------:R-:W3:Y:S01]  /*18750*/  LDL.LU R185, [R1+0xdf0] ;  /* 0x000df00001b97983 */ /* 0x000ee20000300800 */
[----:B------:R-:W-:-:S02]  /*18760*/  PRMT R165, R218, 0x5410, R188 ;  /* 0x00005410daa57816 */ /* 0x000fc400000000bc */
[----:B------:R-:W-:Y:S02]  /*18770*/  PRMT R166, R191, 0x5410, R190 ;  /* 0x00005410bfa67816 */ /* 0x000fe400000000be */
[----:B------:R-:W-:Y:S02]  /*18780*/  PRMT R167, R219, 0x5410, R214 ;  /* 0x00005410dba77816 */ /* 0x000fe400000000d6 */
[----:B0-----:R-:W-:Y:S01]  /*18790*/  PRMT R168, R187, 0x5410, R186 ;  /* 0x00005410bba87816 */ /* 0x001fe200000000ba */
[----:B-1----:R-:W3:Y:S04]  /*187a0*/  LDL R239, [R1+0xc38] ;  /* 0x000c380001ef7983 */ /* 0x002ee80000100800 */
[----:B------:R-:W3:Y:S04]  /*187b0*/  LDL.LU R186, [R1+0xdec] ;  /* 0x000dec0001ba7983 */ /* 0x000ee80000300800 */
[----:B------:R-:W3:Y:S04]  /*187c0*/  LDL.LU R187, [R1+0xde8] ;  /* 0x000de80001bb7983 */ /* 0x000ee80000300800 */
[----:B------:R-:W3:Y:S04]  /*187d0*/  LDL.LU R188, [R1+0xde4] ;  /* 0x000de40001bc7983 */ /* 0x000ee80000300800 */
[----:B------:R-:W3:Y:S01]  /*187e0*/  LDL.LU R218, [R1+0xde0] ;  /* 0x000de00001da7983 */ /* 0x000ee20000300800 */
[----:B------:R-:W-:-:S03]  /*187f0*/  PRMT R169, R189, 0x5410, R223 ;  /* 0x00005410bda97816 */ /* 0x000fc600000000df */
        /* <DEDUP_REMOVED lines=9> */
[----:B------:R-:W-:-:S02]  /*18890*/  PRMT R171, R194, 0x5410, R224 ;  /* 0x00005410c2ab7816 */ /* 0x000fc400000000e0 */
[----:B------:R-:W-:Y:S01]  /*188a0*/  PRMT R172, R196, 0x5410, R195 ;  /* 0x00005410c4ac7816 */ /* 0x000fe200000000c3 */
[----:B------:R-:W3:Y:S04]  /*188b0*/  LDL.LU R224, [R1+0xdbc] ;  /* 0x000dbc0001e07983 */ /* 0x000ee80000300800 */
[----:B------:R-:W3:Y:S04]  /*188c0*/  LDL.LU R194, [R1+0xdb8] ;  /* 0x000db80001c27983 */ /* 0x000ee80000300800 */
[----:B------:R-:W3:Y:S01]  /*188d0*/  LDL.LU R195, [R1+0xdb4] ;  /* 0x000db40001c37983 */ /* 0x000ee20000300800 */
[----:B------:R-:W-:-:S03]  /*188e0*/  PRMT R156, R247, 0x5410, R244 ;  /* 0x00005410f79c7816 */ /* 0x000fc600000000f4 */
[----:B------:R-:W3:Y:S01]  /*188f0*/  LDL.LU R196, [R1+0xdb0] ;  /* 0x000db00001c47983 */ /* 0x000ee20000300800 */
[----:B------:R-:W-:-:S03]  /*18900*/  PRMT R173, R198, 0x5410, R197 ;  /* 0x00005410c6ad7816 */ /* 0x000fc600000000c5 */
[----:B------:R-:W3:Y:S04]  /*18910*/  LDL.LU R197, [R1+0xdac] ;  /* 0x000dac0001c57983 */ /* 0x000ee80000300800 */
[----:B------:R-:W3:Y:S01]  /*18920*/  LDL.LU R198, [R1+0xda8] ;  /* 0x000da80001c67983 */ /* 0x000ee20000300800 */
[----:B------:R-:W-:Y:S02]  /*18930*/  PRMT R174, R220, 0x5410, R215 ;  /* 0x00005410dcae7816 */ /* 0x000fe400000000d7 */
[----:B------:R-:W-:Y:S01]  /*18940*/  PRMT R175, R199, 0x5410, R225 ;  /* 0x00005410c7af7816 */ /* 0x000fe200000000e1 */
[----:B------:R-:W3:Y:S04]  /*18950*/  LDL.LU R215, [R1+0xda4] ;  /* 0x000da40001d77983 */ /* 0x000ee80000300800 */
[----:B------:R-:W3:Y:S04]  /*18960*/  LDL.LU R220, [R1+0xda0] ;  /* 0x000da00001dc7983 */ /* 0x000ee80000300800 */
[----:B------:R-:W3:Y:S04]  /*18970*/  LDL.LU R225, [R1+0xd9c] ;  /* 0x000d9c0001e17983 */ /* 0x000ee80000300800 */
[----:B------:R-:W3:Y:S04]  /*18980*/  LDL.LU R199, [R1+0xd98] ;  /* 0x000d980001c77983 */ /* 0x000ee80000300800 */
[----:B----4-:R0:W-:Y:S04]  /*18990*/  STS.128 [R243+UR58], R156 ;  /* 0x0000009cf3007988 */ /* 0x0101e80008000c3a */
[----:B------:R1:W-:Y:S01]  /*189a0*/  STS.128 [R243+UR58+0x4000], R160 ;  /* 0x004000a0f3007988 */ /* 0x0003e20008000c3a */
[----:B0-----:R-:W-:-:S02]  /*189b0*/  PRMT R156, R201, 0x5410, R200 ;  /* 0x00005410c99c7816 */ /* 0x001fc400000000c8 */
[----:B------:R-:W-:Y:S01]  /*189c0*/  PRMT R157, R203, 0x5410, R202 ;  /* 0x00005410cb9d7816 */ /* 0x000fe200000000ca */
[----:B------:R-:W4:Y:S04]  /*189d0*/  LDL.LU R200, [R1+0xd94] ;  /* 0x000d940001c87983 */ /* 0x000f280000300800 */
[----:B------:R-:W4:Y:S04]  /*189e0*/  LDL.LU R201, [R1+0xd90] ;  /* 0x000d900001c97983 */ /* 0x000f280000300800 */
[----:B------:R-:W4:Y:S04]  /*189f0*/  LDL.LU R202, [R1+0xd8c] ;  /* 0x000d8c0001ca7983 */ /* 0x000f280000300800 */
[----:B------:R-:W4:Y:S01]  /*18a00*/  LDL.LU R203, [R1+0xd88] ;  /* 0x000d880001cb7983 */ /* 0x000f220000300800 */
[----:B------:R-:W-:-:S02]  /*18a10*/  PRMT R158, R222, 0x5410, R216 ;  /* 0x00005410de9e7816 */ /* 0x000fc400000000d8 */
[----:B------:R-:W-:Y:S01]  /*18a20*/  PRMT R159, R14, 0x5410, R226 ;  /* 0x000054100e9f7816 */ /* 0x000fe200000000e2 */
[----:B------:R-:W4:Y:S04]  /*18a30*/  LDL.LU R216, [R1+0xd84] ;  /* 0x000d840001d87983 */ /* 0x000f280000300800 */
[----:B------:R-:W4:Y:S04]  /*18a40*/  LDL.LU R222, [R1+0xd80] ;  /* 0x000d800001de7983 */ /* 0x000f280000300800 */
[----:B------:R-:W4:Y:S04]  /*18a50*/  LDL.LU R226, [R1+0xd7c] ;  /* 0x000d7c0001e27983 */ /* 0x000f280000300800 */
[----:B------:R-:W4:Y:S01]  /*18a60*/  LDL.LU R14, [R1+0xd78] ;  /* 0x000d7800010e7983 */ /* 0x000f220000300800 */
[----:B-1----:R-:W-:-:S03]  /*18a70*/  PRMT R160, R4, 0x5410, R5 ;  /* 0x0000541004a07816 */ /* 0x002fc60000000005 */
[----:B--2---:R0:W-:Y:S04]  /*18a80*/  STS.128 [R240+UR58], R164 ;  /* 0x000000a4f0007988 */ /* 0x0041e80008000c3a */
[----:B------:R-:W2:Y:S04]  /*18a90*/  LDL.LU R5, [R1+0xd74] ;  /* 0x000d740001057983 */ /* 0x000ea80000300800 */
[----:B------:R-:W2:Y:S04]  /*18aa0*/  LDL.LU R4, [R1+0xd70] ;  /* 0x000d700001047983 */ /* 0x000ea80000300800 */
[----:B------:R1:W-:Y:S01]  /*18ab0*/  STS.128 [R240+UR58+0x4000], R168 ;  /* 0x004000a8f0007988 */ /* 0x0003e20008000c3a */
[----:B0-----:R-:W-:-:S03]  /*18ac0*/  PRMT R164, R3, 0x5410, R6 ;  /* 0x0000541003a47816 */ /* 0x001fc60000000006 */
[----:B------:R-:W2:Y:S04]  /*18ad0*/  LDL.LU R6, [R1+0xd6c] ;  /* 0x000d6c0001067983 */ /* 0x000ea80000300800 */
[----:B------:R-:W2:Y:S04]  /*18ae0*/  LDL.LU R3, [R1+0xd68] ;  /* 0x000d680001037983 */ /* 0x000ea80000300800 */
[----:B------:R-:W4:Y:S04]  /*18af0*/  LDL R243, [R1+0xc34] ;  /* 0x000c340001f37983 */ /* 0x000f280000100800 */
[----:B-1----:R-:W2:Y:S01]  /*18b00*/  LDL R240, [R1+0xc30] ;  /* 0x000c300001f07983 */ /* 0x002ea20000100800 */
[----:B------:R-:W0:Y:S01]  /*18b10*/  S2R R248, SR_TID.X ;  /* 0x0000000000f87919 */ /* 0x000e220000002100 */
[----:B------:R-:W-:-:S02]  /*18b20*/  PRMT R161, R251, 0x5410, R250 ;  /* 0x00005410fba17816 */ /* 0x000fc400000000fa */
[----:B------:R-:W-:Y:S02]  /*18b30*/  PRMT R162, R246, 0x5410, R242 ;  /* 0x00005410f6a27816 */ /* 0x000fe400000000f2 */
[----:B------:R-:W-:Y:S02]  /*18b40*/  PRMT R163, R238, 0x5410, R236 ;  /* 0x00005410eea37816 */ /* 0x000fe400000000ec */
[----:B------:R-:W-:Y:S02]  /*18b50*/  PRMT R165, R252, 0x5410, R249 ;  /* 0x00005410fca57816 */ /* 0x000fe400000000f9 */
[----:B------:R-:W-:Y:S02]  /*18b60*/  PRMT R166, R245, 0x5410, R241 ;  /* 0x00005410f5a67816 */ /* 0x000fe400000000f1 */
[----:B------:R-:W-:Y:S01]  /*18b70*/  PRMT R167, R237, 0x5410, R235 ;  /* 0x00005410eda77816 */ /* 0x000fe200000000eb */
[----:B---3--:R1:W-:Y:S01]  /*18b80*/  STS.128 [R239+UR58], R172 ;  /* 0x000000acef007988 */ /* 0x0083e20008000c3a */
[----:B------:R-:W-:-:S02]  /*18b90*/  PRMT R168, R234, 0x5410, R232 ;  /* 0x00005410eaa87816 */ /* 0x000fc400000000e8 */
[----:B------:R-:W-:Y:S02]  /*18ba0*/  PRMT R169, R230, 0x5410, R228 ;  /* 0x00005410e6a97816 */ /* 0x000fe400000000e4 */
[----:B------:R-:W-:Y:S02]  /*18bb0*/  PRMT R170, R211, 0x5410, R209 ;  /* 0x00005410d3aa7816 */ /* 0x000fe400000000d1 */
[----:B------:R-:W-:Y:S01]  /*18bc0*/  PRMT R171, R207, 0x5410, R205 ;  /* 0x00005410cfab7816 */ /* 0x000fe200000000cd */
[----:B------:R3:W-:Y:S01]  /*18bd0*/  STS.128 [R239+UR58+0x4000], R156 ;  /* 0x0040009cef007988 */ /* 0x0007e20008000c3a */
[----:B------:R-:W-:-:S03]  /*18be0*/  UMOV UR21, 0x40000040 ;  /* 0x4000004000157882 */ /* 0x000fc60000000000 */
[----:B------:R-:W2:Y:S04]  /*18bf0*/  LDL.LU R251, [R1+0xc68] ;  /* 0x000c680001fb7983 */ /* 0x000ea80000300800 */
[----:B------:R-:W2:Y:S01]  /*18c00*/  LDL.LU R250, [R1+0xc64] ;  /* 0x000c640001fa7983 */ /* 0x000ea20000300800 */
[----:B-1----:R-:W-:Y:S02]  /*18c10*/  PRMT R172, R233, 0x5410, R231 ;  /* 0x00005410e9ac7816 */ /* 0x002fe400000000e7 */
[----:B------:R-:W-:Y:S02]  /*18c20*/  PRMT R173, R229, 0x5410, R227 ;  /* 0x00005410e5ad7816 */ /* 0x000fe400000000e3 */
[----:B------:R-:W-:Y:S02]  /*18c30*/  PRMT R174, R210, 0x5410, R208 ;  /* 0x00005410d2ae7816 */ /* 0x000fe400000000d0 */
[----:B------:R-:W-:-:S02]  /*18c40*/  PRMT R175, R206, 0x5410, R204 ;  /* 0x00005410ceaf7816 */ /* 0x000fc400000000cc */
[----:B0-----:R-:W-:Y:S01]  /*18c50*/  LOP3.LUT R248, R248, 0x7f, RZ, 0xc0, !PT ;  /* 0x0000007ff8f87812 */ /* 0x001fe200078ec0ff */
[----:B---3--:R-:W0:Y:S02]  /*18c60*/  S2R R239, SR_TID.X ;  /* 0x0000000000ef7919 */ /* 0x008e240000002100 */
[----:B0-----:R-:W-:Y:S01]  /*18c70*/  LOP3.LUT R239, R239, 0x7f, RZ, 0xc0, !PT ;  /* 0x0000007fefef7812 */ /* 0x001fe200078ec0ff */
[----:B----4-:R-:W-:Y:S04]  /*18c80*/  STS.128 [R243+UR58], R160 ;  /* 0x000000a0f3007988 */ /* 0x010fe80008000c3a */
[----:B------:R0:W-:Y:S04]  /*18c90*/  STS.128 [R243+UR58+0x4000], R164 ;  /* 0x004000a4f3007988 */ /* 0x0001e80008000c3a */
[----:B--2---:R-:W-:Y:S04]  /*18ca0*/  STS.128 [R240+UR58], R168 ;  /* 0x000000a8f0007988 */ /* 0x004fe80008000c3a */
[----:B------:R1:W-:Y:S01]  /*18cb0*/  STS.128 [R240+UR58+0x4000], R172 ;  /* 0x004000acf0007988 */ /* 0x0003e20008000c3a */
[----:B0-----:R-:W-:-:S02]  /*18cc0*/  LOP3.LUT R243, R248, 0x10, RZ, 0x3c, !PT ;  /* 0x00000010f8f37812 */ /* 0x001fc400078e3cff */
[----:B-1----:R-:W-:Y:S02]  /*18cd0*/  LOP3.LUT R240, R248, 0x20, RZ, 0x3c, !PT ;  /* 0x00000020f8f07812 */ /* 0x002fe400078e3cff */
[----:B------:R-:W0:Y:S01]  /*18ce0*/  S2R R248, SR_TID.X ;  /* 0x0000000000f87919 */ /* 0x000e220000002100 */
[----:B------:R-:W-:Y:S04]  /*18cf0*/  STS.U8 [R239+UR58+0x8000], R226 ;  /* 0x008000e2ef007988 */ /* 0x000fe8000800003a */
        /* <DEDUP_REMOVED lines=11> */
[----:B------:R-:W-:Y:S01]  /*18db0*/  STS.U8 [R243+UR58+0x9080], R197 ;  /* 0x009080c5f3007988 */ /* 0x000fe2000800003a */
[----:B0-----:R-:W-:-:S04]  /*18dc0*/  LOP3.LUT R248, R248, 0x7f, RZ, 0xc0, !PT ;  /* 0x0000007ff8f87812 */ /* 0x001fc800078ec0ff */
[C---:B------:R-:W-:Y:S02]  /*18dd0*/  LOP3.LUT R204, R248.reuse, 0x30, RZ, 0x3c, !PT ;  /* 0x00000030f8cc7812 */ /* 0x040fe400078e3cff */
[----:B------:R-:W-:Y:S02]  /*18de0*/  LOP3.LUT R156, R248, 0x40, RZ, 0x3c, !PT ;  /* 0x00000040f89c7812 */ /* 0x000fe400078e3cff */
        /* <DEDUP_REMOVED lines=26> */
[----:B0-----:R-:W-:-:S03]  /*18f90*/  LOP3.LUT R248, R248, 0x7f, RZ, 0xc0, !PT ;  /* 0x0000007ff8f87812 */ /* 0x001fc600078ec0ff */
[----:B------:R-:W-:Y:S01]  /*18fa0*/  STS.U8 [R156+UR58+0x9a00], R178 ;  /* 0x009a00b29c007988 */ /* 0x000fe2000800003a */
[----:B------:R-:W-:-:S03]  /*18fb0*/  LOP3.LUT R157, R248, 0x50, RZ, 0x3c, !PT ;  /* 0x00000050f89d7812 */ /* 0x000fc600078e3cff */
[----:B------:R0:W-:Y:S04]  /*18fc0*/  STS.U8 [R156+UR58+0x9e00], R177 ;  /* 0x009e00b19c007988 */ /* 0x0001e8000800003a */
[----:B------:R-:W-:Y:S04]  /*18fd0*/  STS.U8 [R157+UR58+0x8280], R213 ;  /* 0x008280d59d007988 */ /* 0x000fe8000800003a */
[----:B------:R-:W-:Y:S04]  /*18fe0*/  STS.U8 [R157+UR58+0x8680], R212 ;  /* 0x008680d49d007988 */ /* 0x000fe8000800003a */
[----:B------:R-:W-:Y:S04]  /*18ff0*/  STS.U8 [R157+UR58+0x8a80], R176 ;  /* 0x008a80b09d007988 */ /* 0x000fe8000800003a */
[----:B------:R-:W-:Y:S04]  /*19000*/  STS.U8 [R157+UR58+0x8e80], R155 ;  /* 0x008e809b9d007988 */ /* 0x000fe8000800003a */
[----:B------:R-:W-:Y:S01]  /*19010*/  STS.U8 [R157+UR58+0x9280], R154 ;  /* 0x0092809a9d007988 */ /* 0x000fe2000800003a */
[----:B0-----:R-:W-:-:S03]  /*19020*/  LOP3.LUT R156, R248, 0x60, RZ, 0x3c, !PT ;  /* 0x00000060f89c7812 */ /* 0x001fc600078e3cff */
        /* <DEDUP_REMOVED lines=10> */
[----:B------:R0:W-:Y:S02]  /*190d0*/  STS.U8 [R156+UR58+0x9f00], R15 ;  /* 0x009f000f9c007988 */ /* 0x0001e4000800003a */
[----:B0-----:R-:W-:-:S02]  /*190e0*/  LOP3.LUT R156, R239, 0x70, RZ, 0x3c, !PT ;  /* 0x00000070ef9c7812 */ /* 0x001fc400078e3cff */
[----:B------:R-:W2:Y:S04]  /*190f0*/  LDL.LU R239, [R1+0xc60] ;  /* 0x000c600001ef7983 */ /* 0x000ea80000300800 */
[----:B------:R-:W-:Y:S04]  /*19100*/  STS.U8 [R156+UR58+0x9f80], R14 ;  /* 0x009f800e9c007988 */ /* 0x000fe8000800003a */
[----:B------:R-:W-:Y:S04]  /*19110*/  STS.U8 [R156+UR58+0x8380], R13 ;  /* 0x0083800d9c007988 */ /* 0x000fe8000800003a */
[----:B------:R-:W-:Y:S04]  /*19120*/  STS.U8 [R156+UR58+0x8780], R12 ;  /* 0x0087800c9c007988 */ /* 0x000fe8000800003a */
[----:B------:R-:W-:Y:S04]  /*19130*/  STS.U8 [R156+UR58+0x8b80], R11 ;  /* 0x008b800b9c007988 */ /* 0x000fe8000800003a */
[----:B------:R-:W-:Y:S04]  /*19140*/  STS.U8 [R156+UR58+0x8f80], R10 ;  /* 0x008f800a9c007988 */ /* 0x000fe8000800003a */
[----:B------:R-:W-:Y:S04]  /*19150*/  STS.U8 [R156+UR58+0x9380], R9 ;  /* 0x009380099c007988 */ /* 0x000fe8000800003a */
[----:B------:R-:W-:Y:S04]  /*19160*/  STS.U8 [R156+UR58+0x9780], R8 ;  /* 0x009780089c007988 */ /* 0x000fe8000800003a */
[----:B------:R0:W-:Y:S01]  /*19170*/  STS.U8 [R156+UR58+0x9b80], R7 ;  /* 0x009b80079c007988 */ /* 0x0001e2000800003a */
[----:B------:R1:W-:Y:S06]  /*19180*/  MEMBAR.ALL.CTA ;  /* 0x0000000000007992 */ /* 0x0003ec0000008000 */
[----:B-1----:R-:W1:Y:S04]  /*19190*/  FENCE.VIEW.ASYNC.S ;  /* 0x00000000000073c6 */ /* 0x002e680000000000 */
[----:B------:R-:W3:Y:S01]  /*191a0*/  LDL.LU R240, [R1+0xc5c] ;  /* 0x000c5c0001f07983 */ /* 0x000ee20000300800 */
[----:B------:R-:W-:Y:S01]  /*191b0*/  UIADD3.64 UR52, UR8, 0x1fe, URZ ;  /* 0x000001fe08347897 */ /* 0x000fe2000fffe03f */
[----:B------:R-:W-:Y:S01]  /*191c0*/  UMOV UR54, UR22 ;  /* 0x0000001600367c82 */ /* 0x000fe20008000000 */
[----:B------:R-:W-:Y:S01]  /*191d0*/  UMOV UR55, UR23 ;  /* 0x0000001700377c82 */ /* 0x000fe20008000000 */
[----:B------:R-:W-:Y:S01]  /*191e0*/  UIADD3.64 UR48, UR8, 0x200, URZ ;  /* 0x0000020008307897 */ /* 0x000fe2000fffe03f */
[----:B------:R-:W-:Y:S01]  /*191f0*/  UMOV UR50, UR10 ;  /* 0x0000000a00327c82 */ /* 0x000fe20008000000 */
[----:B------:R-:W-:Y:S01]  /*19200*/  UMOV UR51, UR11 ;  /* 0x0000000b00337c82 */ /* 0x000fe20008000000 */
[----:B------:R-:W4:Y:S04]  /*19210*/  LDL.LU R243, [R1+0xc58] ;  /* 0x000c580001f37983 */ /* 0x000f280000300800 */
[----:B------:R-:W4:Y:S04]  /*19220*/  LDL.LU R244, [R1+0xc54] ;  /* 0x000c540001f47983 */ /* 0x000f280000300800 */
[----:B------:R-:W4:Y:S04]  /*19230*/  LDL.LU R247, [R1+0xc50] ;  /* 0x000c500001f77983 */ /* 0x000f280000300800 */
[----:B------:R-:W4:Y:S01]  /*19240*/  LDL.LU R248, [R1+0xc4c] ;  /* 0x000c4c0001f87983 */ /* 0x000f220000300800 */
[----:B-1----:R-:W-:Y:S06]  /*19250*/  BAR.SYNC.DEFER_BLOCKING 0x0 ;  /* 0x0000000000007b1d */ /* 0x002fec0000010000 */
[----:B------:R-:W-:-:S06]  /*19260*/  WARPGROUP.ARRIVE ;  /* 0x00000000000079c5 */ /* 0x000fcc0000000000 */
[----:B------:R-:W-:Y:S04]  /*19270*/  QGMMA.64x64x32.F32.E5M2.E5M2 R120, gdesc[UR20], R120 ;  /* 0x00e00000147879f3 */ /* 0x000fe80008703878 */
[----:B------:R-:W-:Y:S04]  /*19280*/  QGMMA.64x64x32.F32.E5M2.E5M2 R120, gdesc[UR8], R120 ;  /* 0x00e00000087879f3 */ /* 0x000fe80008703878 */
[----:B------:R-:W-:Y:S04]  /*19290*/  QGMMA.64x64x32.F32.E5M2.E5M2 R120, gdesc[UR12], R120 ;  /* 0x00e000000c7879f3 */ /* 0x000fe80008703878 */
[----:B------:R-:W-:Y:S04]  /*192a0*/  QGMMA.64x64x32.F32.E5M2.E5M2 R120, gdesc[UR16], R120 ;  /* 0x00e00000107879f3 */ /* 0x000fe80008703878 */
[----:B------:R-:W-:Y:S01]  /*192b0*/  QGMMA.64x64x32.F32.E5M2.E5M2 R88, gdesc[UR52], R88 ;  /* 0x00e00000345879f3 */ /* 0x000fe20008703858 */
[----:B------:R-:W-:Y:S01]  /*192c0*/  UIADD3.64 UR52, UR8, 0x202, URZ ;  /* 0x0000020208347897 */ /* 0x000fe2000fffe03f */
[----:B------:R-:W-:-:S02]  /*192d0*/  UMOV UR54, UR14 ;  /* 0x0000000e00367c82 */ /* 0x000fc40008000000 */
[----:B------:R-:W-:Y:S01]  /*192e0*/  QGMMA.64x64x32.F32.E5M2.E5M2 R88, gdesc[UR48], R88 ;  /* 0x00e00000305879f3 */ /* 0x000fe20008703858 */
[----:B------:R-:W-:Y:S02]  /*192f0*/  R2UR UR49, R251 ;  /* 0x00000000fb3172ca */ /* 0x000fe400000e0000 */
[----:B------:R-:W4:Y:S01]  /*19300*/  LDL.LU R251, [R1+0x118] ;  /* 0x0001180001fb7983 */ /* 0x000f220000300800 */
[----:B------:R-:W-:-:S03]  /*19310*/  UMOV UR55, UR15 ;  /* 0x0000000f00377c82 */ /* 0x000fc60008000000 */
[----:B0-----:R-:W4:Y:S04]  /*19320*/  LDL R7, [R1+0xd28] ;  /* 0x000d280001077983 */ /* 0x001f280000100800 */
[----:B------:R-:W4:Y:S04]  /*19330*/  LDL.LU R245, [R1+0x924] ;  /* 0x0009240001f57983 */ /* 0x000f280000300800 */
[----:B------:R-:W4:Y:S04]  /*19340*/  LDL.LU R241, [R1+0x91c] ;  /* 0x00091c0001f17983 */ /* 0x000f280000300800 */
[----:B------:R-:W4:Y:S01]  /*19350*/  LDL.LU R246, [R1+0x914] ;  /* 0x0009140001f67983 */ /* 0x000f220000300800 */
[----:B------:R-:W-:Y:S01]  /*19360*/  QGMMA.64x64x32.F32.E5M2.E5M2 R88, gdesc[UR52], R88 ;  /* 0x00e00000345879f3 */ /* 0x000fe20008703858 */
[----:B--2---:R-:W-:-:S02]  /*19370*/  R2UR UR53, R239 ;  /* 0x00000000ef3572ca */ /* 0x004fc400000e0000 */
[----:B------:R-:W2:Y:S01]  /*19380*/  LDL.LU R239, [R1+0x90c] ;  /* 0x00090c0001ef7983 */ /* 0x000ea20000300800 */
[----:B---3--:R-:W-:-:S03]  /*19390*/  R2UR UR52, R240 ;  /* 0x00000000f03472ca */ /* 0x008fc600000e0000 */
[----:B------:R-:W3:Y:S01]  /*193a0*/  LDL.LU R240, [R1+0x904] ;  /* 0x0009040001f07983 */ /* 0x000ee20000300800 */
[----:B------:R-:W-:Y:S01]  /*193b0*/  UIADD3.64 UR4, UR8, 0x204, URZ ;  /* 0x0000020408047897 */ /* 0x000fe2000fffe03f */
[----:B------:R-:W-:Y:S01]  /*193c0*/  UMOV UR6, UR18 ;  /* 0x0000001200067c82 */ /* 0x000fe20008000000 */
[----:B------:R-:W-:Y:S01]  /*193d0*/  UMOV UR7, UR19 ;  /* 0x0000001300077c82 */ /* 0x000fe20008000000 */
[----:B------:R-:W-:-:S06]  /*193e0*/  R2UR UR48, R250 ;  /* 0x00000000fa3072ca */ /* 0x000fcc00000e0000 */
[----:B------:R-:W-:Y:S01]  /*193f0*/  QGMMA.64x64x32.F32.E5M2.E5M2 R88, gdesc[UR4], R88 ;  /* 0x00e00000045879f3 */ /* 0x000fe20008703858 */
[----:B----4-:R-:W-:Y:S02]  /*19400*/  R2UR UR7, R243 ;  /* 0x00000000f30772ca */ /* 0x010fe400000e0000 */
[----:B------:R-:W4:Y:S01]  /*19410*/  LDL.LU R243, [R1+0x8fc] ;  /* 0x0008fc0001f37983 */ /* 0x000f220000300800 */
[----:B------:R-:W-:-:S03]  /*19420*/  R2UR UR6, R244 ;  /* 0x00000000f40672ca */ /* 0x000fc600000e0000 */
[----:B------:R-:W4:Y:S04]  /*19430*/  LDL.LU R244, [R1+0x920] ;  /* 0x0009200001f47983 */ /* 0x000f280000300800 */
[----:B------:R-:W4:Y:S01]  /*19440*/  LDL.LU R242, [R1+0x8f4] ;  /* 0x0008f40001f27983 */ /* 0x000f220000300800 */
[----:B------:R-:W-:-:S03]  /*19450*/  R2UR UR5, R247 ;  /* 0x00000000f70572ca */ /* 0x000fc600000e0000 */
[----:B------:R-:W4:Y:S04]  /*19460*/  LDL.LU R249, [R1+0x918] ;  /* 0x0009180001f97983 */ /* 0x000f280000300800 */
[----:B------:R-:W4:Y:S04]  /*19470*/  LDL.LU R247, [R1+0x8ec] ;  /* 0x0008ec0001f77983 */ /* 0x000f280000300800 */
[----:B------:R-:W4:Y:S01]  /*19480*/  LDL.LU R250, [R1+0x910] ;  /* 0x0009100001fa7983 */ /* 0x000f220000300800 */
[----:B------:R-:W-:-:S03]  /*19490*/  R2UR UR4, R248 ;  /* 0x00000000f80472ca */ /* 0x000fc600000e0000 */
[----:B------:R-:W4:Y:S01]  /*194a0*/  LDL.LU R248, [R1+0x8e4] ;  /* 0x0008e40001f87983 */ /* 0x000f220000300800 */
[----:B------:R-:W-:-:S04]  /*194b0*/  IADD3 R6, P6, R6, UR6, RZ ;  /* 0x0000000606067c10 */ /* 0x000fc8000ffde0ff */
[----:B------:R-:W-:Y:S01]  /*194c0*/  IADD3.X R3, R3, UR5, RZ, P6, !PT ;  /* 0x0000000503037c10 */ /* 0x000fe2000b7fe4ff */
[----:B------:R-:W-:-:S05]  /*194d0*/  VIADD R251, R251, 0x1 ;  /* 0x00000001fbfb7836 */ /* 0x000fca0000000000 */
[----:B------:R0:W-:Y:S04]  /*194e0*/  STL [R1+0x118], R251 ;  /* 0x000118fb01007387 */ /* 0x0001e80000100800 */
[----:B------:R-:W4:Y:S01]  /*194f0*/  LDL.LU R252, [R1+0x908] ;  /* 0x0009080001fc7983 */ /* 0x000f220000300800 */
[----:B------:R-:W-:Y:S02]  /*19500*/  ISETP.NE.U32.AND P0, PT, R251, R7, PT ;  /* 0x00000007fb00720c */ /* 0x000fe40003f05070 */
[----:B------:R-:W-:Y:S02]  /*19510*/  IADD3 R245, P2, R245, UR6, RZ ;  /* 0x00000006f5f57c10 */ /* 0x000fe4000ff5e0ff */
[----:B------:R-:W-:Y:S01]  /*19520*/  IADD3 R241, P3, R241, UR6, RZ ;  /* 0x00000006f1f17c10 */ /* 0x000fe2000ff7e0ff */
[----:B0-----:R-:W4:Y:S04]  /*19530*/  LDL.LU R251, [R1+0x8dc] ;  /* 0x0008dc0001fb7983 */ /* 0x001f280000300800 */
[----:B------:R-:W-:Y:S01]  /*19540*/  STL [R1+0x924], R245 ;  /* 0x000924f501007387 */ /* 0x000fe20000100800 */
[----:B------:R-:W-:-:S02]  /*19550*/  IADD3 R246, P4, R246, UR6, RZ ;  /* 0x00000006f6f67c10 */ /* 0x000fc4000ff9e0ff */
[----:B--2---:R-:W-:Y:S02]  /*19560*/  IADD3 R239, P5, R239, UR6, RZ ;  /* 0x00000006efef7c10 */ /* 0x004fe4000ffbe0ff */
[----:B---3--:R-:W-:-:S03]  /*19570*/  IADD3 R240, P6, R240, UR6, RZ ;  /* 0x00000006f0f07c10 */ /* 0x008fc6000ffde0ff */
[----:B------:R0:W-:Y:S04]  /*19580*/  STL [R1+0x90c], R239 ;  /* 0x00090cef01007387 */ /* 0x0001e80000100800 */
[----:B------:R-:W-:Y:S04]  /*19590*/  STL [R1+0x91c], R241 ;  /* 0x00091cf101007387 */ /* 0x000fe80000100800 */
[----:B0-----:R-:W2:Y:S04]  /*195a0*/  LDL.LU R239, [R1+0x900] ;  /* 0x0009000001ef7983 */ /* 0x001ea80000300800 */
[----:B------:R-:W-:Y:S04]  /*195b0*/  STL [R1+0x914], R246 ;  /* 0x000914f601007387 */ /* 0x000fe80000100800 */
[----:B------:R0:W-:Y:S04]  /*195c0*/  STL [R1+0x904], R240 ;  /* 0x000904f001007387 */ /* 0x0001e80000100800 */
[----:B0-----:R-:W3:Y:S01]  /*195d0*/  LDL.LU R240, [R1+0x8d4] ;  /* 0x0008d40001f07983 */ /* 0x001ee20000300800 */
[----:B------:R-:W-:-:S04]  /*195e0*/  IADD3 R5, P1, R5, UR6, RZ ;  /* 0x0000000605057c10 */ /* 0x000fc8000ff3e0ff */
[----:B------:R-:W-:Y:S02]  /*195f0*/  IADD3.X R4, R4, UR5, RZ, P1, !PT ;  /* 0x0000000504047c10 */ /* 0x000fe40008ffe4ff */
[----:B----4-:R-:W-:Y:S02]  /*19600*/  IADD3 R243, P1, R243, UR6, RZ ;  /* 0x00000006f3f37c10 */ /* 0x010fe4000ff3e0ff */
[----:B------:R-:W-:-:S03]  /*19610*/  IADD3.X R244, R244, UR5, RZ, P2, !PT ;  /* 0x00000005f4f47c10 */ /* 0x000fc600097fe4ff */
[----:B------:R0:W-:Y:S01]  /*19620*/  STL [R1+0x8fc], R243 ;  /* 0x0008fcf301007387 */ /* 0x0001e20000100800 */
[----:B------:R-:W-:Y:S02]  /*19630*/  IADD3.X R249, R249, UR5, RZ, P3, !PT ;  /* 0x00000005f9f97c10 */ /* 0x000fe40009ffe4ff */
[----:B------:R-:W-:Y:S02]  /*19640*/  IADD3 R247, P3, R247, UR6, RZ ;  /* 0x00000006f7f77c10 */ /* 0x000fe4000ff7e0ff */
[----:B------:R-:W-:Y:S01]  /*19650*/  IADD3 R242, P2, R242, UR6, RZ ;  /* 0x00000006f2f27c10 */ /* 0x000fe2000ff5e0ff */
[----:B0-----:R-:W4:Y:S04]  /*19660*/  LDL.LU R243, [R1+0x8f8] ;  /* 0x0008f80001f37983 */ /* 0x001f280000300800 */
[----:B------:R0:W-:Y:S01]  /*19670*/  STL [R1+0x920], R244 ;  /* 0x000920f401007387 */ /* 0x0001e20000100800 */
[----:B------:R-:W-:-:S03]  /*19680*/  IADD3.X R250, R250, UR5, RZ, P4, !PT ;  /* 0x00000005fafa7c10 */ /* 0x000fc6000a7fe4ff */
[----:B0-----:R-:W4:Y:S04]  /*19690*/  LDL.LU R244, [R1+0x8cc] ;  /* 0x0008cc0001f47983 */ /* 0x001f280000300800 */
[----:B------:R0:W-:Y:S04]  /*196a0*/  STL [R1+0x8ec], R247 ;  /* 0x0008ecf701007387 */ /* 0x0001e80000100800 */
[----:B------:R-:W-:Y:S04]  /*196b0*/  STL [R1+0x8f4], R242 ;  /* 0x0008f4f201007387 */ /* 0x000fe80000100800 */
[----:B0-----:R-:W4:Y:S04]  /*196c0*/  LDL.LU R247, [R1+0x8f0] ;  /* 0x0008f00001f77983 */ /* 0x001f280000300800 */
[----:B------:R-:W-:Y:S04]  /*196d0*/  STL [R1+0x918], R249 ;  /* 0x000918f901007387 */ /* 0x000fe80000100800 */
[----:B------:R-:W4:Y:S04]  /*196e0*/  LDL.LU R228, [R1+0x8c4] ;  /* 0x0008c40001e47983 */ /* 0x000f280000300800 */
[----:B------:R-:W4:Y:S04]  /*196f0*/  LDL.LU R233, [R1+0x8e8] ;  /* 0x0008e80001e97983 */ /* 0x000f280000300800 */
[----:B------:R-:W4:Y:S04]  /*19700*/  LDL.LU R231, [R1+0x8bc] ;  /* 0x0008bc0001e77983 */ /* 0x000f280000300800 */
[----:B------:R0:W-:Y:S04]  /*19710*/  STL [R1+0x910], R250 ;  /* 0x000910fa01007387 */ /* 0x0001e80000100800 */
[----:B------:R-:W4:Y:S04]  /*19720*/  LDL.LU R234, [R1+0x8e0] ;  /* 0x0008e00001ea7983 */ /* 0x000f280000300800 */
[----:B------:R-:W4:Y:S01]  /*19730*/  LDL.LU R232, [R1+0x8b4] ;  /* 0x0008b40001e87983 */ /* 0x000f220000300800 */
[----:B------:R-:W-:-:S03]  /*19740*/  IADD3 R248, P4, R248, UR6, RZ ;  /* 0x00000006f8f87c10 */ /* 0x000fc6000ff9e0ff */
[----:B0-----:R-:W4:Y:S04]  /*19750*/  LDL.LU R250, [R1+0x8d8] ;  /* 0x0008d80001fa7983 */ /* 0x001f280000300800 */
[----:B------:R-:W4:Y:S04]  /*19760*/  LDL.LU R237, [R1+0x8ac] ;  /* 0x0008ac0001ed7983 */ /* 0x000f280000300800 */
[----:B------:R-:W4:Y:S04]  /*19770*/  LDL.LU R249, [R1+0x8d0] ;  /* 0x0008d00001f97983 */ /* 0x000f280000300800 */
[----:B------:R0:W-:Y:S04]  /*19780*/  STL [R1+0x8e4], R248 ;  /* 0x0008e4f801007387 */ /* 0x0001e80000100800 */
[----:B0-----:R-:W4:Y:S04]  /*19790*/  LDL.LU R248, [R1+0x8a4] ;  /* 0x0008a40001f87983 */ /* 0x001f280000300800 */
[----:B------:R-:W4:Y:S04]  /*197a0*/  LDL.LU R235, [R1+0x8c8] ;  /* 0x0008c80001eb7983 */ /* 0x000f280000300800 */
[----:B------:R-:W4:Y:S01]  /*197b0*/  LDL.LU R238, [R1+0x89c] ;  /* 0x00089c0001ee7983 */ /* 0x000f220000300800 */
[----:B------:R-:W-:-:S05]  /*197c0*/  IADD3.X R252, R252, UR5, RZ, P5, !PT ;  /* 0x00000005fcfc7c10 */ /* 0x000fca000affe4ff */
[----:B------:R-:W-:Y:S04]  /*197d0*/  STL [R1+0x908], R252 ;  /* 0x000908fc01007387 */ /* 0x000fe80000100800 */
[----:B------:R-:W4:Y:S01]  /*197e0*/  LDL.LU R236, [R1+0x8c0] ;  /* 0x0008c00001ec7983 */ /* 0x000f220000300800 */
[----:B------:R-:W-:-:S05]  /*197f0*/  IADD3 R251, P5, R251, UR6, RZ ;  /* 0x00000006fbfb7c10 */ /* 0x000fca000ffbe0ff */
[----:B------:R0:W-:Y:S04]  /*19800*/  STL [R1+0x8dc], R251 ;  /* 0x0008dcfb01007387 */ /* 0x0001e80000100800 */
[----:B------:R-:W4:Y:S04]  /*19810*/  LDL.LU R245, [R1+0x894] ;  /* 0x0008940001f57983 */ /* 0x000f280000300800 */
[----:B------:R-:W4:Y:S04]  /*19820*/  LDL.LU R241, [R1+0x8b8] ;  /* 0x0008b80001f17983 */ /* 0x000f280000300800 */
[----:B0-----:R-:W4:Y:S04]  /*19830*/  LDL.LU R251, [R1+0x88c] ;  /* 0x00088c0001fb7983 */ /* 0x001f280000300800 */
[----:B------:R-:W4:Y:S01]  /*19840*/  LDL.LU R246, [R1+0x8b0] ;  /* 0x0008b00001f67983 */ /* 0x000f220000300800 */
[----:B--2---:R-:W-:-:S05]  /*19850*/  IADD3.X R239, R239, UR5, RZ, P6, !PT ;  /* 0x00000005efef7c10 */ /* 0x004fca000b7fe4ff */
[----:B------:R0:W-:Y:S01]  /*19860*/  STL [R1+0x900], R239 ;  /* 0x000900ef01007387 */ /* 0x0001e20000100800 */
[----:B---3--:R-:W-:-:S03]  /*19870*/  IADD3 R240, P6, R240, UR6, RZ ;  /* 0x00000006f0f07c10 */ /* 0x008fc6000ffde0ff */
[----:B0-----:R-:W2:Y:S04]  /*19880*/  LDL.LU R239, [R1+0x884] ;  /* 0x0008840001ef7983 */ /* 0x001ea80000300800 */
[----:B------:R0:W-:Y:S04]  /*19890*/  STL [R1+0x8d4], R240 ;  /* 0x0008d4f001007387 */ /* 0x0001e80000100800 */
[----:B0-----:R-:W3:Y:S01]  /*198a0*/  LDL.LU R240, [R1+0x8a8] ;  /* 0x0008a80001f07983 */ /* 0x001ee20000300800 */
[----:B----4-:R-:W-:-:S05]  /*198b0*/  IADD3.X R243, R243, UR5, RZ, P1, !PT ;  /* 0x00000005f3f37c10 */ /* 0x010fca0008ffe4ff */
[----:B------:R0:W-:Y:S01]  /*198c0*/  STL [R1+0x8f8], R243 ;  /* 0x0008f8f301007387 */ /* 0x0001e20000100800 */
[----:B------:R-:W-:-:S03]  /*198d0*/  IADD3 R244, P1, R244, UR6, RZ ;  /* 0x00000006f4f47c10 */ /* 0x000fc6000ff3e0ff */
[----:B0-----:R-:W4:Y:S04]  /*198e0*/  LDL.LU R243, [R1+0x87c] ;  /* 0x00087c0001f37983 */ /* 0x001f280000300800 */
[----:B------:R-:W4:Y:S04]  /*198f0*/  LDL.LU R242, [R1+0x8a0] ;  /* 0x0008a00001f27983 */ /* 0x000f280000300800 */
[----:B------:R-:W4:Y:S04]  /*19900*/  LDL.LU R252, [R1+0x874] ;  /* 0x0008740001fc7983 */ /* 0x000f280000300800 */
[----:B------:R0:W-:Y:S01]  /*19910*/  STL [R1+0x8cc], R244 ;  /* 0x0008ccf401007387 */ /* 0x0001e20000100800 */
[----:B------:R-:W-:-:S02]  /*19920*/  IADD3.X R247, R247, UR5, RZ, P2, !PT ;  /* 0x00000005f7f77c10 */ /* 0x000fc400097fe4ff */
[----:B------:R-:W-:Y:S01]  /*19930*/  IADD3 R228, P2, R228, UR6, RZ ;  /* 0x00000006e4e47c10 */ /* 0x000fe2000ff5e0ff */
[----:B0-----:R-:W4:Y:S01]  /*19940*/  LDL.LU R244, [R1+0x898] ;  /* 0x0008980001f47983 */ /* 0x001f220000300800 */
[----:B------:R-:W-:-:S03]  /*19950*/  IADD3.X R233, R233, UR5, RZ, P3, !PT ;  /* 0x00000005e9e97c10 */ /* 0x000fc60009ffe4ff */
[----:B------:R0:W-:Y:S01]  /*19960*/  STL [R1+0x8f0], R247 ;  /* 0x0008f0f701007387 */ /* 0x0001e20000100800 */
[----:B------:R-:W-:Y:S02]  /*19970*/  IADD3 R231, P3, R231, UR6, RZ ;  /* 0x00000006e7e77c10 */ /* 0x000fe4000ff7e0ff */
[----:B------:R-:W-:Y:S02]  /*19980*/  IADD3.X R234, R234, UR5, RZ, P4, !PT ;  /* 0x00000005eaea7c10 */ /* 0x000fe4000a7fe4ff */
[----:B------:R-:W-:Y:S02]  /*19990*/  IADD3 R232, P4, R232, UR6, RZ ;  /* 0x00000006e8e87c10 */ /* 0x000fe4000ff9e0ff */
[----:B------:R-:W-:Y:S01]  /*199a0*/  IADD3.X R250, R250, UR5, RZ, P5, !PT ;  /* 0x00000005fafa7c10 */ /* 0x000fe2000affe4ff */
[----:B0-----:R-:W4:Y:S04]  /*199b0*/  LDL.LU R247, [R1+0x86c] ;  /* 0x00086c0001f77983 */ /* 0x001f280000300800 */
[----:B------:R-:W-:Y:S04]  /*199c0*/  STL [R1+0x8c4], R228 ;  /* 0x0008c4e401007387 */ /* 0x000fe80000100800 */
[----:B------:R-:W-:Y:S04]  /*199d0*/  STL [R1+0x8e8], R233 ;  /* 0x0008e8e901007387 */ /* 0x000fe80000100800 */
[----:B------:R-:W-:Y:S01]  /*199e0*/  STL [R1+0x8bc], R231 ;  /* 0x0008bce701007387 */ /* 0x000fe20000100800 */
[----:B------:R-:W-:-:S03]  /*199f0*/  IADD3.X R249, R249, UR5, RZ, P6, !PT ;  /* 0x00000005f9f97c10 */ /* 0x000fc6000b7fe4ff */
[----:B------:R0:W-:Y:S01]  /*19a00*/  STL [R1+0x8d8], R250 ;  /* 0x0008d8fa01007387 */ /* 0x0001e20000100800 */
[----:B------:R-:W-:-:S03]  /*19a10*/  IADD3 R237, P5, R237, UR6, RZ ;  /* 0x00000006eded7c10 */ /* 0x000fc6000ffbe0ff */
[----:B------:R-:W-:Y:S01]  /*19a20*/  STL [R1+0x8e0], R234 ;  /* 0x0008e0ea01007387 */ /* 0x000fe20000100800 */
[----:B------:R-:W-:-:S03]  /*19a30*/  IADD3 R248, P6, R248, UR6, RZ ;  /* 0x00000006f8f87c10 */ /* 0x000fc6000ffde0ff */
[----:B0-----:R-:W4:Y:S04]  /*19a40*/  LDL.LU R250, [R1+0x890] ;  /* 0x0008900001fa7983 */ /* 0x001f280000300800 */
[----:B------:R-:W-:Y:S04]  /*19a50*/  STL [R1+0x8b4], R232 ;  /* 0x0008b4e801007387 */ /* 0x000fe80000100800 */
[----:B------:R0:W-:Y:S04]  /*19a60*/  STL [R1+0x8d0], R249 ;  /* 0x0008d0f901007387 */ /* 0x0001e80000100800 */
[----:B------:R-:W-:Y:S01]  /*19a70*/  STL [R1+0x8ac], R237 ;  /* 0x0008aced01007387 */ /* 0x000fe20000100800 */
[----:B------:R-:W-:-:S02]  /*19a80*/  IADD3.X R235, R235, UR5, RZ, P1, !PT ;  /* 0x00000005ebeb7c10 */ /* 0x000fc40008ffe4ff */
[----:B------:R-:W-:Y:S01]  /*19a90*/  IADD3 R238, P1, R238, UR6, RZ ;  /* 0x00000006eeee7c10 */ /* 0x000fe2000ff3e0ff */
[----:B0-----:R-:W4:Y:S04]  /*19aa0*/  LDL.LU R249, [R1+0x864] ;  /* 0x0008640001f97983 */ /* 0x001f280000300800 */
[----:B------:R0:W-:Y:S04]  /*19ab0*/  STL [R1+0x8a4], R248 ;  /* 0x0008a4f801007387 */ /* 0x0001e80000100800 */
[----:B0-----:R-:W4:Y:S04]  /*19ac0*/  LDL.LU R248, [R1+0x888] ;  /* 0x0008880001f87983 */ /* 0x001f280000300800 */
[----:B------:R-:W-:Y:S04]  /*19ad0*/  STL [R1+0x8c8], R235 ;  /* 0x0008c8eb01007387 */ /* 0x000fe80000100800 */
[----:B------:R-:W-:Y:S01]  /*19ae0*/  STL [R1+0x89c], R238 ;  /* 0x00089cee01007387 */ /* 0x000fe20000100800 */
[----:B------:R-:W-:-:S05]  /*19af0*/  IADD3.X R236, R236, UR5, RZ, P2, !PT ;  /* 0x00000005ecec7c10 */ /* 0x000fca00097fe4ff */
[----:B------:R-:W-:Y:S01]  /*19b00*/  STL [R1+0x8c0], R236 ;  /* 0x0008c0ec01007387 */ /* 0x000fe20000100800 */
[----:B------:R-:W-:Y:S02]  /*19b10*/  IADD3.X R241, R241, UR5, RZ, P3, !PT ;  /* 0x00000005f1f17c10 */ /* 0x000fe40009ffe4ff */
[----:B------:R-:W-:Y:S02]  /*19b20*/  IADD3 R245, P2, R245, UR6, RZ ;  /* 0x00000006f5f57c10 */ /* 0x000fe4000ff5e0ff */
[----:B------:R-:W-:Y:S02]  /*19b30*/  IADD3 R251, P3, R251, UR6, RZ ;  /* 0x00000006fbfb7c10 */ /* 0x000fe4000ff7e0ff */
[----:B------:R-:W-:-:S03]  /*19b40*/  IADD3.X R246, R246, UR5, RZ, P4, !PT ;  /* 0x00000005f6f67c10 */ /* 0x000fc6000a7fe4ff */
[----:B------:R0:W-:Y:S04]  /*19b50*/  STL [R1+0x88c], R251 ;  /* 0x00088cfb01007387 */ /* 0x0001e80000100800 */
[----:B------:R-:W-:Y:S04]  /*19b60*/  STL [R1+0x894], R245 ;  /* 0x000894f501007387 */ /* 0x000fe80000100800 */
[----:B0-----:R-:W4:Y:S04]  /*19b70*/  LDL.LU R251, [R1+0x85c] ;  /* 0x00085c0001fb7983 */ /* 0x001f280000300800 */
[----:B------:R-:W-:Y:S01]  /*19b80*/  STL [R1+0x8b8], R241 ;  /* 0x0008b8f101007387 */ /* 0x000fe20000100800 */
[----:B--2---:R-:W-:-:S05]  /*19b90*/  IADD3 R239, P4, R239, UR6, RZ ;  /* 0x00000006efef7c10 */ /* 0x004fca000ff9e0ff */
[----:B------:R0:W-:Y:S01]  /*19ba0*/  STL [R1+0x884], R239 ;  /* 0x000884ef01007387 */ /* 0x0001e20000100800 */
[----:B---3--:R-:W-:-:S03]  /*19bb0*/  IADD3.X R240, R240, UR5, RZ, P5, !PT ;  /* 0x00000005f0f07c10 */ /* 0x008fc6000affe4ff */
[----:B0-----:R-:W2:Y:S04]  /*19bc0*/  LDL.LU R239, [R1+0x880] ;  /* 0x0008800001ef7983 */ /* 0x001ea80000300800 */
[----:B------:R-:W-:Y:S04]  /*19bd0*/  STL [R1+0x8b0], R246 ;  /* 0x0008b0f601007387 */ /* 0x000fe80000100800 */
[----:B------:R0:W-:Y:S04]  /*19be0*/  STL [R1+0x8a8], R240 ;  /* 0x0008a8f001007387 */ /* 0x0001e80000100800 */
[----:B0-----:R-:W3:Y:S01]  /*19bf0*/  LDL.LU R240, [R1+0x854] ;  /* 0x0008540001f07983 */ /* 0x001ee20000300800 */
[----:B----4-:R-:W-:-:S02]  /*19c00*/  IADD3 R243, P5, R243, UR6, RZ ;  /* 0x00000006f3f37c10 */ /* 0x010fc4000ffbe0ff */
[----:B------:R-:W-:Y:S02]  /*19c10*/  IADD3.X R242, R242, UR5, RZ, P6, !PT ;  /* 0x00000005f2f27c10 */ /* 0x000fe4000b7fe4ff */
[----:B------:R-:W-:Y:S01]  /*19c20*/  IADD3 R252, P6, R252, UR6, RZ ;  /* 0x00000006fcfc7c10 */ /* 0x000fe2000ffde0ff */
[----:B------:R0:W-:Y:S01]  /*19c30*/  STL [R1+0x87c], R243 ;  /* 0x00087cf301007387 */ /* 0x0001e20000100800 */
[----:B------:R-:W-:-:S03]  /*19c40*/  IADD3.X R244, R244, UR5, RZ, P1, !PT ;  /* 0x00000005f4f47c10 */ /* 0x000fc60008ffe4ff */
[----:B0-----:R-:W4:Y:S04]  /*19c50*/  LDL.LU R243, [R1+0x878] ;  /* 0x0008780001f37983 */ /* 0x001f280000300800 */
[----:B------:R0:W-:Y:S04]  /*19c60*/  STL [R1+0x898], R244 ;  /* 0x000898f401007387 */ /* 0x0001e80000100800 */
[----:B------:R-:W-:Y:S01]  /*19c70*/  STL [R1+0x8a0], R242 ;  /* 0x0008a0f201007387 */ /* 0x000fe20000100800 */
[----:B------:R-:W-:-:S03]  /*19c80*/  IADD3 R247, P1, R247, UR6, RZ ;  /* 0x00000006f7f77c10 */ /* 0x000fc6000ff3e0ff */
        /* <DEDUP_REMOVED lines=8> */
[----:B------:R-:W-:-:S03]  /*19d10*/  IADD3.X R250, R250, UR5, RZ, P2, !PT ;  /* 0x00000005fafa7c10 */ /* 0x000fc600097fe4ff */
[----:B0-----:R-:W4:Y:S04]  /*19d20*/  LDL.LU R247, [R1+0x834] ;  /* 0x0008340001f77983 */ /* 0x001f280000300800 */
[----:B------:R-:W4:Y:S04]  /*19d30*/  LDL.LU R237, [R1+0x858] ;  /* 0x0008580001ed7983 */ /* 0x000f280000300800 */
[----:B------:R-:W4:Y:S04]  /*19d40*/  LDL.LU R252, [R1+0x82c] ;  /* 0x00082c0001fc7983 */ /* 0x000f280000300800 */
[----:B------:R0:W-:Y:S01]  /*19d50*/  STL [R1+0x890], R250 ;  /* 0x000890fa01007387 */ /* 0x0001e20000100800 */
[----:B------:R-:W-:-:S03]  /*19d60*/  IADD3 R249, P2, R249, UR6, RZ ;  /* 0x00000006f9f97c10 */ /* 0x000fc6000ff5e0ff */
[----:B0-----:R-:W4:Y:S04]  /*19d70*/  LDL.LU R250, [R1+0x850] ;  /* 0x0008500001fa7983 */ /* 0x001f280000300800 */
[----:B------:R-:W4:Y:S04]  /*19d80*/  LDL.LU R235, [R1+0x824] ;  /* 0x0008240001eb7983 */ /* 0x000f280000300800 */
[----:B------:R-:W4:Y:S04]  /*19d90*/  LDL.LU R238, [R1+0x848] ;  /* 0x0008480001ee7983 */ /* 0x000f280000300800 */
[----:B------:R-:W-:Y:S04]  /*19da0*/  STL [R1+0x864], R249 ;  /* 0x000864f901007387 */ /* 0x000fe80000100800 */
[----:B------:R-:W4:Y:S01]  /*19db0*/  LDL.LU R236, [R1+0x81c] ;  /* 0x00081c0001ec7983 */ /* 0x000f220000300800 */
[----:B------:R-:W-:-:S05]  /*19dc0*/  IADD3.X R248, R248, UR5, RZ, P3, !PT ;  /* 0x00000005f8f87c10 */ /* 0x000fca0009ffe4ff */
[----:B------:R0:W-:Y:S04]  /*19dd0*/  STL [R1+0x888], R248 ;  /* 0x000888f801007387 */ /* 0x0001e80000100800 */
[----:B------:R-:W4:Y:S04]  /*19de0*/  LDL.LU R245, [R1+0x840] ;  /* 0x0008400001f57983 */ /* 0x000f280000300800 */
[----:B------:R-:W4:Y:S04]  /*19df0*/  LDL.LU R241, [R1+0x814] ;  /* 0x0008140001f17983 */ /* 0x000f280000300800 */
[----:B0-----:R-:W4:Y:S04]  /*19e00*/  LDL.LU R248, [R1+0x838] ;  /* 0x0008380001f87983 */ /* 0x001f280000300800 */
[----:B------:R-:W4:Y:S01]  /*19e10*/  LDL.LU R246, [R1+0x80c] ;  /* 0x00080c0001f67983 */ /* 0x000f220000300800 */
[----:B------:R-:W-:-:S05]  /*19e20*/  IADD3 R251, P3, R251, UR6, RZ ;  /* 0x00000006fbfb7c10 */ /* 0x000fca000ff7e0ff */
[----:B------:R0:W-:Y:S04]  /*19e30*/  STL [R1+0x85c], R251 ;  /* 0x00085cfb01007387 */ /* 0x0001e80000100800 */
[----:B0-----:R-:W4:Y:S01]  /*19e40*/  LDL.LU R251, [R1+0x830] ;  /* 0x0008300001fb7983 */ /* 0x001f220000300800 */
[----:B--2---:R-:W-:-:S05]  /*19e50*/  IADD3.X R239, R239, UR5, RZ, P4, !PT ;  /* 0x00000005efef7c10 */ /* 0x004fca000a7fe4ff */
[----:B------:R0:W-:Y:S01]  /*19e60*/  STL [R1+0x880], R239 ;  /* 0x000880ef01007387 */ /* 0x0001e20000100800 */
[----:B---3--:R-:W-:-:S03]  /*19e70*/  IADD3 R240, P4, R240, UR6, RZ ;  /* 0x00000006f0f07c10 */ /* 0x008fc6000ff9e0ff */
[----:B0-----:R-:W2:Y:S04]  /*19e80*/  LDL.LU R239, [R1+0x804] ;  /* 0x0008040001ef7983 */ /* 0x001ea80000300800 */
[----:B------:R0:W-:Y:S04]  /*19e90*/  STL [R1+0x854], R240 ;  /* 0x000854f001007387 */ /* 0x0001e80000100800 */
[----:B0-----:R-:W3:Y:S04]  /*19ea0*/  LDL.LU R240, [R1+0x828] ;  /* 0x0008280001f07983 */ /* 0x001ee80000300800 */
[----:B------:R-:W3:Y:S04]  /*19eb0*/  LDL.LU R242, [R1+0x7fc] ;  /* 0x0007fc0001f27983 */ /* 0x000ee80000300800 */
[----:B------:R-:W3:Y:S01]  /*19ec0*/  LDL.LU R249, [R1+0x820] ;  /* 0x0008200001f97983 */ /* 0x000ee20000300800 */
[----:B----4-:R-:W-:-:S05]  /*19ed0*/  IADD3.X R243, R243, UR5, RZ, P5, !PT ;  /* 0x00000005f3f37c10 */ /* 0x010fca000affe4ff */
[----:B------:R0:W-:Y:S01]  /*19ee0*/  STL [R1+0x878], R243 ;  /* 0x000878f301007387 */ /* 0x0001e20000100800 */
[----:B------:R-:W-:-:S03]  /*19ef0*/  IADD3 R244, P5, R244, UR6, RZ ;  /* 0x00000006f4f47c10 */ /* 0x000fc6000ffbe0ff */
[----:B0-----:R-:W4:Y:S01]  /*19f00*/  LDL.LU R243, [R1+0x7f4] ;  /* 0x0007f40001f37983 */ /* 0x001f220000300800 */
[----:B------:R-:W-:Y:S02]  /*19f10*/  IADD3.X R228, R228, UR5, RZ, P6, !PT ;  /* 0x00000005e4e47c10 */ /* 0x000fe4000b7fe4ff */
[----:B------:R-:W-:Y:S01]  /*19f20*/  IADD3 R233, P6, R233, UR6, RZ ;  /* 0x00000006e9e97c10 */ /* 0x000fe2000ffde0ff */
[----:B------:R0:W-:Y:S01]  /*19f30*/  STL [R1+0x84c], R244 ;  /* 0x00084cf401007387 */ /* 0x0001e20000100800 */
[----:B------:R-:W-:Y:S02]  /*19f40*/  IADD3.X R231, R231, UR5, RZ, P1, !PT ;  /* 0x00000005e7e77c10 */ /* 0x000fe40008ffe4ff */
[----:B------:R-:W-:Y:S02]  /*19f50*/  IADD3.X R232, R232, UR5, RZ, P2, !PT ;  /* 0x00000005e8e87c10 */ /* 0x000fe400097fe4ff */
[----:B------:R-:W-:Y:S02]  /*19f60*/  IADD3 R234, P1, R234, UR6, RZ ;  /* 0x00000006eaea7c10 */ /* 0x000fe4000ff3e0ff */
[----:B------:R-:W-:Y:S01]  /*19f70*/  IADD3 R247, P2, R247, UR6, RZ ;  /* 0x00000006f7f77c10 */ /* 0x000fe2000ff5e0ff */
[----:B0-----:R-:W4:Y:S04]  /*19f80*/  LDL.LU R244, [R1+0x818] ;  /* 0x0008180001f47983 */ /* 0x001f280000300800 */
[----:B------:R-:W-:Y:S04]  /*19f90*/  STL [R1+0x870], R228 ;  /* 0x000870e401007387 */ /* 0x000fe80000100800 */
[----:B------:R-:W-:Y:S01]  /*19fa0*/  STL [R1+0x844], R233 ;  /* 0x000844e901007387 */ /* 0x000fe20000100800 */
[----:B------:R-:W-:-:S03]  /*19fb0*/  IADD3.X R237, R237, UR5, RZ, P3, !PT ;  /* 0x00000005eded7c10 */ /* 0x000fc60009ffe4ff */
[----:B------:R-:W-:Y:S01]  /*19fc0*/  STL [R1+0x868], R231 ;  /* 0x000868e701007387 */ /* 0x000fe20000100800 */
[----:B------:R-:W-:-:S03]  /*19fd0*/  IADD3 R252, P3, R252, UR6, RZ ;  /* 0x00000006fcfc7c10 */ /* 0x000fc6000ff7e0ff */
[----:B------:R0:W-:Y:S04]  /*19fe0*/  STL [R1+0x834], R247 ;  /* 0x000834f701007387 */ /* 0x0001e80000100800 */
[----:B------:R-:W-:Y:S01]  /*19ff0*/  STL [R1+0x83c], R234 ;  /* 0x00083cea01007387 */ /* 0x000fe20000100800 */
[----:B------:R-:W-:Y:S02]  /*1a000*/  IADD3.X R250, R250, UR5, RZ, P4, !PT ;  /* 0x00000005fafa7c10 */ /* 0x000fe4000a7fe4ff */
[----:B------:R-:W-:Y:S01]  /*1a010*/  IADD3 R235, P4, R235, UR6, RZ ;  /* 0x00000006ebeb7c10 */ /* 0x000fe2000ff9e0ff */
[----:B0-----:R-:W4:Y:S04]  /*1a020*/  LDL.LU R247, [R1+0x7ec] ;  /* 0x0007ec0001f77983 */ /* 0x001f280000300800 */
[----:B------:R-:W-:Y:S04]  /*1a030*/  STL [R1+0x860], R232 ;  /* 0x000860e801007387 */ /* 0x000fe80000100800 */
[----:B------:R0:W-:Y:S04]  /*1a040*/  STL [R1+0x82c], R252 ;  /* 0x00082cfc01007387 */ /* 0x0001e80000100800 */
[----:B------:R-:W-:Y:S01]  /*1a050*/  STL [R1+0x858], R237 ;  /* 0x000858ed01007387 */ /* 0x000fe20000100800 */
[----:B------:R-:W-:-:S02]  /*1a060*/  IADD3.X R238, R238, UR5, RZ, P5, !PT ;  /* 0x00000005eeee7c10 */ /* 0x000fc4000affe4ff */
[----:B------:R-:W-:Y:S01]  /*1a070*/  IADD3 R236, P5, R236, UR6, RZ ;  /* 0x00000006ecec7c10 */ /* 0x000fe2000ffbe0ff */
[----:B0-----:R-:W4:Y:S04]  /*1a080*/  LDL.LU R252, [R1+0x810] ;  /* 0x0008100001fc7983 */ /* 0x001f280000300800 */
[----:B------:R0:W-:Y:S01]  /*1a090*/  STL [R1+0x850], R250 ;  /* 0x000850fa01007387 */ /* 0x0001e20000100800 */
[----:B------:R-:W-:Y:S02]  /*1a0a0*/  IADD3.X R245, R245, UR5, RZ, P6, !PT ;  /* 0x00000005f5f57c10 */ /* 0x000fe4000b7fe4ff */
[----:B------:R-:W-:Y:S01]  /*1a0b0*/  IADD3.X R248, R248, UR5, RZ, P1, !PT ;  /* 0x00000005f8f87c10 */ /* 0x000fe20008ffe4ff */
[----:B0-----:R-:W4:Y:S04]  /*1a0c0*/  LDL.LU R250, [R1+0x7e4] ;  /* 0x0007e40001fa7983 */ /* 0x001f280000300800 */
[----:B------:R-:W-:Y:S04]  /*1a0d0*/  STL [R1+0x824], R235 ;  /* 0x000824eb01007387 */ /* 0x000fe80000100800 */
[----:B------:R-:W-:Y:S04]  /*1a0e0*/  STL [R1+0x848], R238 ;  /* 0x000848ee01007387 */ /* 0x000fe80000100800 */
[----:B------:R-:W-:Y:S04]  /*1a0f0*/  STL [R1+0x81c], R236 ;  /* 0x00081cec01007387 */ /* 0x000fe80000100800 */
[----:B------:R0:W-:Y:S01]  /*1a100*/  STL [R1+0x838], R248 ;  /* 0x000838f801007387 */ /* 0x0001e20000100800 */
[----:B------:R-:W-:-:S03]  /*1a110*/  IADD3 R241, P6, R241, UR6, RZ ;  /* 0x00000006f1f17c10 */ /* 0x000fc6000ffde0ff */
[----:B------:R-:W-:Y:S01]  /*1a120*/  STL [R1+0x840], R245 ;  /* 0x000840f501007387 */ /* 0x000fe20000100800 */
[----:B------:R-:W-:-:S03]  /*1a130*/  IADD3 R246, P1, R246, UR6, RZ ;  /* 0x00000006f6f67c10 */ /* 0x000fc6000ff3e0ff */
[----:B0-----:R-:W4:Y:S04]  /*1a140*/  LDL.LU R248, [R1+0x808] ;  /* 0x0008080001f87983 */ /* 0x001f280000300800 */
[----:B------:R-:W-:Y:S01]  /*1a150*/  STL [R1+0x814], R241 ;  /* 0x000814f101007387 */ /* 0x000fe20000100800 */
[----:B------:R-:W-:-:S05]  /*1a160*/  IADD3.X R251, R251, UR5, RZ, P2, !PT ;  /* 0x00000005fbfb7c10 */ /* 0x000fca00097fe4ff */
[----:B------:R0:W-:Y:S04]  /*1a170*/  STL [R1+0x830], R251 ;  /* 0x000830fb01007387 */ /* 0x0001e80000100800 */
[----:B0-----:R-:W4:Y:S04]  /*1a180*/  LDL.LU R251, [R1+0x7dc] ;  /* 0x0007dc0001fb7983 */ /* 0x001f280000300800 */
[----:B------:R-:W-:Y:S01]  /*1a190*/  STL [R1+0x80c], R246 ;  /* 0x00080cf601007387 */ /* 0x000fe20000100800 */
[----:B--2---:R-:W-:-:S05]  /*1a1a0*/  IADD3 R239, P2, R239, UR6, RZ ;  /* 0x00000006efef7c10 */ /* 0x004fca000ff5e0ff */
[----:B------:R0:W-:Y:S01]  /*1a1b0*/  STL [R1+0x804], R239 ;  /* 0x000804ef01007387 */ /* 0x0001e20000100800 */
[----:B---3--:R-:W-:-:S03]  /*1a1c0*/  IADD3.X R240, R240, UR5, RZ, P3, !PT ;  /* 0x00000005f0f07c10 */ /* 0x008fc60009ffe4ff */
[----:B0-----:R-:W2:Y:S04]  /*1a1d0*/  LDL.LU R239, [R1+0x800] ;  /* 0x0008000001ef7983 */ /* 0x001ea80000300800 */
[----:B------:R0:W-:Y:S04]  /*1a1e0*/  STL [R1+0x828], R240 ;  /* 0x000828f001007387 */ /* 0x0001e80000100800 */
[----:B0-----:R-:W3:Y:S01]  /*1a1f0*/  LDL.LU R240, [R1+0x7d4] ;  /* 0x0007d40001f07983 */ /* 0x001ee20000300800 */
[----:B------:R-:W-:Y:S02]  /*1a200*/  IADD3.X R249, R249, UR5, RZ, P4, !PT ;  /* 0x00000005f9f97c10 */ /* 0x000fe4000a7fe4ff */
[----:B------:R-:W-:-:S02]  /*1a210*/  IADD3 R242, P3, R242, UR6, RZ ;  /* 0x00000006f2f27c10 */ /* 0x000fc4000ff7e0ff */
[----:B----4-:R-:W-:-:S05]  /*1a220*/  IADD3 R243, P4, R243, UR6, RZ ;  /* 0x00000006f3f37c10 */ /* 0x010fca000ff9e0ff */
[----:B------:R0:W-:Y:S04]  /*1a230*/  STL [R1+0x7f4], R243 ;  /* 0x0007f4f301007387 */ /* 0x0001e80000100800 */
[----:B------:R-:W-:Y:S01]  /*1a240*/  STL [R1+0x7fc], R242 ;  /* 0x0007fcf201007387 */ /* 0x000fe20000100800 */
[----:B------:R-:W-:-:S03]  /*1a250*/  IADD3.X R244, R244, UR5, RZ, P5, !PT ;  /* 0x00000005f4f47c10 */ /* 0x000fc6000affe4ff */
        /* <DEDUP_REMOVED lines=12> */
[----:B------:R0:W-:Y:S01]  /*1a320*/  STL [R1+0x7ec], R247 ;  /* 0x0007ecf701007387 */ /* 0x0001e20000100800 */
[----:B------:R-:W-:-:S03]  /*1a330*/  IADD3.X R252, R252, UR5, RZ, P6, !PT ;  /* 0x00000005fcfc7c10 */ /* 0x000fc6000b7fe4ff */
[----:B0-----:R-:W4:Y:S04]  /*1a340*/  LDL.LU R247, [R1+0x7ac] ;  /* 0x0007ac0001f77983 */ /* 0x001f280000300800 */
[----:B------:R-:W4:Y:S04]  /*1a350*/  LDL.LU R235, [R1+0x7d0] ;  /* 0x0007d00001eb7983 */ /* 0x000f280000300800 */
[----:B------:R-:W4:Y:S04]  /*1a360*/  LDL.LU R238, [R1+0x7a4] ;  /* 0x0007a40001ee7983 */ /* 0x000f280000300800 */
[----:B------:R-:W-:Y:S04]  /*1a370*/  STL [R1+0x810], R252 ;  /* 0x000810fc01007387 */ /* 0x000fe80000100800 */
[----:B------:R-:W4:Y:S01]  /*1a380*/  LDL.LU R236, [R1+0x7c8] ;  /* 0x0007c80001ec7983 */ /* 0x000f220000300800 */
[----:B------:R-:W-:-:S05]  /*1a390*/  IADD3 R250, P6, R250, UR6, RZ ;  /* 0x00000006fafa7c10 */ /* 0x000fca000ffde0ff */
[----:B------:R0:W-:Y:S04]  /*1a3a0*/  STL [R1+0x7e4], R250 ;  /* 0x0007e4fa01007387 */ /* 0x0001e80000100800 */
[----:B------:R-:W4:Y:S04]  /*1a3b0*/  LDL.LU R245, [R1+0x79c] ;  /* 0x00079c0001f57983 */ /* 0x000f280000300800 */
[----:B------:R-:W4:Y:S01]  /*1a3c0*/  LDL.LU R241, [R1+0x7c0] ;  /* 0x0007c00001f17983 */ /* 0x000f220000300800 */
[----:B------:R-:W-:-:S03]  /*1a3d0*/  IADD3.X R248, R248, UR5, RZ, P1, !PT ;  /* 0x00000005f8f87c10 */ /* 0x000fc60008ffe4ff */
[----:B0-----:R-:W4:Y:S04]  /*1a3e0*/  LDL.LU R250, [R1+0x794] ;  /* 0x0007940001fa7983 */ /* 0x001f280000300800 */
[----:B------:R-:W4:Y:S04]  /*1a3f0*/  LDL.LU R246, [R1+0x7b8] ;  /* 0x0007b80001f67983 */ /* 0x000f280000300800 */
[----:B------:R0:W-:Y:S04]  /*1a400*/  STL [R1+0x808], R248 ;  /* 0x000808f801007387 */ /* 0x0001e80000100800 */
[----:B0-----:R-:W4:Y:S01]  /*1a410*/  LDL.LU R248, [R1+0x78c] ;  /* 0x00078c0001f87983 */ /* 0x001f220000300800 */
[----:B------:R-:W-:-:S05]  /*1a420*/  IADD3 R251, P1, R251, UR6, RZ ;  /* 0x00000006fbfb7c10 */ /* 0x000fca000ff3e0ff */
[----:B------:R0:W-:Y:S04]  /*1a430*/  STL [R1+0x7dc], R251 ;  /* 0x0007dcfb01007387 */ /* 0x0001e80000100800 */
[----:B0-----:R-:W4:Y:S01]  /*1a440*/  LDL.LU R251, [R1+0x7b0] ;  /* 0x0007b00001fb7983 */ /* 0x001f220000300800 */
[----:B--2---:R-:W-:-:S05]  /*1a450*/  IADD3.X R239, R239, UR5, RZ, P2, !PT ;  /* 0x00000005efef7c10 */ /* 0x004fca00097fe4ff */
[----:B------:R0:W-:Y:S01]  /*1a460*/  STL [R1+0x800], R239 ;  /* 0x000800ef01007387 */ /* 0x0001e20000100800 */
[----:B---3--:R-:W-:-:S03]  /*1a470*/  IADD3 R240, P2, R240, UR6, RZ ;  /* 0x00000006f0f07c10 */ /* 0x008fc6000ff5e0ff */
[----:B0-----:R-:W2:Y:S04]  /*1a480*/  LDL.LU R239, [R1+0x784] ;  /* 0x0007840001ef7983 */ /* 0x001ea80000300800 */
[----:B------:R-:W3:Y:S04]  /*1a490*/  LDL.LU R242, [R1+0x7a8] ;  /* 0x0007a80001f27983 */ /* 0x000ee80000300800 */
[----:B------:R-:W3:Y:S04]  /*1a4a0*/  LDL.LU R252, [R1+0x77c] ;  /* 0x00077c0001fc7983 */ /* 0x000ee80000300800 */
[----:B------:R0:W-:Y:S04]  /*1a4b0*/  STL [R1+0x7d4], R240 ;  /* 0x0007d4f001007387 */ /* 0x0001e80000100800 */
[----:B0-----:R-:W3:Y:S01]  /*1a4c0*/  LDL.LU R240, [R1+0x7a0] ;  /* 0x0007a00001f07983 */ /* 0x001ee20000300800 */
[----:B----4-:R-:W-:-:S02]  /*1a4d0*/  IADD3.X R243, R243, UR5, RZ, P3, !PT ;  /* 0x00000005f3f37c10 */ /* 0x010fc40009ffe4ff */
[----:B------:R-:W-:Y:S02]  /*1a4e0*/  IADD3 R228, P3, R228, UR6, RZ ;  /* 0x00000006e4e47c10 */ /* 0x000fe4000ff7e0ff */
[----:B------:R-:W-:Y:S02]  /*1a4f0*/  IADD3.X R233, R233, UR5, RZ, P4, !PT ;  /* 0x00000005e9e97c10 */ /* 0x000fe4000a7fe4ff */
[----:B------:R-:W-:Y:S01]  /*1a500*/  IADD3 R231, P4, R231, UR6, RZ ;  /* 0x00000006e7e77c10 */ /* 0x000fe2000ff9e0ff */
[----:B------:R0:W-:Y:S01]  /*1a510*/  STL [R1+0x7f8], R243 ;  /* 0x0007f8f301007387 */ /* 0x0001e20000100800 */
        /* <DEDUP_REMOVED lines=17> */
[----:B------:R-:W-:Y:S02]  /*1a630*/  IADD3 R238, P2, R238, UR6, RZ ;  /* 0x00000006eeee7c10 */ /* 0x000fe4000ff5e0ff */
[----:B------:R-:W-:Y:S01]  /*1a640*/  IADD3.X R236, R236, UR5, RZ, P3, !PT ;  /* 0x00000005ecec7c10 */ /* 0x000fe20009ffe4ff */
[----:B0-----:R-:W4:Y:S04]  /*1a650*/  LDL.LU R249, [R1+0x76c] ;  /* 0x00076c0001f97983 */ /* 0x001f280000300800 */
[----:B------:R0:W-:Y:S01]  /*1a660*/  STL [R1+0x7ac], R247 ;  /* 0x0007acf701007387 */ /* 0x0001e20000100800 */
[----:B------:R-:W-:Y:S02]  /*1a670*/  IADD3.X R241, R241, UR5, RZ, P4, !PT ;  /* 0x00000005f1f17c10 */ /* 0x000fe4000a7fe4ff */
[----:B------:R-:W-:-:S02]  /*1a680*/  IADD3 R245, P3, R245, UR6, RZ ;  /* 0x00000006f5f57c10 */ /* 0x000fc4000ff7e0ff */
[----:B------:R-:W-:Y:S01]  /*1a690*/  IADD3 R250, P4, R250, UR6, RZ ;  /* 0x00000006fafa7c10 */ /* 0x000fe2000ff9e0ff */
[----:B0-----:R-:W4:Y:S04]  /*1a6a0*/  LDL.LU R247, [R1+0x790] ;  /* 0x0007900001f77983 */ /* 0x001f280000300800 */
[----:B------:R-:W-:Y:S04]  /*1a6b0*/  STL [R1+0x7d0], R235 ;  /* 0x0007d0eb01007387 */ /* 0x000fe80000100800 */
[----:B------:R-:W-:Y:S04]  /*1a6c0*/  STL [R1+0x7a4], R238 ;  /* 0x0007a4ee01007387 */ /* 0x000fe80000100800 */
[----:B------:R-:W-:Y:S01]  /*1a6d0*/  STL [R1+0x7c8], R236 ;  /* 0x0007c8ec01007387 */ /* 0x000fe20000100800 */
[----:B------:R-:W-:-:S03]  /*1a6e0*/  IADD3.X R246, R246, UR5, RZ, P5, !PT ;  /* 0x00000005f6f67c10 */ /* 0x000fc6000affe4ff */
[----:B------:R0:W-:Y:S04]  /*1a6f0*/  STL [R1+0x794], R250 ;  /* 0x000794fa01007387 */ /* 0x0001e80000100800 */
[----:B------:R-:W-:Y:S01]  /*1a700*/  STL [R1+0x79c], R245 ;  /* 0x00079cf501007387 */ /* 0x000fe20000100800 */
[----:B------:R-:W-:-:S03]  /*1a710*/  IADD3 R248, P5, R248, UR6, RZ ;  /* 0x00000006f8f87c10 */ /* 0x000fc6000ffbe0ff */
[----:B0-----:R-:W4:Y:S04]  /*1a720*/  LDL.LU R250, [R1+0x764] ;  /* 0x0007640001fa7983 */ /* 0x001f280000300800 */
[----:B------:R-:W-:Y:S04]  /*1a730*/  STL [R1+0x7c0], R241 ;  /* 0x0007c0f101007387 */ /* 0x000fe80000100800 */
[----:B------:R0:W-:Y:S04]  /*1a740*/  STL [R1+0x78c], R248 ;  /* 0x00078cf801007387 */ /* 0x0001e80000100800 */
[----:B0-----:R-:W4:Y:S04]  /*1a750*/  LDL.LU R248, [R1+0x788] ;  /* 0x0007880001f87983 */ /* 0x001f280000300800 */
[----:B------:R-:W-:Y:S01]  /*1a760*/  STL [R1+0x7b8], R246 ;  /* 0x0007b8f601007387 */ /* 0x000fe20000100800 */
[----:B------:R-:W-:-:S05]  /*1a770*/  IADD3.X R251, R251, UR5, RZ, P6, !PT ;  /* 0x00000005fbfb7c10 */ /* 0x000fca000b7fe4ff */
[----:B------:R0:W-:Y:S04]  /*1a780*/  STL [R1+0x7b0], R251 ;  /* 0x0007b0fb01007387 */ /* 0x0001e80000100800 */
[----:B0-----:R-:W4:Y:S01]  /*1a790*/  LDL.LU R251, [R1+0x75c] ;  /* 0x00075c0001fb7983 */ /* 0x001f220000300800 */
[----:B--2---:R-:W-:Y:S02]  /*1a7a0*/  IADD3 R239, P6, R239, UR6, RZ ;  /* 0x00000006efef7c10 */ /* 0x004fe4000ffde0ff */
[----:B---3--:R-:W-:-:S03]  /*1a7b0*/  IADD3.X R242, R242, UR5, RZ, P1, !PT ;  /* 0x00000005f2f27c10 */ /* 0x008fc60008ffe4ff */
[----:B------:R0:W-:Y:S01]  /*1a7c0*/  STL [R1+0x784], R239 ;  /* 0x000784ef01007387 */ /* 0x0001e20000100800 */
[----:B------:R-:W-:-:S03]  /*1a7d0*/  IADD3.X R240, R240, UR5, RZ, P2, !PT ;  /* 0x00000005f0f07c10 */ /* 0x000fc600097fe4ff */
[----:B0-----:R-:W2:Y:S04]  /*1a7e0*/  LDL.LU R239, [R1+0x780] ;  /* 0x0007800001ef7983 */ /* 0x001ea80000300800 */
[----:B------:R0:W-:Y:S04]  /*1a7f0*/  STL [R1+0x7a0], R240 ;  /* 0x0007a0f001007387 */ /* 0x0001e80000100800 */
[----:B------:R-:W-:Y:S04]  /*1a800*/  STL [R1+0x7a8], R242 ;  /* 0x0007a8f201007387 */ /* 0x000fe80000100800 */
[----:B0-----:R-:W3:Y:S01]  /*1a810*/  LDL.LU R240, [R1+0x754] ;  /* 0x0007540001f07983 */ /* 0x001ee20000300800 */
[----:B------:R-:W-:-:S05]  /*1a820*/  IADD3 R252, P1, R252, UR6, RZ ;  /* 0x00000006fcfc7c10 */ /* 0x000fca000ff3e0ff */
[----:B------:R-:W-:Y:S04]  /*1a830*/  STL [R1+0x77c], R252 ;  /* 0x00077cfc01007387 */ /* 0x000fe80000100800 */
[----:B------:R-:W3:Y:S04]  /*1a840*/  LDL.LU R228, [R1+0x778] ;  /* 0x0007780001e47983 */ /* 0x000ee80000300800 */
[----:B------:R-:W3:Y:S04]  /*1a850*/  LDL.LU R233, [R1+0x74c] ;  /* 0x00074c0001e97983 */ /* 0x000ee80000300800 */
[----:B------:R-:W3:Y:S01]  /*1a860*/  LDL.LU R231, [R1+0x770] ;  /* 0x0007700001e77983 */ /* 0x000ee20000300800 */
[----:B----4-:R-:W-:-:S05]  /*1a870*/  IADD3 R243, P2, R243, UR6, RZ ;  /* 0x00000006f3f37c10 */ /* 0x010fca000ff5e0ff */
        /* <DEDUP_REMOVED lines=17> */
[----:B------:R-:W4:Y:S01]  /*1a990*/  LDL.LU R241, [R1+0x71c] ;  /* 0x00071c0001f17983 */ /* 0x000f220000300800 */
[----:B------:R-:W-:-:S03]  /*1a9a0*/  IADD3 R250, P4, R250, UR6, RZ ;  /* 0x00000006fafa7c10 */ /* 0x000fc6000ff9e0ff */
[----:B0-----:R-:W4:Y:S04]  /*1a9b0*/  LDL.LU R247, [R1+0x740] ;  /* 0x0007400001f77983 */ /* 0x001f280000300800 */
[----:B------:R-:W4:Y:S04]  /*1a9c0*/  LDL.LU R246, [R1+0x714] ;  /* 0x0007140001f67983 */ /* 0x000f280000300800 */
[----:B------:R0:W-:Y:S01]  /*1a9d0*/  STL [R1+0x764], R250 ;  /* 0x000764fa01007387 */ /* 0x0001e20000100800 */
[----:B------:R-:W-:-:S03]  /*1a9e0*/  IADD3.X R248, R248, UR5, RZ, P5, !PT ;  /* 0x00000005f8f87c10 */ /* 0x000fc6000affe4ff */
[----:B0-----:R-:W4:Y:S04]  /*1a9f0*/  LDL.LU R250, [R1+0x738] ;  /* 0x0007380001fa7983 */ /* 0x001f280000300800 */
[----:B------:R0:W-:Y:S04]  /*1aa00*/  STL [R1+0x788], R248 ;  /* 0x000788f801007387 */ /* 0x0001e80000100800 */
[----:B0-----:R-:W4:Y:S01]  /*1aa10*/  LDL.LU R248, [R1+0x70c] ;  /* 0x00070c0001f87983 */ /* 0x001f220000300800 */
[----:B------:R-:W-:-:S05]  /*1aa20*/  IADD3 R251, P5, R251, UR6, RZ ;  /* 0x00000006fbfb7c10 */ /* 0x000fca000ffbe0ff */
[----:B------:R0:W-:Y:S04]  /*1aa30*/  STL [R1+0x75c], R251 ;  /* 0x00075cfb01007387 */ /* 0x0001e80000100800 */
[----:B0-----:R-:W4:Y:S04]  /*1aa40*/  LDL.LU R251, [R1+0x730] ;  /* 0x0007300001fb7983 */ /* 0x001f280000300800 */
[----:B------:R-:W4:Y:S04]  /*1aa50*/  LDL.LU R242, [R1+0x704] ;  /* 0x0007040001f27983 */ /* 0x000f280000300800 */
[----:B------:R-:W4:Y:S01]  /*1aa60*/  LDL.LU R249, [R1+0x728] ;  /* 0x0007280001f97983 */ /* 0x000f220000300800 */
[----:B--2---:R-:W-:-:S05]  /*1aa70*/  IADD3.X R239, R239, UR5, RZ, P6, !PT ;  /* 0x00000005efef7c10 */ /* 0x004fca000b7fe4ff */
[----:B------:R0:W-:Y:S01]  /*1aa80*/  STL [R1+0x780], R239 ;  /* 0x000780ef01007387 */ /* 0x0001e20000100800 */
[----:B---3--:R-:W-:-:S03]  /*1aa90*/  IADD3 R240, P6, R240, UR6, RZ ;  /* 0x00000006f0f07c10 */ /* 0x008fc6000ffde0ff */
[----:B0-----:R-:W2:Y:S04]  /*1aaa0*/  LDL.LU R239, [R1+0x6fc] ;  /* 0x0006fc0001ef7983 */ /* 0x001ea80000300800 */
[----:B------:R0:W-:Y:S04]  /*1aab0*/  STL [R1+0x754], R240 ;  /* 0x000754f001007387 */ /* 0x0001e80000100800 */
[----:B0-----:R-:W3:Y:S01]  /*1aac0*/  LDL.LU R240, [R1+0x720] ;  /* 0x0007200001f07983 */ /* 0x001ee20000300800 */
[----:B------:R-:W-:Y:S02]  /*1aad0*/  IADD3.X R228, R228, UR5, RZ, P1, !PT ;  /* 0x00000005e4e47c10 */ /* 0x000fe40008ffe4ff */
[----:B------:R-:W-:-:S02]  /*1aae0*/  IADD3 R233, P1, R233, UR6, RZ ;  /* 0x00000006e9e97c10 */ /* 0x000fc4000ff3e0ff */
[----:B------:R-:W-:Y:S01]  /*1aaf0*/  IADD3.X R231, R231, UR5, RZ, P2, !PT ;  /* 0x00000005e7e77c10 */ /* 0x000fe200097fe4ff */
[----:B------:R-:W-:Y:S04]  /*1ab00*/  STL [R1+0x778], R228 ;  /* 0x000778e401007387 */ /* 0x000fe80000100800 */
[----:B------:R-:W-:Y:S04]  /*1ab10*/  STL [R1+0x74c], R233 ;  /* 0x00074ce901007387 */ /* 0x000fe80000100800 */
[----:B------:R-:W-:Y:S01]  /*1ab20*/  STL [R1+0x770], R231 ;  /* 0x000770e701007387 */ /* 0x000fe20000100800 */
[----:B----4-:R-:W-:-:S02]  /*1ab30*/  IADD3.X R232, R232, UR5, RZ, P3, !PT ;  /* 0x00000005e8e87c10 */ /* 0x010fc40009ffe4ff */
[----:B------:R-:W-:Y:S02]  /*1ab40*/  IADD3 R234, P2, R234, UR6, RZ ;  /* 0x00000006eaea7c10 */ /* 0x000fe4000ff5e0ff */
[----:B------:R-:W-:Y:S02]  /*1ab50*/  IADD3 R243, P3, R243, UR6, RZ ;  /* 0x00000006f3f37c10 */ /* 0x000fe4000ff7e0ff */
[----:B------:R-:W-:Y:S02]  /*1ab60*/  IADD3.X R237, R237, UR5, RZ, P4, !PT ;  /* 0x00000005eded7c10 */ /* 0x000fe4000a7fe4ff */
[----:B------:R-:W-:Y:S01]  /*1ab70*/  IADD3 R252, P4, R252, UR6, RZ ;  /* 0x00000006fcfc7c10 */ /* 0x000fe2000ff9e0ff */
[----:B------:R0:W-:Y:S04]  /*1ab80*/  STL [R1+0x73c], R243 ;  /* 0x00073cf301007387 */ /* 0x0001e80000100800 */
[----:B------:R-:W-:Y:S01]  /*1ab90*/  STL [R1+0x744], R234 ;  /* 0x000744ea01007387 */ /* 0x000fe20000100800 */
[----:B------:R-:W-:-:S03]  /*1aba0*/  IADD3.X R244, R244, UR5, RZ, P5, !PT ;  /* 0x00000005f4f47c10 */ /* 0x000fc6000affe4ff */
[----:B0-----:R-:W4:Y:S04]  /*1abb0*/  LDL.LU R243, [R1+0x6f4] ;  /* 0x0006f40001f37983 */ /* 0x001f280000300800 */
[----:B------:R-:W-:Y:S04]  /*1abc0*/  STL [R1+0x768], R232 ;  /* 0x000768e801007387 */ /* 0x000fe80000100800 */
[----:B------:R0:W-:Y:S01]  /*1abd0*/  STL [R1+0x734], R252 ;  /* 0x000734fc01007387 */ /* 0x0001e20000100800 */
[----:B------:R-:W-:-:S03]  /*1abe0*/  IADD3 R235, P5, R235, UR6, RZ ;  /* 0x00000006ebeb7c10 */ /* 0x000fc6000ffbe0ff */
[----:B------:R-:W-:Y:S01]  /*1abf0*/  STL [R1+0x760], R237 ;  /* 0x000760ed01007387 */ /* 0x000fe20000100800 */
[----:B------:R-:W-:Y:S02]  /*1ac00*/  IADD3.X R238, R238, UR5, RZ, P6, !PT ;  /* 0x00000005eeee7c10 */ /* 0x000fe4000b7fe4ff */
[----:B------:R-:W-:Y:S01]  /*1ac10*/  IADD3 R236, P6, R236, UR6, RZ ;  /* 0x00000006ecec7c10 */ /* 0x000fe2000ffde0ff */
[----:B0-----:R-:W4:Y:S04]  /*1ac20*/  LDL.LU R252, [R1+0x718] ;  /* 0x0007180001fc7983 */ /* 0x001f280000300800 */
[----:B------:R0:W-:Y:S01]  /*1ac30*/  STL [R1+0x758], R244 ;  /* 0x000758f401007387 */ /* 0x0001e20000100800 */
[----:B------:R-:W-:Y:S02]  /*1ac40*/  IADD3.X R245, R245, UR5, RZ, P1, !PT ;  /* 0x00000005f5f57c10 */ /* 0x000fe40008ffe4ff */
[----:B------:R-:W-:-:S02]  /*1ac50*/  IADD3 R241, P1, R241, UR6, RZ ;  /* 0x00000006f1f17c10 */ /* 0x000fc4000ff3e0ff */
[----:B------:R-:W-:Y:S01]  /*1ac60*/  IADD3.X R247, R247, UR5, RZ, P2, !PT ;  /* 0x00000005f7f77c10 */ /* 0x000fe200097fe4ff */
[----:B0-----:R-:W4:Y:S04]  /*1ac70*/  LDL.LU R244, [R1+0x6ec] ;  /* 0x0006ec0001f47983 */ /* 0x001f280000300800 */
[----:B------:R-:W-:Y:S04]  /*1ac80*/  STL [R1+0x72c], R235 ;  /* 0x00072ceb01007387 */ /* 0x000fe80000100800 */
[----:B------:R-:W-:Y:S04]  /*1ac90*/  STL [R1+0x750], R238 ;  /* 0x000750ee01007387 */ /* 0x000fe80000100800 */
[----:B------:R-:W-:Y:S04]  /*1aca0*/  STL [R1+0x724], R236 ;  /* 0x000724ec01007387 */ /* 0x000fe80000100800 */
[----:B------:R0:W-:Y:S04]  /*1acb0*/  STL [R1+0x740], R247 ;  /* 0x000740f701007387 */ /* 0x0001e80000100800 */
[----:B------:R-:W-:Y:S01]  /*1acc0*/  STL [R1+0x748], R245 ;  /* 0x000748f501007387 */ /* 0x000fe20000100800 */
[----:B------:R-:W-:-:S02]  /*1acd0*/  IADD3 R246, P2, R246, UR6, RZ ;  /* 0x00000006f6f67c10 */ /* 0x000fc4000ff5e0ff */
[----:B------:R-:W-:Y:S01]  /*1ace0*/  IADD3.X R250, R250, UR5, RZ, P3, !PT ;  /* 0x00000005fafa7c10 */ /* 0x000fe20009ffe4ff */
[----:B0-----:R-:W4:Y:S04]  /*1acf0*/  LDL.LU R247, [R1+0x710] ;  /* 0x0007100001f77983 */ /* 0x001f280000300800 */
[----:B------:R-:W-:Y:S04]  /*1ad00*/  STL [R1+0x71c], R241 ;  /* 0x00071cf101007387 */ /* 0x000fe80000100800 */
[----:B------:R0:W-:Y:S01]  /*1ad10*/  STL [R1+0x738], R250 ;  /* 0x000738fa01007387 */ /* 0x0001e20000100800 */
[----:B------:R-:W-:-:S03]  /*1ad20*/  IADD3 R248, P3, R248, UR6, RZ ;  /* 0x00000006f8f87c10 */ /* 0x000fc6000ff7e0ff */
[----:B0-----:R-:W4:Y:S04]  /*1ad30*/  LDL.LU R250, [R1+0x6e4] ;  /* 0x0006e40001fa7983 */ /* 0x001f280000300800 */
[----:B------:R-:W-:Y:S04]  /*1ad40*/  STL [R1+0x714], R246 ;  /* 0x000714f601007387 */ /* 0x000fe80000100800 */
[----:B------:R0:W-:Y:S04]  /*1ad50*/  STL [R1+0x70c], R248 ;  /* 0x00070cf801007387 */ /* 0x0001e80000100800 */
[----:B0-----:R-:W4:Y:S01]  /*1ad60*/  LDL.LU R248, [R1+0x708] ;  /* 0x0007080001f87983 */ /* 0x001f220000300800 */
[----:B------:R-:W-:-:S02]  /*1ad70*/  IADD3.X R251, R251, UR5, RZ, P4, !PT ;  /* 0x00000005fbfb7c10 */ /* 0x000fc4000a7fe4ff */
[----:B------:R-:W-:Y:S02]  /*1ad80*/  IADD3.X R249, R249, UR5, RZ, P5, !PT ;  /* 0x00000005f9f97c10 */ /* 0x000fe4000affe4ff */
[----:B------:R-:W-:Y:S01]  /*1ad90*/  IADD3 R242, P4, R242, UR6, RZ ;  /* 0x00000006f2f27c10 */ /* 0x000fe2000ff9e0ff */
[----:B------:R0:W-:Y:S04]  /*1ada0*/  STL [R1+0x730], R251 ;  /* 0x000730fb01007387 */ /* 0x0001e80000100800 */
[----:B0-----:R-:W4:Y:S01]  /*1adb0*/  LDL.LU R251, [R1+0x6dc] ;  /* 0x0006dc0001fb7983 */ /* 0x001f220000300800 */
[----:B--2---:R-:W-:-:S05]  /*1adc0*/  IADD3 R239, P5, R239, UR6, RZ ;  /* 0x00000006efef7c10 */ /* 0x004fca000ffbe0ff */
[----:B------:R0:W-:Y:S04]  /*1add0*/  STL [R1+0x6fc], R239 ;  /* 0x0006fcef01007387 */ /* 0x0001e80000100800 */
[----:B------:R-:W-:Y:S01]  /*1ade0*/  STL [R1+0x704], R242 ;  /* 0x000704f201007387 */ /* 0x000fe20000100800 */
[----:B---3--:R-:W-:-:S03]  /*1adf0*/  IADD3.X R240, R240, UR5, RZ, P6, !PT ;  /* 0x00000005f0f07c10 */ /* 0x008fc6000b7fe4ff */
[----:B0-----:R-:W2:Y:S04]  /*1ae00*/  LDL.LU R239, [R1+0x700] ;  /* 0x0007000001ef7983 */ /* 0x001ea80000300800 */
[----:B------:R-:W-:Y:S04]  /*1ae10*/  STL [R1+0x728], R249 ;  /* 0x000728f901007387 */ /* 0x000fe80000100800 */
[----:B------:R-:W3:Y:S04]  /*1ae20*/  LDL.LU R228, [R1+0x6d4] ;  /* 0x0006d40001e47983 */ /* 0x000ee80000300800 */
[----:B------:R-:W3:Y:S04]  /*1ae30*/  LDL.LU R233, [R1+0x6f8] ;  /* 0x0006f80001e97983 */ /* 0x000ee80000300800 */
[----:B------:R-:W3:Y:S04]  /*1ae40*/  LDL.LU R231, [R1+0x6cc] ;  /* 0x0006cc0001e77983 */ /* 0x000ee80000300800 */
[----:B------:R0:W-:Y:S04]  /*1ae50*/  STL [R1+0x720], R240 ;  /* 0x000720f001007387 */ /* 0x0001e80000100800 */
[----:B------:R-:W3:Y:S04]  /*1ae60*/  LDL.LU R234, [R1+0x6f0] ;  /* 0x0006f00001ea7983 */ /* 0x000ee80000300800 */
[----:B------:R-:W3:Y:S04]  /*1ae70*/  LDL.LU R232, [R1+0x6c4] ;  /* 0x0006c40001e87983 */ /* 0x000ee80000300800 */
[----:B0-----:R-:W3:Y:S04]  /*1ae80*/  LDL.LU R240, [R1+0x6e8] ;  /* 0x0006e80001f07983 */ /* 0x001ee80000300800 */
[----:B------:R-:W3:Y:S04]  /*1ae90*/  LDL.LU R237, [R1+0x6bc] ;  /* 0x0006bc0001ed7983 */ /* 0x000ee80000300800 */
[----:B------:R-:W3:Y:S01]  /*1aea0*/  LDL.LU R249, [R1+0x6e0] ;  /* 0x0006e00001f97983 */ /* 0x000ee20000300800 */
[----:B----4-:R-:W-:-:S05]  /*1aeb0*/  IADD3 R243, P6, R243, UR6, RZ ;  /* 0x00000006f3f37c10 */ /* 0x010fca000ffde0ff */
        /* <DEDUP_REMOVED lines=14> */
[----:B------:R0:W-:Y:S01]  /*1afa0*/  STL [R1+0x710], R247 ;  /* 0x000710f701007387 */ /* 0x0001e20000100800 */
[----:B------:R-:W-:-:S03]  /*1afb0*/  IADD3 R250, P2, R250, UR6, RZ ;  /* 0x00000006fafa7c10 */ /* 0x000fc6000ff5e0ff */
[----:B0-----:R-:W4:Y:S04]  /*1afc0*/  LDL.LU R247, [R1+0x694] ;  /* 0x0006940001f77983 */ /* 0x001f280000300800 */
[----:B------:R0:W-:Y:S01]  /*1afd0*/  STL [R1+0x6e4], R250 ;  /* 0x0006e4fa01007387 */ /* 0x0001e20000100800 */
[----:B------:R-:W-:-:S03]  /*1afe0*/  IADD3.X R248, R248, UR5, RZ, P3, !PT ;  /* 0x00000005f8f87c10 */ /* 0x000fc60009ffe4ff */
[----:B0-----:R-:W4:Y:S04]  /*1aff0*/  LDL.LU R250, [R1+0x6b8] ;  /* 0x0006b80001fa7983 */ /* 0x001f280000300800 */
[----:B------:R0:W-:Y:S04]  /*1b000*/  STL [R1+0x708], R248 ;  /* 0x000708f801007387 */ /* 0x0001e80000100800 */
[----:B0-----:R-:W4:Y:S04]  /*1b010*/  LDL.LU R248, [R1+0x68c] ;  /* 0x00068c0001f87983 */ /* 0x001f280000300800 */
[----:B------:R-:W4:Y:S04]  /*1b020*/  LDL.LU R242, [R1+0x6b0] ;  /* 0x0006b00001f27983 */ /* 0x000f280000300800 */
[----:B------:R-:W4:Y:S01]  /*1b030*/  LDL.LU R252, [R1+0x684] ;  /* 0x0006840001fc7983 */ /* 0x000f220000300800 */
[----:B------:R-:W-:-:S05]  /*1b040*/  IADD3 R251, P3, R251, UR6, RZ ;  /* 0x00000006fbfb7c10 */ /* 0x000fca000ff7e0ff */
[----:B------:R0:W-:Y:S04]  /*1b050*/  STL [R1+0x6dc], R251 ;  /* 0x0006dcfb01007387 */ /* 0x0001e80000100800 */
[----:B0-----:R-:W4:Y:S01]  /*1b060*/  LDL.LU R251, [R1+0x6a8] ;  /* 0x0006a80001fb7983 */ /* 0x001f220000300800 */
[----:B--2---:R-:W-:Y:S02]  /*1b070*/  IADD3.X R239, R239, UR5, RZ, P4, !PT ;  /* 0x00000005efef7c10 */ /* 0x004fe4000a7fe4ff */
[----:B---3--:R-:W-:Y:S02]  /*1b080*/  IADD3 R228, P4, R228, UR6, RZ ;  /* 0x00000006e4e47c10 */ /* 0x008fe4000ff9e0ff */
[----:B------:R-:W-:Y:S01]  /*1b090*/  IADD3.X R233, R233, UR5, RZ, P5, !PT ;  /* 0x00000005e9e97c10 */ /* 0x000fe2000affe4ff */
[----:B------:R0:W-:Y:S01]  /*1b0a0*/  STL [R1+0x700], R239 ;  /* 0x000700ef01007387 */ /* 0x0001e20000100800 */
[----:B------:R-:W-:-:S02]  /*1b0b0*/  IADD3 R231, P5, R231, UR6, RZ ;  /* 0x00000006e7e77c10 */ /* 0x000fc4000ffbe0ff */
[----:B------:R-:W-:Y:S01]  /*1b0c0*/  IADD3.X R234, R234, UR5, RZ, P6, !PT ;  /* 0x00000005eaea7c10 */ /* 0x000fe2000b7fe4ff */
[----:B0-----:R-:W2:Y:S01]  /*1b0d0*/  LDL.LU R239, [R1+0x67c] ;  /* 0x00067c0001ef7983 */ /* 0x001ea20000300800 */
[----:B------:R-:W-:-:S03]  /*1b0e0*/  IADD3.X R240, R240, UR5, RZ, P1, !PT ;  /* 0x00000005f0f07c10 */ /* 0x000fc60008ffe4ff */
[----:B------:R-:W-:Y:S04]  /*1b0f0*/  STL [R1+0x6d4], R228 ;  /* 0x0006d4e401007387 */ /* 0x000fe80000100800 */
[----:B------:R-:W-:Y:S04]  /*1b100*/  STL [R1+0x6f8], R233 ;  /* 0x0006f8e901007387 */ /* 0x000fe80000100800 */
[----:B------:R-:W-:Y:S04]  /*1b110*/  STL [R1+0x6cc], R231 ;  /* 0x0006cce701007387 */ /* 0x000fe80000100800 */
[----:B------:R0:W-:Y:S04]  /*1b120*/  STL [R1+0x6e8], R240 ;  /* 0x0006e8f001007387 */ /* 0x0001e80000100800 */
[----:B------:R-:W-:Y:S04]  /*1b130*/  STL [R1+0x6f0], R234 ;  /* 0x0006f0ea01007387 */ /* 0x000fe80000100800 */
[----:B0-----:R-:W3:Y:S01]  /*1b140*/  LDL.LU R240, [R1+0x6a0] ;  /* 0x0006a00001f07983 */ /* 0x001ee20000300800 */
[----:B------:R-:W-:-:S02]  /*1b150*/  IADD3 R232, P6, R232, UR6, RZ ;  /* 0x00000006e8e87c10 */ /* 0x000fc4000ffde0ff */
[----:B------:R-:W-:Y:S02]  /*1b160*/  IADD3.X R249, R249, UR5, RZ, P2, !PT ;  /* 0x00000005f9f97c10 */ /* 0x000fe400097fe4ff */
[----:B------:R-:W-:Y:S01]  /*1b170*/  IADD3 R237, P1, R237, UR6, RZ ;  /* 0x00000006eded7c10 */ /* 0x000fe2000ff3e0ff */
[----:B------:R-:W-:Y:S04]  /*1b180*/  STL [R1+0x6c4], R232 ;  /* 0x0006c4e801007387 */ /* 0x000fe80000100800 */
[----:B------:R0:W-:Y:S04]  /*1b190*/  STL [R1+0x6e0], R249 ;  /* 0x0006e0f901007387 */ /* 0x0001e80000100800 */
[----:B------:R-:W-:Y:S04]  /*1b1a0*/  STL [R1+0x6bc], R237 ;  /* 0x0006bced01007387 */ /* 0x000fe80000100800 */
[----:B0-----:R-:W3:Y:S01]  /*1b1b0*/  LDL.LU R249, [R1+0x674] ;  /* 0x0006740001f97983 */ /* 0x001ee20000300800 */
[----:B----4-:R-:W-:-:S02]  /*1b1c0*/  IADD3 R243, P2, R243, UR6, RZ ;  /* 0x00000006f3f37c10 */ /* 0x010fc4000ff5e0ff */
[----:B------:R-:W-:Y:S02]  /*1b1d0*/  IADD3.X R235, R235, UR5, RZ, P3, !PT ;  /* 0x00000005ebeb7c10 */ /* 0x000fe40009ffe4ff */
[----:B------:R-:W-:Y:S02]  /*1b1e0*/  IADD3 R238, P3, R238, UR6, RZ ;  /* 0x00000006eeee7c10 */ /* 0x000fe4000ff7e0ff */
[----:B------:R-:W-:Y:S01]  /*1b1f0*/  IADD3.X R236, R236, UR5, RZ, P4, !PT ;  /* 0x00000005ecec7c10 */ /* 0x000fe2000a7fe4ff */
[----:B------:R0:W-:Y:S04]  /*1b200*/  STL [R1+0x6b4], R243 ;  /* 0x0006b4f301007387 */ /* 0x0001e80000100800 */
[----:B0-----:R-:W4:Y:S01]  /*1b210*/  LDL.LU R243, [R1+0x698] ;  /* 0x0006980001f37983 */ /* 0x001f220000300800 */
[----:B------:R-:W-:-:S02]  /*1b220*/  IADD3.X R241, R241, UR5, RZ, P5, !PT ;  /* 0x00000005f1f17c10 */ /* 0x000fc4000affe4ff */
[----:B------:R-:W-:Y:S01]  /*1b230*/  IADD3 R245, P4, R245, UR6, RZ ;  /* 0x00000006f5f57c10 */ /* 0x000fe2000ff9e0ff */
[----:B------:R-:W-:Y:S04]  /*1b240*/  STL [R1+0x6d8], R235 ;  /* 0x0006d8eb01007387 */ /* 0x000fe80000100800 */
[----:B------:R-:W-:Y:S04]  /*1b250*/  STL [R1+0x6ac], R238 ;  /* 0x0006acee01007387 */ /* 0x000fe80000100800 */
[----:B------:R-:W-:Y:S01]  /*1b260*/  STL [R1+0x6d0], R236 ;  /* 0x0006d0ec01007387 */ /* 0x000fe20000100800 */
[----:B------:R-:W-:-:S02]  /*1b270*/  IADD3 R244, P5, R244, UR6, RZ ;  /* 0x00000006f4f47c10 */ /* 0x000fc4000ffbe0ff */
[----:B------:R-:W-:-:S03]  /*1b280*/  IADD3.X R246, R246, UR5, RZ, P6, !PT ;  /* 0x00000005f6f67c10 */ /* 0x000fc6000b7fe4ff */
[----:B------:R0:W-:Y:S04]  /*1b290*/  STL [R1+0x69c], R244 ;  /* 0x00069cf401007387 */ /* 0x0001e80000100800 */
[----:B------:R-:W-:Y:S01]  /*1b2a0*/  STL [R1+0x6a4], R245 ;  /* 0x0006a4f501007387 */ /* 0x000fe20000100800 */
[----:B------:R-:W-:-:S03]  /*1b2b0*/  IADD3 R247, P6, R247, UR6, RZ ;  /* 0x00000006f7f77c10 */ /* 0x000fc6000ffde0ff */
[----:B0-----:R-:W4:Y:S04]  /*1b2c0*/  LDL.LU R244, [R1+0x66c] ;  /* 0x00066c0001f47983 */ /* 0x001f280000300800 */
[----:B------:R-:W-:Y:S04]  /*1b2d0*/  STL [R1+0x6c8], R241 ;  /* 0x0006c8f101007387 */ /* 0x000fe80000100800 */
[----:B------:R0:W-:Y:S01]  /*1b2e0*/  STL [R1+0x694], R247 ;  /* 0x000694f701007387 */ /* 0x0001e20000100800 */
[----:B------:R-:W-:-:S03]  /*1b2f0*/  IADD3.X R250, R250, UR5, RZ, P1, !PT ;  /* 0x00000005fafa7c10 */ /* 0x000fc60008ffe4ff */
[----:B0-----:R-:W4:Y:S04]  /*1b300*/  LDL.LU R247, [R1+0x690] ;  /* 0x0006900001f77983 */ /* 0x001f280000300800 */
[----:B------:R-:W-:Y:S04]  /*1b310*/  STL [R1+0x6c0], R246 ;  /* 0x0006c0f601007387 */ /* 0x000fe80000100800 */
[----:B------:R0:W-:Y:S01]  /*1b320*/  STL [R1+0x6b8], R250 ;  /* 0x0006b8fa01007387 */ /* 0x0001e20000100800 */
[----:B------:R-:W-:-:S03]  /*1b330*/  IADD3 R248, P1, R248, UR6, RZ ;  /* 0x00000006f8f87c10 */ /* 0x000fc6000ff3e0ff */
[----:B0-----:R-:W4:Y:S04]  /*1b340*/  LDL.LU R250, [R1+0x664] ;  /* 0x0006640001fa7983 */ /* 0x001f280000300800 */
[----:B------:R0:W-:Y:S01]  /*1b350*/  STL [R1+0x68c], R248 ;  /* 0x00068cf801007387 */ /* 0x0001e20000100800 */
[----:B------:R-:W-:Y:S02]  /*1b360*/  IADD3.X R242, R242, UR5, RZ, P2, !PT ;  /* 0x00000005f2f27c10 */ /* 0x000fe400097fe4ff */
[----:B------:R-:W-:Y:S01]  /*1b370*/  IADD3 R252, P2, R252, UR6, RZ ;  /* 0x00000006fcfc7c10 */ /* 0x000fe2000ff5e0ff */
[----:B0-----:R-:W4:Y:S01]  /*1b380*/  LDL.LU R248, [R1+0x688] ;  /* 0x0006880001f87983 */ /* 0x001f220000300800 */
[----:B------:R-:W-:-:S05]  /*1b390*/  IADD3.X R251, R251, UR5, RZ, P3, !PT ;  /* 0x00000005fbfb7c10 */ /* 0x000fca0009ffe4ff */
[----:B------:R0:W-:Y:S04]  /*1b3a0*/  STL [R1+0x6a8], R251 ;  /* 0x0006a8fb01007387 */ /* 0x0001e80000100800 */
[----:B------:R-:W-:Y:S04]  /*1b3b0*/  STL [R1+0x6b0], R242 ;  /* 0x0006b0f201007387 */ /* 0x000fe80000100800 */
[----:B0-----:R-:W4:Y:S04]  /*1b3c0*/  LDL.LU R251, [R1+0x65c] ;  /* 0x00065c0001fb7983 */ /* 0x001f280000300800 */
[----:B------:R-:W-:Y:S04]  /*1b3d0*/  STL [R1+0x684], R252 ;  /* 0x000684fc01007387 */ /* 0x000fe80000100800 */
[----:B------:R-:W4:Y:S04]  /*1b3e0*/  LDL.LU R228, [R1+0x680] ;  /* 0x0006800001e47983 */ /* 0x000f280000300800 */
[----:B------:R-:W4:Y:S04]  /*1b3f0*/  LDL.LU R233, [R1+0x654] ;  /* 0x0006540001e97983 */ /* 0x000f280000300800 */
[----:B------:R-:W4:Y:S01]  /*1b400*/  LDL.LU R231, [R1+0x678] ;  /* 0x0006780001e77983 */ /* 0x000f220000300800 */
[----:B--2---:R-:W-:-:S05]  /*1b410*/  IADD3 R239, P3, R239, UR6, RZ ;  /* 0x00000006efef7c10 */ /* 0x004fca000ff7e0ff */
[----:B------:R0:W-:Y:S04]  /*1b420*/  STL [R1+0x67c], R239 ;  /* 0x00067cef01007387 */ /* 0x0001e80000100800 */
[----:B------:R-:W2:Y:S04]  /*1b430*/  LDL.LU R234, [R1+0x64c] ;  /* 0x00064c0001ea7983 */ /* 0x000ea80000300800 */
[----:B------:R-:W2:Y:S04]  /*1b440*/  LDL.LU R232, [R1+0x670] ;  /* 0x0006700001e87983 */ /* 0x000ea80000300800 */
[----:B0-----:R-:W2:Y:S01]  /*1b450*/  LDL.LU R239, [R1+0x644] ;  /* 0x0006440001ef7983 */ /* 0x001ea20000300800 */
[----:B---3--:R-:W-:-:S03]  /*1b460*/  IADD3.X R240, R240, UR5, RZ, P4, !PT ;  /* 0x00000005f0f07c10 */ /* 0x008fc6000a7fe4ff */
[----:B------:R-:W3:Y:S04]  /*1b470*/  LDL.LU R237, [R1+0x668] ;  /* 0x0006680001ed7983 */ /* 0x000ee80000300800 */
[----:B------:R-:W3:Y:S04]  /*1b480*/  LDL.LU R252, [R1+0x63c] ;  /* 0x00063c0001fc7983 */ /* 0x000ee80000300800 */
[----:B------:R0:W-:Y:S04]  /*1b490*/  STL [R1+0x6a0], R240 ;  /* 0x0006a0f001007387 */ /* 0x0001e80000100800 */
[----:B0-----:R-:W3:Y:S01]  /*1b4a0*/  LDL.LU R240, [R1+0x660] ;  /* 0x0006600001f07983 */ /* 0x001ee20000300800 */
[----:B------:R-:W-:-:S03]  /*1b4b0*/  IADD3 R249, P4, R249, UR6, RZ ;  /* 0x00000006f9f97c10 */ /* 0x000fc6000ff9e0ff */
[----:B------:R-:W3:Y:S04]  /*1b4c0*/  LDL.LU R235, [R1+0x634] ;  /* 0x0006340001eb7983 */ /* 0x000ee80000300800 */
[----:B------:R-:W3:Y:S04]  /*1b4d0*/  LDL.LU R238, [R1+0x658] ;  /* 0x0006580001ee7983 */ /* 0x000ee80000300800 */
[----:B------:R-:W-:Y:S04]  /*1b4e0*/  STL [R1+0x674], R249 ;  /* 0x000674f901007387 */ /* 0x000fe80000100800 */
[----:B------:R-:W3:Y:S01]  /*1b4f0*/  LDL.LU R236, [R1+0x62c] ;  /* 0x00062c0001ec7983 */ /* 0x000ee20000300800 */
[----:B----4-:R-:W-:-:S05]  /*1b500*/  IADD3.X R243, R243, UR5, RZ, P5, !PT ;  /* 0x00000005f3f37c10 */ /* 0x010fca000affe4ff */
[----:B------:R0:W-:Y:S04]  /*1b510*/  STL [R1+0x698], R243 ;  /* 0x000698f301007387 */ /* 0x0001e80000100800 */
[----:B------:R-:W4:Y:S04]  /*1b520*/  LDL.LU R245, [R1+0x650] ;  /* 0x0006500001f57983 */ /* 0x000f280000300800 */
[----:B------:R-:W4:Y:S04]  /*1b530*/  LDL.LU R241, [R1+0x624] ;  /* 0x0006240001f17983 */ /* 0x000f280000300800 */
[----:B0-----:R-:W4:Y:S04]  /*1b540*/  LDL.LU R243, [R1+0x648] ;  /* 0x0006480001f37983 */ /* 0x001f280000300800 */
[----:B------:R-:W4:Y:S01]  /*1b550*/  LDL.LU R246, [R1+0x61c] ;  /* 0x00061c0001f67983 */ /* 0x000f220000300800 */
[----:B------:R-:W-:-:S05]  /*1b560*/  IADD3 R244, P5, R244, UR6, RZ ;  /* 0x00000006f4f47c10 */ /* 0x000fca000ffbe0ff */
[----:B------:R0:W-:Y:S01]  /*1b570*/  STL [R1+0x66c], R244 ;  /* 0x00066cf401007387 */ /* 0x0001e20000100800 */
[----:B------:R-:W-:-:S03]  /*1b580*/  IADD3.X R247, R247, UR5, RZ, P6, !PT ;  /* 0x00000005f7f77c10 */ /* 0x000fc6000b7fe4ff */
[----:B0-----:R-:W4:Y:S04]  /*1b590*/  LDL.LU R244, [R1+0x640] ;  /* 0x0006400001f47983 */ /* 0x001f280000300800 */
[----:B------:R0:W-:Y:S01]  /*1b5a0*/  STL [R1+0x690], R247 ;  /* 0x000690f701007387 */ /* 0x0001e20000100800 */
[----:B------:R-:W-:-:S03]  /*1b5b0*/  IADD3 R250, P6, R250, UR6, RZ ;  /* 0x00000006fafa7c10 */ /* 0x000fc6000ffde0ff */
[----:B0-----:R-:W4:Y:S04]  /*1b5c0*/  LDL.LU R247, [R1+0xc28] ;  /* 0x000c280001f77983 */ /* 0x001f280000300800 */
[----:B------:R0:W-:Y:S01]  /*1b5d0*/  STL [R1+0x664], R250 ;  /* 0x000664fa01007387 */ /* 0x0001e20000100800 */
[----:B------:R-:W-:-:S03]  /*1b5e0*/  IADD3.X R248, R248, UR5, RZ, P1, !PT ;  /* 0x00000005f8f87c10 */ /* 0x000fc60008ffe4ff */
[----:B0-----:R-:W4:Y:S04]  /*1b5f0*/  LDL.LU R250, [R1+0x638] ;  /* 0x0006380001fa7983 */ /* 0x001f280000300800 */
[----:B------:R-:W4:Y:S04]  /*1b600*/  LDL.LU R242, [R1+0xc24] ;  /* 0x000c240001f27983 */ /* 0x000f280000300800 */
[----:B------:R-:W4:Y:S04]  /*1b610*/  LDL.LU R249, [R1+0x630] ;  /* 0x0006300001f97983 */ /* 0x000f280000300800 */
[----:B------:R0:W-:Y:S04]  /*1b620*/  STL [R1+0x688], R248 ;  /* 0x000688f801007387 */ /* 0x0001e80000100800 */
[----:B0-----:R-:W4:Y:S01]  /*1b630*/  LDL.LU R248, [R1+0xc20] ;  /* 0x000c200001f87983 */ /* 0x001f220000300800 */
[----:B------:R-:W-:-:S02]  /*1b640*/  IADD3 R251, P1, R251, UR6, RZ ;  /* 0x00000006fbfb7c10 */ /* 0x000fc4000ff3e0ff */
[----:B------:R-:W-:Y:S02]  /*1b650*/  IADD3.X R228, R228, UR5, RZ, P2, !PT ;  /* 0x00000005e4e47c10 */ /* 0x000fe400097fe4ff */
[----:B------:R-:W-:Y:S01]  /*1b660*/  IADD3 R233, P2, R233, UR6, RZ ;  /* 0x00000006e9e97c10 */ /* 0x000fe2000ff5e0ff */
[----:B------:R0:W-:Y:S01]  /*1b670*/  STL [R1+0x65c], R251 ;  /* 0x00065cfb01007387 */ /* 0x0001e20000100800 */
[----:B------:R-:W-:-:S03]  /*1b680*/  IADD3.X R231, R231, UR5, RZ, P3, !PT ;  /* 0x00000005e7e77c10 */ /* 0x000fc60009ffe4ff */
[----:B0-----:R-:W4:Y:S04]  /*1b690*/  LDL.LU R251, [R1+0x628] ;  /* 0x0006280001fb7983 */ /* 0x001f280000300800 */
[----:B------:R-:W-:Y:S04]  /*1b6a0*/  STL [R1+0x680], R228 ;  /* 0x000680e401007387 */ /* 0x000fe80000100800 */
[----:B------:R-:W-:Y:S04]  /*1b6b0*/  STL [R1+0x654], R233 ;  /* 0x000654e901007387 */ /* 0x000fe80000100800 */
[----:B------:R-:W-:Y:S01]  /*1b6c0*/  STL [R1+0x678], R231 ;  /* 0x000678e701007387 */ /* 0x000fe20000100800 */
[----:B--2---:R-:W-:-:S02]  /*1b6d0*/  IADD3.X R232, R232, UR5, RZ, P4, !PT ;  /* 0x00000005e8e87c10 */ /* 0x004fc4000a7fe4ff */
[----:B------:R-:W-:Y:S02]  /*1b6e0*/  IADD3 R234, P3, R234, UR6, RZ ;  /* 0x00000006eaea7c10 */ /* 0x000fe4000ff7e0ff */
[----:B------:R-:W-:Y:S02]  /*1b6f0*/  IADD3 R239, P4, R239, UR6, RZ ;  /* 0x00000006efef7c10 */ /* 0x000fe4000ff9e0ff */
[----:B---3--:R-:W-:Y:S02]  /*1b700*/  IADD3.X R237, R237, UR5, RZ, P5, !PT ;  /* 0x00000005eded7c10 */ /* 0x008fe4000affe4ff */
[----:B------:R-:W-:Y:S01]  /*1b710*/  IADD3 R252, P5, R252, UR6, RZ ;  /* 0x00000006fcfc7c10 */ /* 0x000fe2000ffbe0ff */
[----:B------:R0:W-:Y:S04]  /*1b720*/  STL [R1+0x644], R239 ;  /* 0x000644ef01007387 */ /* 0x0001e80000100800 */
[----:B------:R-:W-:Y:S04]  /*1b730*/  STL [R1+0x64c], R234 ;  /* 0x00064cea01007387 */ /* 0x000fe80000100800 */
[----:B0-----:R-:W2:Y:S01]  /*1b740*/  LDL.LU R239, [R1+0xc18] ;  /* 0x000c180001ef7983 */ /* 0x001ea20000300800 */
[----:B------:R-:W-:-:S03]  /*1b750*/  IADD3.X R240, R240, UR5, RZ, P6, !PT ;  /* 0x00000005f0f07c10 */ /* 0x000fc6000b7fe4ff */
[----:B------:R-:W-:Y:S04]  /*1b760*/  STL [R1+0x670], R232 ;  /* 0x000670e801007387 */ /* 0x000fe80000100800 */
[----:B------:R0:W-:Y:S04]  /*1b770*/  STL [R1+0x63c], R252 ;  /* 0x00063cfc01007387 */ /* 0x0001e80000100800 */
[----:B------:R-:W-:Y:S04]  /*1b780*/  STL [R1+0x668], R237 ;  /* 0x000668ed01007387 */ /* 0x000fe80000100800 */
[----:B0-----:R-:W3:Y:S04]  /*1b790*/  LDL.LU R252, [R1+0x620] ;  /* 0x0006200001fc7983 */ /* 0x001ee80000300800 */
[----:B------:R0:W-:Y:S04]  /*1b7a0*/  STL [R1+0x660], R240 ;  /* 0x000660f001007387 */ /* 0x0001e80000100800 */
[----:B0-----:R-:W3:Y:S01]  /*1b7b0*/  LDL.LU R240, [R1+0xc10] ;  /* 0x000c100001f07983 */ /* 0x001ee20000300800 */
[----:B------:R-:W-:-:S02]  /*1b7c0*/  IADD3 R235, P6, R235, UR6, RZ ;  /* 0x00000006ebeb7c10 */ /* 0x000fc4000ffde0ff */
[----:B------:R-:W-:Y:S02]  /*1b7d0*/  IADD3.X R238, R238, UR5, RZ, P1, !PT ;  /* 0x00000005eeee7c10 */ /* 0x000fe40008ffe4ff */
[----:B------:R-:W-:Y:S01]  /*1b7e0*/  IADD3 R236, P1, R236, UR6, RZ ;  /* 0x00000006ecec7c10 */ /* 0x000fe2000ff3e0ff */
[----:B------:R-:W-:Y:S04]  /*1b7f0*/  STL [R1+0x634], R235 ;  /* 0x000634eb01007387 */ /* 0x000fe80000100800 */
[----:B------:R-:W-:Y:S04]  /*1b800*/  STL [R1+0x658], R238 ;  /* 0x000658ee01007387 */ /* 0x000fe80000100800 */
[----:B------:R-:W-:Y:S01]  /*1b810*/  STL [R1+0x62c], R236 ;  /* 0x00062cec01007387 */ /* 0x000fe20000100800 */
[----:B----4-:R-:W-:-:S02]  /*1b820*/  IADD3.X R245, R245, UR5, RZ, P2, !PT ;  /* 0x00000005f5f57c10 */ /* 0x010fc400097fe4ff */
[----:B------:R-:W-:Y:S02]  /*1b830*/  IADD3 R241, P2, R241, UR6, RZ ;  /* 0x00000006f1f17c10 */ /* 0x000fe4000ff5e0ff */
[----:B------:R-:W-:Y:S02]  /*1b840*/  IADD3.X R243, R243, UR5, RZ, P3, !PT ;  /* 0x00000005f3f37c10 */ /* 0x000fe40009ffe4ff */
[----:B------:R-:W-:-:S03]  /*1b850*/  IADD3 R246, P3, R246, UR6, RZ ;  /* 0x00000006f6f67c10 */ /* 0x000fc6000ff7e0ff */
[----:B------:R0:W-:Y:S04]  /*1b860*/  STL [R1+0x648], R243 ;  /* 0x000648f301007387 */ /* 0x0001e80000100800 */
[----:B------:R-:W-:Y:S04]  /*1b870*/  STL [R1+0x650], R245 ;  /* 0x000650f501007387 */ /* 0x000fe80000100800 */
[----:B0-----:R-:W4:Y:S04]  /*1b880*/  LDL.LU R243, [R1+0x618] ;  /* 0x0006180001f37983 */ /* 0x001f280000300800 */
[----:B------:R-:W-:Y:S01]  /*1b890*/  STL [R1+0x624], R241 ;  /* 0x000624f101007387 */ /* 0x000fe20000100800 */
[----:B------:R-:W-:-:S05]  /*1b8a0*/  IADD3.X R244, R244, UR5, RZ, P4, !PT ;  /* 0x00000005f4f47c10 */ /* 0x000fca000a7fe4ff */
[----:B------:R0:W-:Y:S01]  /*1b8b0*/  STL [R1+0x640], R244 ;  /* 0x000640f401007387 */ /* 0x0001e20000100800 */
[----:B------:R-:W-:-:S03]  /*1b8c0*/  IADD3 R247, P4, R247, UR6, RZ ;  /* 0x00000006f7f77c10 */ /* 0x000fc6000ff9e0ff */
[----:B0-----:R-:W4:Y:S04]  /*1b8d0*/  LDL.LU R244, [R1+0xc08] ;  /* 0x000c080001f47983 */ /* 0x001f280000300800 */
[----:B------:R-:W-:Y:S04]  /*1b8e0*/  STL [R1+0x61c], R246 ;  /* 0x00061cf601007387 */ /* 0x000fe80000100800 */
[----:B------:R0:W-:Y:S01]  /*1b8f0*/  STL [R1+0xc28], R247 ;  /* 0x000c28f701007387 */ /* 0x0001e20000100800 */
[----:B------:R-:W-:-:S03]  /*1b900*/  IADD3.X R250, R250, UR5, RZ, P5, !PT ;  /* 0x00000005fafa7c10 */ /* 0x000fc6000affe4ff */
[----:B0-----:R-:W4:Y:S01]  /*1b910*/  LDL.LU R247, [R1+0x614] ;  /* 0x0006140001f77983 */ /* 0x001f220000300800 */
[----:B------:R-:W-:Y:S02]  /*1b920*/  IADD3.X R249, R249, UR5, RZ, P6, !PT ;  /* 0x00000005f9f97c10 */ /* 0x000fe4000b7fe4ff */
[----:B------:R-:W-:Y:S01]  /*1b930*/  IADD3 R242, P5, R242, UR6, RZ ;  /* 0x00000006f2f27c10 */ /* 0x000fe2000ffbe0ff */
[----:B------:R0:W-:Y:S01]  /*1b940*/  STL [R1+0x638], R250 ;  /* 0x000638fa01007387 */ /* 0x0001e20000100800 */
[----:B------:R-:W-:-:S03]  /*1b950*/  IADD3 R248, P6, R248, UR6, RZ ;  /* 0x00000006f8f87c10 */ /* 0x000fc6000ffde0ff */
[----:B0-----:R-:W4:Y:S04]  /*1b960*/  LDL.LU R250, [R1+0xc00] ;  /* 0x000c000001fa7983 */ /* 0x001f280000300800 */
[----:B------:R0:W-:Y:S04]  /*1b970*/  STL [R1+0xc20], R248 ;  /* 0x000c20f801007387 */ /* 0x0001e80000100800 */
[----:B------:R-:W-:Y:S04]  /*1b980*/  STL [R1+0xc24], R242 ;  /* 0x000c24f201007387 */ /* 0x000fe80000100800 */
[----:B0-----:R-:W4:Y:S04]  /*1b990*/  LDL.LU R248, [R1+0x610] ;  /* 0x0006100001f87983 */ /* 0x001f280000300800 */
[----:B------:R-:W-:Y:S04]  /*1b9a0*/  STL [R1+0x630], R249 ;  /* 0x000630f901007387 */ /* 0x000fe80000100800 */
[----:B------:R-:W4:Y:S04]  /*1b9b0*/  LDL.LU R228, [R1+0xbf8] ;  /* 0x000bf80001e47983 */ /* 0x000f280000300800 */
[----:B------:R-:W4:Y:S04]  /*1b9c0*/  LDL.LU R233, [R1+0xc1c] ;  /* 0x000c1c0001e97983 */ /* 0x000f280000300800 */
[----:B------:R-:W4:Y:S01]  /*1b9d0*/  LDL.LU R231, [R1+0xbf0] ;  /* 0x000bf00001e77983 */ /* 0x000f220000300800 */
[----:B------:R-:W-:-:S05]  /*1b9e0*/  IADD3.X R251, R251, UR5, RZ, P1, !PT ;  /* 0x00000005fbfb7c10 */ /* 0x000fca0008ffe4ff */
[----:B------:R0:W-:Y:S04]  /*1b9f0*/  STL [R1+0x628], R251 ;  /* 0x000628fb01007387 */ /* 0x0001e80000100800 */
[----:B------:R-:W4:Y:S04]  /*1ba00*/  LDL.LU R234, [R1+0xc14] ;  /* 0x000c140001ea7983 */ /* 0x000f280000300800 */
[----:B------:R-:W4:Y:S04]  /*1ba10*/  LDL.LU R232, [R1+0xbe8] ;  /* 0x000be80001e87983 */ /* 0x000f280000300800 */
[----:B0-----:R-:W4:Y:S04]  /*1ba20*/  LDL.LU R251, [R1+0xc0c] ;  /* 0x000c0c0001fb7983 */ /* 0x001f280000300800 */
[----:B------:R-:W4:Y:S04]  /*1ba30*/  LDL.LU R237, [R1+0xbe0] ;  /* 0x000be00001ed7983 */ /* 0x000f280000300800 */
[----:B------:R-:W4:Y:S01]  /*1ba40*/  LDL.LU R249, [R1+0xc04] ;  /* 0x000c040001f97983 */ /* 0x000f220000300800 */
[----:B--2---:R-:W-:-:S05]  /*1ba50*/  IADD3 R239, P1, R239, UR6, RZ ;  /* 0x00000006efef7c10 */ /* 0x004fca000ff3e0ff */
[----:B------:R0:W-:Y:S01]  /*1ba60*/  STL [R1+0xc18], R239 ;  /* 0x000c18ef01007387 */ /* 0x0001e20000100800 */
[----:B---3--:R-:W-:-:S03]  /*1ba70*/  IADD3.X R252, R252, UR5, RZ, P2, !PT ;  /* 0x00000005fcfc7c10 */ /* 0x008fc600097fe4ff */
[----:B0-----:R-:W2:Y:S04]  /*1ba80*/  LDL.LU R239, [R1+0xbd8] ;  /* 0x000bd80001ef7983 */ /* 0x001ea80000300800 */
[----:B------:R-:W3:Y:S04]  /*1ba90*/  LDL.LU R235, [R1+0xbfc] ;  /* 0x000bfc0001eb7983 */ /* 0x000ee80000300800 */
[----:B------:R-:W3:Y:S04]  /*1baa0*/  LDL.LU R238, [R1+0xbd0] ;  /* 0x000bd00001ee7983 */ /* 0x000ee80000300800 */
[----:B------:R-:W-:Y:S04]  /*1bab0*/  STL [R1+0x620], R252 ;  /* 0x000620fc01007387 */ /* 0x000fe80000100800 */
[----:B------:R-:W3:Y:S01]  /*1bac0*/  LDL.LU R236, [R1+0xbf4] ;  /* 0x000bf40001ec7983 */ /* 0x000ee20000300800 */
[----:B------:R-:W-:-:S05]  /*1bad0*/  IADD3 R240, P2, R240, UR6, RZ ;  /* 0x00000006f0f07c10 */ /* 0x000fca000ff5e0ff */
[----:B------:R0:W-:Y:S04]  /*1bae0*/  STL [R1+0xc10], R240 ;  /* 0x000c10f001007387 */ /* 0x0001e80000100800 */
[----:B------:R-:W3:Y:S04]  /*1baf0*/  LDL.LU R245, [R1+0xbc8] ;  /* 0x000bc80001f57983 */ /* 0x000ee80000300800 */
[----:B------:R-:W3:Y:S04]  /*1bb00*/  LDL.LU R241, [R1+0xbec] ;  /* 0x000bec0001f17983 */ /* 0x000ee80000300800 */
[----:B0-----:R-:W3:Y:S04]  /*1bb10*/  LDL.LU R240, [R1+0xbc0] ;  /* 0x000bc00001f07983 */ /* 0x001ee80000300800 */
[----:B------:R-:W3:Y:S01]  /*1bb20*/  LDL.LU R246, [R1+0xbe4] ;  /* 0x000be40001f67983 */ /* 0x000ee20000300800 */
[----:B----4-:R-:W-:-:S05]  /*1bb30*/  IADD3.X R243, R243, UR5, RZ, P3, !PT ;  /* 0x00000005f3f37c10 */ /* 0x010fca0009ffe4ff */
[----:B------:R0:W-:Y:S04]  /*1bb40*/  STL [R1+0x618], R243 ;  /* 0x000618f301007387 */ /* 0x0001e80000100800 */
[----:B0-----:R-:W4:Y:S01]  /*1bb50*/  LDL.LU R243, [R1+0xbb8] ;  /* 0x000bb80001f37983 */ /* 0x001f220000300800 */
[----:B------:R-:W-:-:S05]  /*1bb60*/  IADD3 R244, P3, R244, UR6, RZ ;  /* 0x00000006f4f47c10 */ /* 0x000fca000ff7e0ff */
[----:B------:R0:W-:Y:S01]  /*1bb70*/  STL [R1+0xc08], R244 ;  /* 0x000c08f401007387 */ /* 0x0001e20000100800 */
[----:B------:R-:W-:-:S03]  /*1bb80*/  IADD3.X R247, R247, UR5, RZ, P4, !PT ;  /* 0x00000005f7f77c10 */ /* 0x000fc6000a7fe4ff */
[----:B0-----:R-:W4:Y:S04]  /*1bb90*/  LDL.LU R244, [R1+0xbdc] ;  /* 0x000bdc0001f47983 */ /* 0x001f280000300800 */
[----:B------:R0:W-:Y:S01]  /*1bba0*/  STL [R1+0x614], R247 ;  /* 0x000614f701007387 */ /* 0x0001e20000100800 */
[----:B------:R-:W-:-:S03]  /*1bbb0*/  IADD3 R250, P4, R250, UR6, RZ ;  /* 0x00000006fafa7c10 */ /* 0x000fc6000ff9e0ff */
[----:B0-----:R-:W4:Y:S04]  /*1bbc0*/  LDL.LU R247, [R1+0xbb0] ;  /* 0x000bb00001f77983 */ /* 0x001f280000300800 */
[----:B------:R-:W4:Y:S04]  /*1bbd0*/  LDL.LU R242, [R1+0xbd4] ;  /* 0x000bd40001f27983 */ /* 0x000f280000300800 */
[----:B------:R-:W4:Y:S04]  /*1bbe0*/  LDL.LU R252, [R1+0xba8] ;  /* 0x000ba80001fc7983 */ /* 0x000f280000300800 */
[----:B------:R0:W-:Y:S01]  /*1bbf0*/  STL [R1+0xc00], R250 ;  /* 0x000c00fa01007387 */ /* 0x0001e20000100800 */
[----:B------:R-:W-:-:S03]  /*1bc00*/  IADD3.X R248, R248, UR5, RZ, P5, !PT ;  /* 0x00000005f8f87c10 */ /* 0x000fc6000affe4ff */
[----:B0-----:R-:W4:Y:S01]  /*1bc10*/  LDL.LU R250, [R1+0xbcc] ;  /* 0x000bcc0001fa7983 */ /* 0x001f220000300800 */
[----:B------:R-:W-:Y:S02]  /*1bc20*/  IADD3 R228, P5, R228, UR6, RZ ;  /* 0x00000006e4e47c10 */ /* 0x000fe4000ffbe0ff */
[----:B------:R-:W-:Y:S01]  /*1bc30*/  IADD3.X R233, R233, UR5, RZ, P6, !PT ;  /* 0x00000005e9e97c10 */ /* 0x000fe2000b7fe4ff */
[----:B------:R0:W-:Y:S01]  /*1bc40*/  STL [R1+0x610], R248 ;  /* 0x000610f801007387 */ /* 0x0001e20000100800 */
[----:B------:R-:W-:-:S03]  /*1bc50*/  IADD3 R231, P6, R231, UR6, RZ ;  /* 0x00000006e7e77c10 */ /* 0x000fc6000ffde0ff */
[----:B0-----:R-:W4:Y:S04]  /*1bc60*/  LDL.LU R248, [R1+0xba0] ;  /* 0x000ba00001f87983 */ /* 0x001f280000300800 */
[----:B------:R-:W-:Y:S04]  /*1bc70*/  STL [R1+0xbf8], R228 ;  /* 0x000bf8e401007387 */ /* 0x000fe80000100800 */
[----:B------:R-:W-:Y:S04]  /*1bc80*/  STL [R1+0xc1c], R233 ;  /* 0x000c1ce901007387 */ /* 0x000fe80000100800 */
[----:B------:R-:W-:Y:S01]  /*1bc90*/  STL [R1+0xbf0], R231 ;  /* 0x000bf0e701007387 */ /* 0x000fe20000100800 */
[----:B------:R-:W-:-:S02]  /*1bca0*/  IADD3.X R234, R234, UR5, RZ, P1, !PT ;  /* 0x00000005eaea7c10 */ /* 0x000fc40008ffe4ff */
[----:B------:R-:W-:Y:S02]  /*1bcb0*/  IADD3 R232, P1, R232, UR6, RZ ;  /* 0x00000006e8e87c10 */ /* 0x000fe4000ff3e0ff */
[----:B------:R-:W-:Y:S02]  /*1bcc0*/  IADD3.X R251, R251, UR5, RZ, P2, !PT ;  /* 0x00000005fbfb7c10 */ /* 0x000fe400097fe4ff */
[----:B------:R-:W-:Y:S02]  /*1bcd0*/  IADD3 R237, P2, R237, UR6, RZ ;  /* 0x00000006eded7c10 */ /* 0x000fe4000ff5e0ff */
[----:B------:R-:W-:Y:S01]  /*1bce0*/  IADD3.X R249, R249, UR5, RZ, P3, !PT ;  /* 0x00000005f9f97c10 */ /* 0x000fe20009ffe4ff */
[----:B------:R0:W-:Y:S04]  /*1bcf0*/  STL [R1+0xc0c], R251 ;  /* 0x000c0cfb01007387 */ /* 0x0001e80000100800 */
[----:B------:R-:W-:Y:S04]  /*1bd00*/  STL [R1+0xc14], R234 ;  /* 0x000c14ea01007387 */ /* 0x000fe80000100800 */
[----:B0-----:R-:W4:Y:S04]  /*1bd10*/  LDL.LU R251, [R1+0xbc4] ;  /* 0x000bc40001fb7983 */ /* 0x001f280000300800 */
[----:B------:R-:W-:Y:S04]  /*1bd20*/  STL [R1+0xbe8], R232 ;  /* 0x000be8e801007387 */ /* 0x000fe80000100800 */
[----:B------:R0:W-:Y:S04]  /*1bd30*/  STL [R1+0xc04], R249 ;  /* 0x000c04f901007387 */ /* 0x0001e80000100800 */
[----:B------:R-:W-:Y:S04]  /*1bd40*/  STL [R1+0xbe0], R237 ;  /* 0x000be0ed01007387 */ /* 0x000fe80000100800 */
[----:B0-----:R-:W4:Y:S01]  /*1bd50*/  LDL.LU R249, [R1+0xb98] ;  /* 0x000b980001f97983 */ /* 0x001f220000300800 */
[----:B--2---:R-:W-:-:S02]  /*1bd60*/  IADD3 R239, P3, R239, UR6, RZ ;  /* 0x00000006efef7c10 */ /* 0x004fc4000ff7e0ff */
[----:B---3--:R-:W-:Y:S02]  /*1bd70*/  IADD3.X R235, R235, UR5, RZ, P4, !PT ;  /* 0x00000005ebeb7c10 */ /* 0x008fe4000a7fe4ff */
[----:B------:R-:W-:Y:S01]  /*1bd80*/  IADD3 R238, P4, R238, UR6, RZ ;  /* 0x00000006eeee7c10 */ /* 0x000fe2000ff9e0ff */
[----:B------:R0:W-:Y:S01]  /*1bd90*/  STL [R1+0xbd8], R239 ;  /* 0x000bd8ef01007387 */ /* 0x0001e20000100800 */
[----:B------:R-:W-:-:S03]  /*1bda0*/  IADD3.X R236, R236, UR5, RZ, P5, !PT ;  /* 0x00000005ecec7c10 */ /* 0x000fc6000affe4ff */
[----:B0-----:R-:W2:Y:S01]  /*1bdb0*/  LDL.LU R239, [R1+0xbbc] ;  /* 0x000bbc0001ef7983 */ /* 0x001ea20000300800 */
[----:B------:R-:W-:Y:S02]  /*1bdc0*/  IADD3.X R241, R241, UR5, RZ, P6, !PT ;  /* 0x00000005f1f17c10 */ /* 0x000fe4000b7fe4ff */
[----:B------:R-:W-:Y:S01]  /*1bdd0*/  IADD3 R245, P5, R245, UR6, RZ ;  /* 0x00000006f5f57c10 */ /* 0x000fe2000ffbe0ff */
[----:B------:R-:W-:Y:S04]  /*1bde0*/  STL [R1+0xbfc], R235 ;  /* 0x000bfceb01007387 */ /* 0x000fe80000100800 */
[----:B------:R-:W-:Y:S04]  /*1bdf0*/  STL [R1+0xbd0], R238 ;  /* 0x000bd0ee01007387 */ /* 0x000fe80000100800 */
[----:B------:R-:W-:Y:S01]  /*1be00*/  STL [R1+0xbf4], R236 ;  /* 0x000bf4ec01007387 */ /* 0x000fe20000100800 */
[----:B------:R-:W-:-:S05]  /*1be10*/  IADD3 R240, P6, R240, UR6, RZ ;  /* 0x00000006f0f07c10 */ /* 0x000fca000ffde0ff */
[----:B------:R0:W-:Y:S04]  /*1be20*/  STL [R1+0xbc0], R240 ;  /* 0x000bc0f001007387 */ /* 0x0001e80000100800 */
[----:B------:R-:W-:Y:S04]  /*1be30*/  STL [R1+0xbc8], R245 ;  /* 0x000bc8f501007387 */ /* 0x000fe80000100800 */
[----:B0-----:R-:W3:Y:S01]  /*1be40*/  LDL.LU R240, [R1+0xb90] ;  /* 0x000b900001f07983 */ /* 0x001ee20000300800 */
[----:B------:R-:W-:-:S03]  /*1be50*/  IADD3.X R246, R246, UR5, RZ, P1, !PT ;  /* 0x00000005f6f67c10 */ /* 0x000fc60008ffe4ff */
[----:B------:R-:W-:Y:S01]  /*1be60*/  STL [R1+0xbec], R241 ;  /* 0x000becf101007387 */ /* 0x000fe20000100800 */
[----:B----4-:R-:W-:-:S05]  /*1be70*/  IADD3 R243, P1, R243, UR6, RZ ;  /* 0x00000006f3f37c10 */ /* 0x010fca000ff3e0ff */
[----:B------:R0:W-:Y:S04]  /*1be80*/  STL [R1+0xbb8], R243 ;  /* 0x000bb8f301007387 */ /* 0x0001e80000100800 */
[----:B0-----:R-:W4:Y:S04]  /*1be90*/  LDL.LU R243, [R1+0xbb4] ;  /* 0x000bb40001f37983 */ /* 0x001f280000300800 */
[----:B------:R-:W-:Y:S01]  /*1bea0*/  STL [R1+0xbe4], R246 ;  /* 0x000be4f601007387 */ /* 0x000fe20000100800 */
[----:B------:R-:W-:-:S05]  /*1beb0*/  IADD3.X R244, R244, UR5, RZ, P2, !PT ;  /* 0x00000005f4f47c10 */ /* 0x000fca00097fe4ff */
[----:B------:R0:W-:Y:S01]  /*1bec0*/  STL [R1+0xbdc], R244 ;  /* 0x000bdcf401007387 */ /* 0x0001e20000100800 */
[----:B------:R-:W-:-:S03]  /*1bed0*/  IADD3 R247, P2, R247, UR6, RZ ;  /* 0x00000006f7f77c10 */ /* 0x000fc6000ff5e0ff */
[----:B0-----:R-:W4:Y:S01]  /*1bee0*/  LDL.LU R244, [R1+0xb88] ;  /* 0x000b880001f47983 */ /* 0x001f220000300800 */
        /* <DEDUP_REMOVED lines=15> */
[----:B------:R-:W4:Y:S04]  /*1bfe0*/  LDL.LU R232, [R1+0xb94] ;  /* 0x000b940001e87983 */ /* 0x000f280000300800 */
[----:B0-----:R-:W4:Y:S04]  /*1bff0*/  LDL.LU R248, [R1+0xb68] ;  /* 0x000b680001f87983 */ /* 0x001f280000300800 */
[----:B------:R-:W4:Y:S04]  /*1c000*/  LDL.LU R237, [R1+0xb8c] ;  /* 0x000b8c0001ed7983 */ /* 0x000f280000300800 */
[----:B------:R-:W4:Y:S01]  /*1c010*/  LDL.LU R252, [R1+0xb60] ;  /* 0x000b600001fc7983 */ /* 0x000f220000300800 */
[----:B------:R-:W-:-:S05]  /*1c020*/  IADD3.X R251, R251, UR5, RZ, P5, !PT ;  /* 0x00000005fbfb7c10 */ /* 0x000fca000affe4ff */
[----:B------:R0:W-:Y:S01]  /*1c030*/  STL [R1+0xbc4], R251 ;  /* 0x000bc4fb01007387 */ /* 0x0001e20000100800 */
[----:B------:R-:W-:-:S03]  /*1c040*/  IADD3 R249, P5, R249, UR6, RZ ;  /* 0x00000006f9f97c10 */ /* 0x000fc6000ffbe0ff */
[----:B0-----:R-:W4:Y:S04]  /*1c050*/  LDL.LU R251, [R1+0xb84] ;  /* 0x000b840001fb7983 */ /* 0x001f280000300800 */
[----:B------:R-:W4:Y:S04]  /*1c060*/  LDL.LU R235, [R1+0xb58] ;  /* 0x000b580001eb7983 */ /* 0x000f280000300800 */
[----:B------:R-:W4:Y:S04]  /*1c070*/  LDL.LU R238, [R1+0xb7c] ;  /* 0x000b7c0001ee7983 */ /* 0x000f280000300800 */
[----:B------:R-:W-:Y:S04]  /*1c080*/  STL [R1+0xb98], R249 ;  /* 0x000b98f901007387 */ /* 0x000fe80000100800 */
[----:B------:R-:W4:Y:S01]  /*1c090*/  LDL.LU R236, [R1+0xb50] ;  /* 0x000b500001ec7983 */ /* 0x000f220000300800 */
[----:B--2---:R-:W-:-:S05]  /*1c0a0*/  IADD3.X R239, R239, UR5, RZ, P6, !PT ;  /* 0x00000005efef7c10 */ /* 0x004fca000b7fe4ff */
[----:B------:R0:W-:Y:S04]  /*1c0b0*/  STL [R1+0xbbc], R239 ;  /* 0x000bbcef01007387 */ /* 0x0001e80000100800 */
[----:B------:R-:W2:Y:S04]  /*1c0c0*/  LDL.LU R245, [R1+0xb74] ;  /* 0x000b740001f57983 */ /* 0x000ea80000300800 */
[----:B------:R-:W2:Y:S04]  /*1c0d0*/  LDL.LU R241, [R1+0xb48] ;  /* 0x000b480001f17983 */ /* 0x000ea80000300800 */
[----:B0-----:R-:W2:Y:S04]  /*1c0e0*/  LDL.LU R239, [R1+0xb6c] ;  /* 0x000b6c0001ef7983 */ /* 0x001ea80000300800 */
[----:B------:R-:W2:Y:S01]  /*1c0f0*/  LDL.LU R246, [R1+0xb40] ;  /* 0x000b400001f67983 */ /* 0x000ea20000300800 */
[----:B---3--:R-:W-:-:S05]  /*1c100*/  IADD3 R240, P6, R240, UR6, RZ ;  /* 0x00000006f0f07c10 */ /* 0x008fca000ffde0ff */
[----:B------:R0:W-:Y:S04]  /*1c110*/  STL [R1+0xb90], R240 ;  /* 0x000b90f001007387 */ /* 0x0001e80000100800 */
[----:B0-----:R-:W3:Y:S01]  /*1c120*/  LDL.LU R240, [R1+0xb64] ;  /* 0x000b640001f07983 */ /* 0x001ee20000300800 */
[----:B----4-:R-:W-:-:S05]  /*1c130*/  IADD3.X R243, R243, UR5, RZ, P1, !PT ;  /* 0x00000005f3f37c10 */ /* 0x010fca0008ffe4ff */
[----:B------:R0:W-:Y:S04]  /*1c140*/  STL [R1+0xbb4], R243 ;  /* 0x000bb4f301007387 */ /* 0x0001e80000100800 */
[----:B0-----:R-:W4:Y:S01]  /*1c150*/  LDL.LU R243, [R1+0xb38] ;  /* 0x000b380001f37983 */ /* 0x001f220000300800 */
[----:B------:R-:W-:-:S05]  /*1c160*/  IADD3 R244, P1, R244, UR6, RZ ;  /* 0x00000006f4f47c10 */ /* 0x000fca000ff3e0ff */
[----:B------:R0:W-:Y:S01]  /*1c170*/  STL [R1+0xb88], R244 ;  /* 0x000b88f401007387 */ /* 0x0001e20000100800 */
[----:B------:R-:W-:-:S03]  /*1c180*/  IADD3.X R247, R247, UR5, RZ, P2, !PT ;  /* 0x00000005f7f77c10 */ /* 0x000fc600097fe4ff */
[----:B0-----:R-:W4:Y:S04]  /*1c190*/  LDL.LU R244, [R1+0xb5c] ;  /* 0x000b5c0001f47983 */ /* 0x001f280000300800 */
[----:B------:R-:W4:Y:S04]  /*1c1a0*/  LDL.LU R242, [R1+0xb30] ;  /* 0x000b300001f27983 */ /* 0x000f280000300800 */
[----:B------:R-:W4:Y:S04]  /*1c1b0*/  LDL.LU R249, [R1+0xb54] ;  /* 0x000b540001f97983 */ /* 0x000f280000300800 */
[----:B------:R0:W-:Y:S01]  /*1c1c0*/  STL [R1+0xbac], R247 ;  /* 0x000bacf701007387 */ /* 0x0001e20000100800 */
[----:B------:R-:W-:-:S03]  /*1c1d0*/  IADD3 R250, P2, R250, UR6, RZ ;  /* 0x00000006fafa7c10 */ /* 0x000fc6000ff5e0ff */
[----:B0-----:R-:W4:Y:S01]  /*1c1e0*/  LDL.LU R247, [R1+0xb28] ;  /* 0x000b280001f77983 */ /* 0x001f220000300800 */
[----:B------:R-:W-:Y:S02]  /*1c1f0*/  IADD3.X R228, R228, UR5, RZ, P3, !PT ;  /* 0x00000005e4e47c10 */ /* 0x000fe40009ffe4ff */
[----:B------:R-:W-:Y:S02]  /*1c200*/  IADD3 R233, P3, R233, UR6, RZ ;  /* 0x00000006e9e97c10 */ /* 0x000fe4000ff7e0ff */
[----:B------:R-:W-:Y:S01]  /*1c210*/  IADD3.X R231, R231, UR5, RZ, P4, !PT ;  /* 0x00000005e7e77c10 */ /* 0x000fe2000a7fe4ff */
[----:B------:R0:W-:Y:S01]  /*1c220*/  STL [R1+0xb80], R250 ;  /* 0x000b80fa01007387 */ /* 0x0001e20000100800 */
        /* <DEDUP_REMOVED lines=10> */
[----:B------:R-:W-:Y:S04]  /*1c2d0*/  STL [R1+0xb70], R234 ;  /* 0x000b70ea01007387 */ /* 0x000fe80000100800 */
[----:B0-----:R-:W4:Y:S04]  /*1c2e0*/  LDL.LU R248, [R1+0xb20] ;  /* 0x000b200001f87983 */ /* 0x001f280000300800 */
[----:B------:R-:W-:Y:S04]  /*1c2f0*/  STL [R1+0xb94], R232 ;  /* 0x000b94e801007387 */ /* 0x000fe80000100800 */
[----:B------:R0:W-:Y:S04]  /*1c300*/  STL [R1+0xb60], R252 ;  /* 0x000b60fc01007387 */ /* 0x0001e80000100800 */
[----:B------:R-:W-:Y:S04]  /*1c310*/  STL [R1+0xb8c], R237 ;  /* 0x000b8ced01007387 */ /* 0x000fe80000100800 */
[----:B0-----:R-:W4:Y:S01]  /*1c320*/  LDL.LU R252, [R1+0xb44] ;  /* 0x000b440001fc7983 */ /* 0x001f220000300800 */
[----:B------:R-:W-:-:S02]  /*1c330*/  IADD3.X R251, R251, UR5, RZ, P1, !PT ;  /* 0x00000005fbfb7c10 */ /* 0x000fc40008ffe4ff */
[----:B------:R-:W-:Y:S02]  /*1c340*/  IADD3 R235, P1, R235, UR6, RZ ;  /* 0x00000006ebeb7c10 */ /* 0x000fe4000ff3e0ff */
[----:B------:R-:W-:Y:S02]  /*1c350*/  IADD3.X R238, R238, UR5, RZ, P2, !PT ;  /* 0x00000005eeee7c10 */ /* 0x000fe400097fe4ff */
[----:B------:R-:W-:Y:S01]  /*1c360*/  IADD3 R236, P2, R236, UR6, RZ ;  /* 0x00000006ecec7c10 */ /* 0x000fe2000ff5e0ff */
[----:B------:R0:W-:Y:S04]  /*1c370*/  STL [R1+0xb84], R251 ;  /* 0x000b84fb01007387 */ /* 0x0001e80000100800 */
[----:B0-----:R-:W4:Y:S04]  /*1c380*/  LDL.LU R251, [R1+0xb18] ;  /* 0x000b180001fb7983 */ /* 0x001f280000300800 */
[----:B------:R-:W-:Y:S04]  /*1c390*/  STL [R1+0xb58], R235 ;  /* 0x000b58eb01007387 */ /* 0x000fe80000100800 */
[----:B------:R-:W-:Y:S04]  /*1c3a0*/  STL [R1+0xb7c], R238 ;  /* 0x000b7cee01007387 */ /* 0x000fe80000100800 */
[----:B------:R-:W-:Y:S01]  /*1c3b0*/  STL [R1+0xb50], R236 ;  /* 0x000b50ec01007387 */ /* 0x000fe20000100800 */
[----:B--2---:R-:W-:-:S02]  /*1c3c0*/  IADD3.X R245, R245, UR5, RZ, P3, !PT ;  /* 0x00000005f5f57c10 */ /* 0x004fc40009ffe4ff */
[----:B------:R-:W-:Y:S02]  /*1c3d0*/  IADD3 R241, P3, R241, UR6, RZ ;  /* 0x00000006f1f17c10 */ /* 0x000fe4000ff7e0ff */
[----:B------:R-:W-:-:S05]  /*1c3e0*/  IADD3.X R239, R239, UR5, RZ, P4, !PT ;  /* 0x00000005efef7c10 */ /* 0x000fca000a7fe4ff */
[----:B------:R0:W-:Y:S04]  /*1c3f0*/  STL [R1+0xb6c], R239 ;  /* 0x000b6cef01007387 */ /* 0x0001e80000100800 */
[----:B------:R-:W-:Y:S04]  /*1c400*/  STL [R1+0xb74], R245 ;  /* 0x000b74f501007387 */ /* 0x000fe80000100800 */
[----:B0-----:R-:W2:Y:S04]  /*1c410*/  LDL.LU R239, [R1+0xb3c] ;  /* 0x000b3c0001ef7983 */ /* 0x001ea80000300800 */
[----:B------:R-:W-:Y:S01]  /*1c420*/  STL [R1+0xb48], R241 ;  /* 0x000b48f101007387 */ /* 0x000fe20000100800 */
[----:B---3--:R-:W-:-:S05]  /*1c430*/  IADD3.X R240, R240, UR5, RZ, P5, !PT ;  /* 0x00000005f0f07c10 */ /* 0x008fca000affe4ff */
[----:B------:R0:W-:Y:S04]  /*1c440*/  STL [R1+0xb64], R240 ;  /* 0x000b64f001007387 */ /* 0x0001e80000100800 */
[----:B0-----:R-:W3:Y:S01]  /*1c450*/  LDL.LU R240, [R1+0xb10] ;  /* 0x000b100001f07983 */ /* 0x001ee20000300800 */
[----:B------:R-:W-:-:S05]  /*1c460*/  IADD3 R246, P4, R246, UR6, RZ ;  /* 0x00000006f6f67c10 */ /* 0x000fca000ff9e0ff */
[----:B------:R-:W-:Y:S01]  /*1c470*/  STL [R1+0xb40], R246 ;  /* 0x000b40f601007387 */ /* 0x000fe20000100800 */
[----:B----4-:R-:W-:-:S05]  /*1c480*/  IADD3 R243, P5, R243, UR6, RZ ;  /* 0x00000006f3f37c10 */ /* 0x010fca000ffbe0ff */
[----:B------:R0:W-:Y:S04]  /*1c490*/  STL [R1+0xb38], R243 ;  /* 0x000b38f301007387 */ /* 0x0001e80000100800 */
[----:B0-----:R-:W4:Y:S01]  /*1c4a0*/  LDL.LU R243, [R1+0xb34] ;  /* 0x000b340001f37983 */ /* 0x001f220000300800 */
[----:B------:R-:W-:Y:S02]  /*1c4b0*/  IADD3.X R244, R244, UR5, RZ, P6, !PT ;  /* 0x00000005f4f47c10 */ /* 0x000fe4000b7fe4ff */
[----:B------:R-:W-:Y:S02]  /*1c4c0*/  IADD3.X R249, R249, UR5, RZ, P1, !PT ;  /* 0x00000005f9f97c10 */ /* 0x000fe40008ffe4ff */
[----:B------:R-:W-:Y:S01]  /*1c4d0*/  IADD3 R242, P6, R242, UR6, RZ ;  /* 0x00000006f2f27c10 */ /* 0x000fe2000ffde0ff */
[----:B------:R0:W-:Y:S01]  /*1c4e0*/  STL [R1+0xb5c], R244 ;  /* 0x000b5cf401007387 */ /* 0x0001e20000100800 */
[----:B------:R-:W-:-:S03]  /*1c4f0*/  IADD3 R247, P1, R247, UR6, RZ ;  /* 0x00000006f7f77c10 */ /* 0x000fc6000ff3e0ff */
[----:B0-----:R-:W4:Y:S04]  /*1c500*/  LDL.LU R244, [R1+0xb08] ;  /* 0x000b080001f47983 */ /* 0x001f280000300800 */
[----:B------:R0:W-:Y:S04]  /*1c510*/  STL [R1+0xb28], R247 ;  /* 0x000b28f701007387 */ /* 0x0001e80000100800 */
[----:B------:R-:W-:Y:S04]  /*1c520*/  STL [R1+0xb30], R242 ;  /* 0x000b30f201007387 */ /* 0x000fe80000100800 */
[----:B0-----:R-:W4:Y:S01]  /*1c530*/  LDL.LU R247, [R1+0xb2c] ;  /* 0x000b2c0001f77983 */ /* 0x001f220000300800 */
[----:B------:R-:W-:-:S03]  /*1c540*/  IADD3.X R250, R250, UR5, RZ, P2, !PT ;  /* 0x00000005fafa7c10 */ /* 0x000fc600097fe4ff */
[----:B------:R0:W-:Y:S04]  /*1c550*/  STL [R1+0xb54], R249 ;  /* 0x000b54f901007387 */ /* 0x0001e80000100800 */
[----:B------:R-:W4:Y:S04]  /*1c560*/  LDL.LU R233, [R1+0xb00] ;  /* 0x000b000001e97983 */ /* 0x000f280000300800 */
[----:B------:R-:W4:Y:S04]  /*1c570*/  LDL.LU R231, [R1+0xb24] ;  /* 0x000b240001e77983 */ /* 0x000f280000300800 */
[----:B------:R-:W4:Y:S04]  /*1c580*/  LDL.LU R234, [R1+0xaf8] ;  /* 0x000af80001ea7983 */ /* 0x000f280000300800 */
[----:B------:R1:W-:Y:S04]  /*1c590*/  STL [R1+0xb4c], R250 ;  /* 0x000b4cfa01007387 */ /* 0x0003e80000100800 */
[----:B0-----:R-:W4:Y:S01]  /*1c5a0*/  LDL.LU R249, [R1+0xb1c] ;  /* 0x000b1c0001f97983 */ /* 0x001f220000300800 */
[----:B------:R-:W-:-:S03]  /*1c5b0*/  IADD3 R248, P2, R248, UR6, RZ ;  /* 0x00000006f8f87c10 */ /* 0x000fc6000ff5e0ff */
[----:B-1----:R-:W4:Y:S04]  /*1c5c0*/  LDL.LU R250, [R1+0xaf0] ;  /* 0x000af00001fa7983 */ /* 0x002f280000300800 */
        /* <DEDUP_REMOVED lines=16> */
[----:B------:R0:W-:Y:S04]  /*1c6d0*/  STL [R1+0xb3c], R239 ;  /* 0x000b3cef01007387 */ /* 0x0001e80000100800 */
[----:B0-----:R-:W2:Y:S01]  /*1c6e0*/  LDL.LU R239, [R1+0xaec] ;  /* 0x000aec0001ef7983 */ /* 0x001ea20000300800 */
[----:B---3--:R-:W-:-:S05]  /*1c6f0*/  IADD3 R240, P4, R240, UR6, RZ ;  /* 0x00000006f0f07c10 */ /* 0x008fca000ff9e0ff */
[----:B------:R0:W-:Y:S04]  /*1c700*/  STL [R1+0xb10], R240 ;  /* 0x000b10f001007387 */ /* 0x0001e80000100800 */
[----:B0-----:R-:W3:Y:S01]  /*1c710*/  LDL.LU R240, [R1+0xac0] ;  /* 0x000ac00001f07983 */ /* 0x001ee20000300800 */
[----:B----4-:R-:W-:-:S05]  /*1c720*/  IADD3.X R243, R243, UR5, RZ, P5, !PT ;  /* 0x00000005f3f37c10 */ /* 0x010fca000affe4ff */
[----:B------:R0:W-:Y:S04]  /*1c730*/  STL [R1+0xb34], R243 ;  /* 0x000b34f301007387 */ /* 0x0001e80000100800 */
[----:B0-----:R-:W4:Y:S04]  /*1c740*/  LDL.LU R243, [R1+0xae4] ;  /* 0x000ae40001f37983 */ /* 0x001f280000300800 */
[----:B------:R-:W4:Y:S04]  /*1c750*/  LDL.LU R246, [R1+0xab8] ;  /* 0x000ab80001f67983 */ /* 0x000f280000300800 */
[----:B------:R-:W4:Y:S01]  /*1c760*/  LDL.LU R252, [R1+0xadc] ;  /* 0x000adc0001fc7983 */ /* 0x000f220000300800 */
[----:B------:R-:W-:-:S05]  /*1c770*/  IADD3 R244, P5, R244, UR6, RZ ;  /* 0x00000006f4f47c10 */ /* 0x000fca000ffbe0ff */
[----:B------:R0:W-:Y:S01]  /*1c780*/  STL [R1+0xb08], R244 ;  /* 0x000b08f401007387 */ /* 0x0001e20000100800 */
[----:B------:R-:W-:-:S03]  /*1c790*/  IADD3.X R247, R247, UR5, RZ, P6, !PT ;  /* 0x00000005f7f77c10 */ /* 0x000fc6000b7fe4ff */
[----:B0-----:R-:W4:Y:S01]  /*1c7a0*/  LDL.LU R244, [R1+0xab0] ;  /* 0x000ab00001f47983 */ /* 0x001f220000300800 */
[----:B------:R-:W-:Y:S02]  /*1c7b0*/  IADD3 R233, P6, R233, UR6, RZ ;  /* 0x00000006e9e97c10 */ /* 0x000fe4000ffde0ff */
[----:B------:R-:W-:Y:S01]  /*1c7c0*/  IADD3.X R231, R231, UR5, RZ, P1, !PT ;  /* 0x00000005e7e77c10 */ /* 0x000fe20008ffe4ff */
[----:B------:R0:W-:Y:S01]  /*1c7d0*/  STL [R1+0xb2c], R247 ;  /* 0x000b2cf701007387 */ /* 0x0001e20000100800 */
[----:B------:R-:W-:Y:S02]  /*1c7e0*/  IADD3 R234, P1, R234, UR6, RZ ;  /* 0x00000006eaea7c10 */ /* 0x000fe4000ff3e0ff */
[----:B------:R-:W-:Y:S01]  /*1c7f0*/  IADD3.X R249, R249, UR5, RZ, P2, !PT ;  /* 0x00000005f9f97c10 */ /* 0x000fe200097fe4ff */
[----:B0-----:R-:W4:Y:S04]  /*1c800*/  LDL.LU R247, [R1+0xad4] ;  /* 0x000ad40001f77983 */ /* 0x001f280000300800 */
[----:B------:R-:W-:Y:S01]  /*1c810*/  STL [R1+0xb00], R233 ;  /* 0x000b00e901007387 */ /* 0x000fe20000100800 */
[----:B------:R-:W-:-:S03]  /*1c820*/  IADD3 R250, P2, R250, UR6, RZ ;  /* 0x00000006fafa7c10 */ /* 0x000fc6000ff5e0ff */
[----:B------:R-:W-:Y:S04]  /*1c830*/  STL [R1+0xb24], R231 ;  /* 0x000b24e701007387 */ /* 0x000fe80000100800 */
[----:B------:R0:W-:Y:S01]  /*1c840*/  STL [R1+0xb1c], R249 ;  /* 0x000b1cf901007387 */ /* 0x0001e20000100800 */
[----:B------:R-:W-:-:S03]  /*1c850*/  IADD3.X R232, R232, UR5, RZ, P3, !PT ;  /* 0x00000005e8e87c10 */ /* 0x000fc60009ffe4ff */
[----:B------:R-:W-:Y:S01]  /*1c860*/  STL [R1+0xaf8], R234 ;  /* 0x000af8ea01007387 */ /* 0x000fe20000100800 */
[----:B------:R-:W-:-:S03]  /*1c870*/  IADD3 R242, P3, R242, UR6, RZ ;  /* 0x00000006f2f27c10 */ /* 0x000fc6000ff7e0ff */
[----:B0-----:R-:W4:Y:S04]  /*1c880*/  LDL.LU R249, [R1+0xaa8] ;  /* 0x000aa80001f97983 */ /* 0x001f280000300800 */
[----:B------:R0:W-:Y:S01]  /*1c890*/  STL [R1+0xaf0], R250 ;  /* 0x000af0fa01007387 */ /* 0x0001e20000100800 */
[----:B------:R-:W-:Y:S02]  /*1c8a0*/  IADD3.X R248, R248, UR5, RZ, P4, !PT ;  /* 0x00000005f8f87c10 */ /* 0x000fe4000a7fe4ff */
[----:B------:R-:W-:Y:S02]  /*1c8b0*/  IADD3 R237, P4, R237, UR6, RZ ;  /* 0x00000006eded7c10 */ /* 0x000fe4000ff9e0ff */
[----:B------:R-:W-:Y:S02]  /*1c8c0*/  IADD3.X R235, R235, UR5, RZ, P5, !PT ;  /* 0x00000005ebeb7c10 */ /* 0x000fe4000affe4ff */
[----:B------:R-:W-:Y:S01]  /*1c8d0*/  IADD3 R238, P5, R238, UR6, RZ ;  /* 0x00000006eeee7c10 */ /* 0x000fe2000ffbe0ff */
[----:B0-----:R-:W4:Y:S04]  /*1c8e0*/  LDL.LU R250, [R1+0xacc] ;  /* 0x000acc0001fa7983 */ /* 0x001f280000300800 */
[----:B------:R0:W-:Y:S04]  /*1c8f0*/  STL [R1+0xae8], R242 ;  /* 0x000ae8f201007387 */ /* 0x0001e80000100800 */
[----:B------:R-:W-:Y:S04]  /*1c900*/  STL [R1+0xb14], R232 ;  /* 0x000b14e801007387 */ /* 0x000fe80000100800 */
[----:B0-----:R-:W4:Y:S04]  /*1c910*/  LDL.LU R242, [R1+0xaa0] ;  /* 0x000aa00001f27983 */ /* 0x001f280000300800 */
[----:B------:R0:W-:Y:S04]  /*1c920*/  STL [R1+0xb0c], R248 ;  /* 0x000b0cf801007387 */ /* 0x0001e80000100800 */
[----:B0-----:R-:W4:Y:S04]  /*1c930*/  LDL.LU R248, [R1+0xac4] ;  /* 0x000ac40001f87983 */ /* 0x001f280000300800 */
[----:B------:R-:W-:Y:S04]  /*1c940*/  STL [R1+0xae0], R237 ;  /* 0x000ae0ed01007387 */ /* 0x000fe80000100800 */
[----:B------:R-:W-:Y:S04]  /*1c950*/  STL [R1+0xb04], R235 ;  /* 0x000b04eb01007387 */ /* 0x000fe80000100800 */
[----:B------:R-:W-:Y:S01]  /*1c960*/  STL [R1+0xad8], R238 ;  /* 0x000ad8ee01007387 */ /* 0x000fe20000100800 */
[----:B------:R-:W-:-:S02]  /*1c970*/  IADD3.X R236, R236, UR5, RZ, P6, !PT ;  /* 0x00000005ecec7c10 */ /* 0x000fc4000b7fe4ff */
[----:B------:R-:W-:Y:S02]  /*1c980*/  IADD3 R245, P6, R245, UR6, RZ ;  /* 0x00000006f5f57c10 */ /* 0x000fe4000ffde0ff */
[----:B------:R-:W-:-:S05]  /*1c990*/  IADD3.X R251, R251, UR5, RZ, P1, !PT ;  /* 0x00000005fbfb7c10 */ /* 0x000fca0008ffe4ff */
[----:B------:R0:W-:Y:S04]  /*1c9a0*/  STL [R1+0xaf4], R251 ;  /* 0x000af4fb01007387 */ /* 0x0001e80000100800 */
[----:B------:R-:W-:Y:S01]  /*1c9b0*/  STL [R1+0xafc], R236 ;  /* 0x000afcec01007387 */ /* 0x000fe20000100800 */
[----:B------:R-:W-:-:S03]  /*1c9c0*/  IADD3 R241, P1, R241, UR6, RZ ;  /* 0x00000006f1f17c10 */ /* 0x000fc6000ff3e0ff */
[----:B0-----:R-:W4:Y:S04]  /*1c9d0*/  LDL.LU R251, [R1+0xa98] ;  /* 0x000a980001fb7983 */ /* 0x001f280000300800 */
[----:B------:R-:W-:Y:S01]  /*1c9e0*/  STL [R1+0xad0], R245 ;  /* 0x000ad0f501007387 */ /* 0x000fe20000100800 */
[----:B--2---:R-:W-:-:S05]  /*1c9f0*/  IADD3.X R239, R239, UR5, RZ, P2, !PT ;  /* 0x00000005efef7c10 */ /* 0x004fca00097fe4ff */
[----:B------:R0:W-:Y:S04]  /*1ca00*/  STL [R1+0xaec], R239 ;  /* 0x000aecef01007387 */ /* 0x0001e80000100800 */
[----:B0-----:R-:W2:Y:S04]  /*1ca10*/  LDL.LU R239, [R1+0xabc] ;  /* 0x000abc0001ef7983 */ /* 0x001ea80000300800 */
[----:B------:R-:W-:Y:S01]  /*1ca20*/  STL [R1+0xac8], R241 ;  /* 0x000ac8f101007387 */ /* 0x000fe20000100800 */
[----:B---3--:R-:W-:-:S05]  /*1ca30*/  IADD3 R240, P2, R240, UR6, RZ ;  /* 0x00000006f0f07c10 */ /* 0x008fca000ff5e0ff */
[----:B------:R0:W-:Y:S04]  /*1ca40*/  STL [R1+0xac0], R240 ;  /* 0x000ac0f001007387 */ /* 0x0001e80000100800 */
[----:B0-----:R-:W3:Y:S01]  /*1ca50*/  LDL.LU R240, [R1+0xa90] ;  /* 0x000a900001f07983 */ /* 0x001ee20000300800 */
[----:B----4-:R-:W-:Y:S02]  /*1ca60*/  IADD3.X R243, R243, UR5, RZ, P3, !PT ;  /* 0x00000005f3f37c10 */ /* 0x010fe40009ffe4ff */
[----:B------:R-:W-:Y:S02]  /*1ca70*/  IADD3.X R252, R252, UR5, RZ, P4, !PT ;  /* 0x00000005fcfc7c10 */ /* 0x000fe4000a7fe4ff */
[----:B------:R-:W-:Y:S01]  /*1ca80*/  IADD3 R246, P3, R246, UR6, RZ ;  /* 0x00000006f6f67c10 */ /* 0x000fe2000ff7e0ff */
[----:B------:R0:W-:Y:S04]  /*1ca90*/  STL [R1+0xae4], R243 ;  /* 0x000ae4f301007387 */ /* 0x0001e80000100800 */
[----:B0-----:R-:W4:Y:S01]  /*1caa0*/  LDL.LU R243, [R1+0xab4] ;  /* 0x000ab40001f37983 */ /* 0x001f220000300800 */
[----:B------:R-:W-:-:S05]  /*1cab0*/  IADD3 R244, P4, R244, UR6, RZ ;  /* 0x00000006f4f47c10 */ /* 0x000fca000ff9e0ff */
[----:B------:R0:W-:Y:S04]  /*1cac0*/  STL [R1+0xab0], R244 ;  /* 0x000ab0f401007387 */ /* 0x0001e80000100800 */
[----:B------:R-:W-:Y:S01]  /*1cad0*/  STL [R1+0xab8], R246 ;  /* 0x000ab8f601007387 */ /* 0x000fe20000100800 */
[----:B------:R-:W-:-:S03]  /*1cae0*/  IADD3.X R247, R247, UR5, RZ, P5, !PT ;  /* 0x00000005f7f77c10 */ /* 0x000fc6000affe4ff */
[----:B0-----:R-:W4:Y:S04]  /*1caf0*/  LDL.LU R244, [R1+0xa88] ;  /* 0x000a880001f47983 */ /* 0x001f280000300800 */
        /* <DEDUP_REMOVED lines=29> */
[----:B------:R0:W-:Y:S04]  /*1ccd0*/  STL [R1+0xabc], R239 ;  /* 0x000abcef01007387 */ /* 0x0001e80000100800 */
[----:B0-----:R-:W2:Y:S01]  /*1cce0*/  LDL.LU R239, [R1+0xa6c] ;  /* 0x000a6c0001ef7983 */ /* 0x001ea20000300800 */
[----:B---3--:R-:W-:-:S05]  /*1ccf0*/  IADD3 R240, P2, R240, UR6, RZ ;  /* 0x00000006f0f07c10 */ /* 0x008fca000ff5e0ff */
[----:B------:R0:W-:Y:S04]  /*1cd00*/  STL [R1+0xa90], R240 ;  /* 0x000a90f001007387 */ /* 0x0001e80000100800 */
[----:B0-----:R-:W3:Y:S04]  /*1cd10*/  LDL.LU R240, [R1+0xa40] ;  /* 0x000a400001f07983 */ /* 0x001ee80000300800 */
[----:B------:R-:W3:Y:S04]  /*1cd20*/  LDL.LU R246, [R1+0xa64] ;  /* 0x000a640001f67983 */ /* 0x000ee80000300800 */
[----:B------:R-:W3:Y:S01]  /*1cd30*/  LDL.LU R242, [R1+0xa38] ;  /* 0x000a380001f27983 */ /* 0x000ee20000300800 */
[----:B----4-:R-:W-:-:S05]  /*1cd40*/  IADD3.X R243, R243, UR5, RZ, P3, !PT ;  /* 0x00000005f3f37c10 */ /* 0x010fca0009ffe4ff */
[----:B------:R0:W-:Y:S04]  /*1cd50*/  STL [R1+0xab4], R243 ;  /* 0x000ab4f301007387 */ /* 0x0001e80000100800 */
[----:B0-----:R-:W4:Y:S01]  /*1cd60*/  LDL.LU R243, [R1+0xa5c] ;  /* 0x000a5c0001f37983 */ /* 0x001f220000300800 */
[----:B------:R-:W-:Y:S02]  /*1cd70*/  IADD3 R244, P3, R244, UR6, RZ ;  /* 0x00000006f4f47c10 */ /* 0x000fe4000ff7e0ff */
[----:B------:R-:W-:Y:S02]  /*1cd80*/  IADD3.X R233, R233, UR5, RZ, P4, !PT ;  /* 0x00000005e9e97c10 */ /* 0x000fe4000a7fe4ff */
[----:B------:R-:W-:Y:S02]  /*1cd90*/  IADD3 R231, P4, R231, UR6, RZ ;  /* 0x00000006e7e77c10 */ /* 0x000fe4000ff9e0ff */
[----:B------:R-:W-:Y:S01]  /*1cda0*/  IADD3.X R234, R234, UR5, RZ, P5, !PT ;  /* 0x00000005eaea7c10 */ /* 0x000fe2000affe4ff */
[----:B------:R0:W-:Y:S01]  /*1cdb0*/  STL [R1+0xa88], R244 ;  /* 0x000a88f401007387 */ /* 0x0001e20000100800 */
[----:B------:R-:W-:-:S03]  /*1cdc0*/  IADD3 R252, P5, R252, UR6, RZ ;  /* 0x00000006fcfc7c10 */ /* 0x000fc6000ffbe0ff */
[----:B0-----:R-:W4:Y:S04]  /*1cdd0*/  LDL.LU R244, [R1+0xa30] ;  /* 0x000a300001f47983 */ /* 0x001f280000300800 */
[----:B------:R-:W-:Y:S01]  /*1cde0*/  STL [R1+0xaac], R233 ;  /* 0x000aace901007387 */ /* 0x000fe20000100800 */
[----:B------:R-:W-:-:S03]  /*1cdf0*/  IADD3.X R247, R247, UR5, RZ, P6, !PT ;  /* 0x00000005f7f77c10 */ /* 0x000fc6000b7fe4ff */
[----:B------:R-:W-:Y:S04]  /*1ce00*/  STL [R1+0xa80], R231 ;  /* 0x000a80e701007387 */ /* 0x000fe80000100800 */
[----:B------:R0:W-:Y:S04]  /*1ce10*/  STL [R1+0xa78], R252 ;  /* 0x000a78fc01007387 */ /* 0x0001e80000100800 */
[----:B------:R-:W-:Y:S01]  /*1ce20*/  STL [R1+0xaa4], R234 ;  /* 0x000aa4ea01007387 */ /* 0x000fe20000100800 */
[----:B------:R-:W-:Y:S02]  /*1ce30*/  IADD3 R232, P6, R232, UR6, RZ ;  /* 0x00000006e8e87c10 */ /* 0x000fe4000ffde0ff */
[----:B------:R-:W-:Y:S01]  /*1ce40*/  IADD3.X R249, R249, UR5, RZ, P1, !PT ;  /* 0x00000005f9f97c10 */ /* 0x000fe20008ffe4ff */
[----:B0-----:R-:W4:Y:S04]  /*1ce50*/  LDL.LU R252, [R1+0xa54] ;  /* 0x000a540001fc7983 */ /* 0x001f280000300800 */
[----:B------:R0:W-:Y:S01]  /*1ce60*/  STL [R1+0xa9c], R247 ;  /* 0x000a9cf701007387 */ /* 0x0001e20000100800 */
[----:B------:R-:W-:-:S03]  /*1ce70*/  IADD3 R250, P1, R250, UR6, RZ ;  /* 0x00000006fafa7c10 */ /* 0x000fc6000ff3e0ff */
[----:B0-----:R-:W4:Y:S04]  /*1ce80*/  LDL.LU R247, [R1+0xa28] ;  /* 0x000a280001f77983 */ /* 0x001f280000300800 */
[----:B------:R0:W-:Y:S01]  /*1ce90*/  STL [R1+0xa94], R249 ;  /* 0x000a94f901007387 */ /* 0x0001e20000100800 */
[----:B------:R-:W-:-:S03]  /*1cea0*/  IADD3.X R237, R237, UR5, RZ, P2, !PT ;  /* 0x00000005eded7c10 */ /* 0x000fc600097fe4ff */
[----:B------:R-:W-:Y:S01]  /*1ceb0*/  STL [R1+0xa70], R232 ;  /* 0x000a70e801007387 */ /* 0x000fe20000100800 */
        /* <DEDUP_REMOVED lines=9> */
[----:B------:R-:W-:Y:S01]  /*1cf50*/  STL [R1+0xa60], R235 ;  /* 0x000a60eb01007387 */ /* 0x000fe20000100800 */
[----:B------:R-:W-:-:S03]  /*1cf60*/  IADD3.X R241, R241, UR5, RZ, P5, !PT ;  /* 0x00000005f1f17c10 */ /* 0x000fc6000affe4ff */
[----:B------:R-:W-:Y:S04]  /*1cf70*/  STL [R1+0xa84], R238 ;  /* 0x000a84ee01007387 */ /* 0x000fe80000100800 */
[----:B------:R0:W-:Y:S04]  /*1cf80*/  STL [R1+0xa50], R248 ;  /* 0x000a50f801007387 */ /* 0x0001e80000100800 */
[----:B------:R-:W-:Y:S04]  /*1cf90*/  STL [R1+0xa58], R236 ;  /* 0x000a58ec01007387 */ /* 0x000fe80000100800 */
[----:B0-----:R-:W4:Y:S04]  /*1cfa0*/  LDL.LU R248, [R1+0xa44] ;  /* 0x000a440001f87983 */ /* 0x001f280000300800 */
[----:B------:R-:W-:Y:S01]  /*1cfb0*/  STL [R1+0xa7c], R245 ;  /* 0x000a7cf501007387 */ /* 0x000fe20000100800 */
[----:B------:R-:W-:-:S05]  /*1cfc0*/  IADD3 R251, P5, R251, UR6, RZ ;  /* 0x00000006fbfb7c10 */ /* 0x000fca000ffbe0ff */
[----:B------:R0:W-:Y:S04]  /*1cfd0*/  STL [R1+0xa48], R251 ;  /* 0x000a48fb01007387 */ /* 0x0001e80000100800 */
[----:B0-----:R-:W4:Y:S04]  /*1cfe0*/  LDL.LU R251, [R1+0xa18] ;  /* 0x000a180001fb7983 */ /* 0x001f280000300800 */
[----:B------:R-:W-:Y:S01]  /*1cff0*/  STL [R1+0xa74], R241 ;  /* 0x000a74f101007387 */ /* 0x000fe20000100800 */
[----:B--2---:R-:W-:-:S05]  /*1d000*/  IADD3.X R239, R239, UR5, RZ, P6, !PT ;  /* 0x00000005efef7c10 */ /* 0x004fca000b7fe4ff */
[----:B------:R0:W-:Y:S04]  /*1d010*/  STL [R1+0xa6c], R239 ;  /* 0x000a6cef01007387 */ /* 0x0001e80000100800 */
[----:B0-----:R-:W2:Y:S01]  /*1d020*/  LDL.LU R239, [R1+0xa3c] ;  /* 0x000a3c0001ef7983 */ /* 0x001ea20000300800 */
[----:B---3--:R-:W-:-:S05]  /*1d030*/  IADD3 R240, P6, R240, UR6, RZ ;  /* 0x00000006f0f07c10 */ /* 0x008fca000ffde0ff */
[----:B------:R0:W-:Y:S04]  /*1d040*/  STL [R1+0xa40], R240 ;  /* 0x000a40f001007387 */ /* 0x0001e80000100800 */
[----:B0-----:R-:W3:Y:S01]  /*1d050*/  LDL.LU R240, [R1+0xa10] ;  /* 0x000a100001f07983 */ /* 0x001ee20000300800 */
[----:B------:R-:W-:Y:S02]  /*1d060*/  IADD3.X R246, R246, UR5, RZ, P1, !PT ;  /* 0x00000005f6f67c10 */ /* 0x000fe40008ffe4ff */
[----:B------:R-:W-:Y:S02]  /*1d070*/  IADD3 R242, P1, R242, UR6, RZ ;  /* 0x00000006f2f27c10 */ /* 0x000fe4000ff3e0ff */
[----:B----4-:R-:W-:-:S05]  /*1d080*/  IADD3.X R243, R243, UR5, RZ, P2, !PT ;  /* 0x00000005f3f37c10 */ /* 0x010fca00097fe4ff */
[----:B------:R0:W-:Y:S04]  /*1d090*/  STL [R1+0xa5c], R243 ;  /* 0x000a5cf301007387 */ /* 0x0001e80000100800 */
[----:B------:R-:W-:Y:S04]  /*1d0a0*/  STL [R1+0xa64], R246 ;  /* 0x000a64f601007387 */ /* 0x000fe80000100800 */
[----:B0-----:R-:W4:Y:S04]  /*1d0b0*/  LDL.LU R243, [R1+0xa34] ;  /* 0x000a340001f37983 */ /* 0x001f280000300800 */
[----:B------:R-:W-:Y:S04]  /*1d0c0*/  STL [R1+0xa38], R242 ;  /* 0x000a38f201007387 */ /* 0x000fe80000100800 */
[----:B------:R-:W4:Y:S04]  /*1d0d0*/  LDL.LU R233, [R1+0xa08] ;  /* 0x000a080001e97983 */ /* 0x000f280000300800 */
[----:B------:R-:W4:Y:S04]  /*1d0e0*/  LDL.LU R231, [R1+0xa2c] ;  /* 0x000a2c0001e77983 */ /* 0x000f280000300800 */
[----:B------:R-:W4:Y:S01]  /*1d0f0*/  LDL.LU R234, [R1+0xa00] ;  /* 0x000a000001ea7983 */ /* 0x000f220000300800 */
[----:B------:R-:W-:-:S05]  /*1d100*/  IADD3 R244, P2, R244, UR6, RZ ;  /* 0x00000006f4f47c10 */ /* 0x000fca000ff5e0ff */
[----:B------:R0:W-:Y:S04]  /*1d110*/  STL [R1+0xa30], R244 ;  /* 0x000a30f401007387 */ /* 0x0001e80000100800 */
[----:B------:R-:W4:Y:S01]  /*1d120*/  LDL.LU R232, [R1+0xa24] ;  /* 0x000a240001e87983 */ /* 0x000f220000300800 */
[----:B------:R-:W-:-:S03]  /*1d130*/  IADD3.X R252, R252, UR5, RZ, P3, !PT ;  /* 0x00000005fcfc7c10 */ /* 0x000fc60009ffe4ff */
[----:B0-----:R-:W4:Y:S04]  /*1d140*/  LDL.LU R244, [R1+0x9f8] ;  /* 0x0009f80001f47983 */ /* 0x001f280000300800 */
[----:B------:R-:W4:Y:S04]  /*1d150*/  LDL.LU R237, [R1+0xa1c] ;  /* 0x000a1c0001ed7983 */ /* 0x000f280000300800 */
[----:B------:R-:W4:Y:S04]  /*1d160*/  LDL.LU R235, [R1+0x9f0] ;  /* 0x0009f00001eb7983 */ /* 0x000f280000300800 */
[----:B------:R-:W-:Y:S01]  /*1d170*/  STL [R1+0xa54], R252 ;  /* 0x000a54fc01007387 */ /* 0x000fe20000100800 */
[----:B------:R-:W-:-:S05]  /*1d180*/  IADD3 R247, P3, R247, UR6, RZ ;  /* 0x00000006f7f77c10 */ /* 0x000fca000ff7e0ff */
        /* <DEDUP_REMOVED lines=20> */
[----:B------:R0:W-:Y:S04]  /*1d2d0*/  STL [R1+0xa3c], R239 ;  /* 0x000a3cef01007387 */ /* 0x0001e80000100800 */
[----:B0-----:R-:W2:Y:S04]  /*1d2e0*/  LDL.LU R239, [R1+0x9ec] ;  /* 0x0009ec0001ef7983 */ /* 0x001ea80000300800 */
[----:B------:R-:W2:Y:S04]  /*1d2f0*/  LDL.LU R252, [R1+0x9c0] ;  /* 0x0009c00001fc7983 */ /* 0x000ea80000300800 */
[----:B------:R-:W2:Y:S01]  /*1d300*/  LDL.LU R249, [R1+0x9e4] ;  /* 0x0009e40001f97983 */ /* 0x000ea20000300800 */
[----:B---3--:R-:W-:-:S05]  /*1d310*/  IADD3 R240, P6, R240, UR6, RZ ;  /* 0x00000006f0f07c10 */ /* 0x008fca000ffde0ff */
[----:B------:R0:W-:Y:S04]  /*1d320*/  STL [R1+0xa10], R240 ;  /* 0x000a10f001007387 */ /* 0x0001e80000100800 */
[----:B0-----:R-:W3:Y:S01]  /*1d330*/  LDL.LU R240, [R1+0x9b8] ;  /* 0x0009b80001f07983 */ /* 0x001ee20000300800 */
[----:B----4-:R-:W-:Y:S02]  /*1d340*/  IADD3.X R243, R243, UR5, RZ, P1, !PT ;  /* 0x00000005f3f37c10 */ /* 0x010fe40008ffe4ff */
[----:B------:R-:W-:Y:S02]  /*1d350*/  IADD3 R233, P1, R233, UR6, RZ ;  /* 0x00000006e9e97c10 */ /* 0x000fe4000ff3e0ff */
[----:B------:R-:W-:Y:S01]  /*1d360*/  IADD3.X R231, R231, UR5, RZ, P2, !PT ;  /* 0x00000005e7e77c10 */ /* 0x000fe200097fe4ff */
[----:B------:R0:W-:Y:S01]  /*1d370*/  STL [R1+0xa34], R243 ;  /* 0x000a34f301007387 */ /* 0x0001e20000100800 */
[----:B------:R-:W-:-:S02]  /*1d380*/  IADD3 R234, P2, R234, UR6, RZ ;  /* 0x00000006eaea7c10 */ /* 0x000fc4000ff5e0ff */
[----:B------:R-:W-:Y:S01]  /*1d390*/  IADD3.X R232, R232, UR5, RZ, P3, !PT ;  /* 0x00000005e8e87c10 */ /* 0x000fe20009ffe4ff */
[----:B0-----:R-:W4:Y:S04]  /*1d3a0*/  LDL.LU R243, [R1+0x9dc] ;  /* 0x0009dc0001f37983 */ /* 0x001f280000300800 */
[----:B------:R-:W-:Y:S04]  /*1d3b0*/  STL [R1+0xa08], R233 ;  /* 0x000a08e901007387 */ /* 0x000fe80000100800 */
[----:B------:R-:W-:Y:S01]  /*1d3c0*/  STL [R1+0xa2c], R231 ;  /* 0x000a2ce701007387 */ /* 0x000fe20000100800 */
[----:B------:R-:W-:-:S02]  /*1d3d0*/  IADD3 R244, P3, R244, UR6, RZ ;  /* 0x00000006f4f47c10 */ /* 0x000fc4000ff7e0ff */
[----:B------:R-:W-:Y:S02]  /*1d3e0*/  IADD3.X R237, R237, UR5, RZ, P4, !PT ;  /* 0x00000005eded7c10 */ /* 0x000fe4000a7fe4ff */
[----:B------:R-:W-:Y:S01]  /*1d3f0*/  IADD3 R235, P4, R235, UR6, RZ ;  /* 0x00000006ebeb7c10 */ /* 0x000fe2000ff9e0ff */
[----:B------:R0:W-:Y:S04]  /*1d400*/  STL [R1+0x9f8], R244 ;  /* 0x0009f8f401007387 */ /* 0x0001e80000100800 */
[----:B------:R-:W-:Y:S04]  /*1d410*/  STL [R1+0xa00], R234 ;  /* 0x000a00ea01007387 */ /* 0x000fe80000100800 */
[----:B0-----:R-:W4:Y:S04]  /*1d420*/  LDL.LU R244, [R1+0x9b0] ;  /* 0x0009b00001f47983 */ /* 0x001f280000300800 */
[----:B------:R-:W-:Y:S01]  /*1d430*/  STL [R1+0xa24], R232 ;  /* 0x000a24e801007387 */ /* 0x000fe20000100800 */
[----:B------:R-:W-:-:S02]  /*1d440*/  IADD3.X R247, R247, UR5, RZ, P5, !PT ;  /* 0x00000005f7f77c10 */ /* 0x000fc4000affe4ff */
        /* <DEDUP_REMOVED lines=8> */
[----:B------:R-:W-:Y:S01]  /*1d4d0*/  STL [R1+0x9e8], R238 ;  /* 0x0009e8ee01007387 */ /* 0x000fe20000100800 */
[----:B------:R-:W-:-:S03]  /*1d4e0*/  IADD3 R246, P1, R246, UR6, RZ ;  /* 0x00000006f6f67c10 */ /* 0x000fc6000ff3e0ff */
[----:B------:R-:W-:Y:S01]  /*1d4f0*/  STL [R1+0xa0c], R236 ;  /* 0x000a0cec01007387 */ /* 0x000fe20000100800 */
[----:B------:R-:W-:-:S03]  /*1d500*/  IADD3.X R250, R250, UR5, RZ, P2, !PT ;  /* 0x00000005fafa7c10 */ /* 0x000fc600097fe4ff */
[----:B------:R-:W-:Y:S01]  /*1d510*/  STL [R1+0x9e0], R245 ;  /* 0x0009e0f501007387 */ /* 0x000fe20000100800 */
[----:B------:R-:W-:-:S03]  /*1d520*/  IADD3 R242, P2, R242, UR6, RZ ;  /* 0x00000006f2f27c10 */ /* 0x000fc6000ff5e0ff */
[----:B------:R0:W-:Y:S04]  /*1d530*/  STL [R1+0x9fc], R250 ;  /* 0x0009fcfa01007387 */ /* 0x0001e80000100800 */
[----:B------:R-:W-:Y:S01]  /*1d540*/  STL [R1+0xa04], R241 ;  /* 0x000a04f101007387 */ /* 0x000fe20000100800 */
[----:B------:R-:W-:-:S03]  /*1d550*/  IADD3.X R248, R248, UR5, RZ, P3, !PT ;  /* 0x00000005f8f87c10 */ /* 0x000fc60009ffe4ff */
[----:B0-----:R-:W4:Y:S04]  /*1d560*/  LDL.LU R250, [R1+0x9a8] ;  /* 0x0009a80001fa7983 */ /* 0x001f280000300800 */
[----:B------:R-:W-:Y:S04]  /*1d570*/  STL [R1+0x9d8], R246 ;  /* 0x0009d8f601007387 */ /* 0x000fe80000100800 */
[----:B------:R0:W-:Y:S04]  /*1d580*/  STL [R1+0x9f4], R248 ;  /* 0x0009f4f801007387 */ /* 0x0001e80000100800 */
[----:B0-----:R-:W4:Y:S04]  /*1d590*/  LDL.LU R248, [R1+0x9cc] ;  /* 0x0009cc0001f87983 */ /* 0x001f280000300800 */
[----:B------:R-:W-:Y:S01]  /*1d5a0*/  STL [R1+0x9d0], R242 ;  /* 0x0009d0f201007387 */ /* 0x000fe20000100800 */
[----:B------:R-:W-:-:S05]  /*1d5b0*/  IADD3 R251, P3, R251, UR6, RZ ;  /* 0x00000006fbfb7c10 */ /* 0x000fca000ff7e0ff */
[----:B------:R0:W-:Y:S04]  /*1d5c0*/  STL [R1+0x9c8], R251 ;  /* 0x0009c8fb01007387 */ /* 0x0001e80000100800 */
[----:B0-----:R-:W4:Y:S01]  /*1d5d0*/  LDL.LU R251, [R1+0x9a0] ;  /* 0x0009a00001fb7983 */ /* 0x001f220000300800 */
[----:B--2---:R-:W-:Y:S02]  /*1d5e0*/  IADD3.X R239, R239, UR5, RZ, P4, !PT ;  /* 0x00000005efef7c10 */ /* 0x004fe4000a7fe4ff */
[----:B------:R-:W-:Y:S02]  /*1d5f0*/  IADD3.X R249, R249, UR5, RZ, P5, !PT ;  /* 0x00000005f9f97c10 */ /* 0x000fe4000affe4ff */
[----:B------:R-:W-:Y:S01]  /*1d600*/  IADD3 R252, P4, R252, UR6, RZ ;  /* 0x00000006fcfc7c10 */ /* 0x000fe2000ff9e0ff */
[----:B------:R0:W-:Y:S04]  /*1d610*/  STL [R1+0x9ec], R239 ;  /* 0x0009ecef01007387 */ /* 0x0001e80000100800 */
[----:B0-----:R-:W2:Y:S01]  /*1d620*/  LDL.LU R239, [R1+0x9c4] ;  /* 0x0009c40001ef7983 */ /* 0x001ea20000300800 */
[----:B---3--:R-:W-:-:S05]  /*1d630*/  IADD3 R240, P5, R240, UR6, RZ ;  /* 0x00000006f0f07c10 */ /* 0x008fca000ffbe0ff */
[----:B------:R0:W-:Y:S04]  /*1d640*/  STL [R1+0x9b8], R240 ;  /* 0x0009b8f001007387 */ /* 0x0001e80000100800 */
[----:B------:R-:W-:Y:S04]  /*1d650*/  STL [R1+0x9c0], R252 ;  /* 0x0009c0fc01007387 */ /* 0x000fe80000100800 */
[----:B0-----:R-:W3:Y:S04]  /*1d660*/  LDL.LU R240, [R1+0x998] ;  /* 0x0009980001f07983 */ /* 0x001ee80000300800 */
[----:B------:R-:W-:Y:S04]  /*1d670*/  STL [R1+0x9e4], R249 ;  /* 0x0009e4f901007387 */ /* 0x000fe80000100800 */
[----:B------:R-:W3:Y:S04]  /*1d680*/  LDL.LU R230, [R1+0x9bc] ;  /* 0x0009bc0001e67983 */ /* 0x000ee80000300800 */
[----:B------:R-:W3:Y:S04]  /*1d690*/  LDL.LU R228, [R1+0x990] ;  /* 0x0009900001e47983 */ /* 0x000ee80000300800 */
[----:B------:R-:W3:Y:S01]  /*1d6a0*/  LDL.LU R233, [R1+0x9b4] ;  /* 0x0009b40001e97983 */ /* 0x000ee20000300800 */
[----:B----4-:R-:W-:-:S05]  /*1d6b0*/  IADD3.X R243, R243, UR5, RZ, P6, !PT ;  /* 0x00000005f3f37c10 */ /* 0x010fca000b7fe4ff */
[----:B------:R0:W-:Y:S04]  /*1d6c0*/  STL [R1+0x9dc], R243 ;  /* 0x0009dcf301007387 */ /* 0x0001e80000100800 */
[----:B------:R-:W4:Y:S04]  /*1d6d0*/  LDL.LU R231, [R1+0x988] ;  /* 0x0009880001e77983 */ /* 0x000f280000300800 */
[----:B------:R-:W4:Y:S04]  /*1d6e0*/  LDL.LU R234, [R1+0x9ac] ;  /* 0x0009ac0001ea7983 */ /* 0x000f280000300800 */
[----:B0-----:R-:W4:Y:S04]  /*1d6f0*/  LDL.LU R243, [R1+0x980] ;  /* 0x0009800001f37983 */ /* 0x001f280000300800 */
[----:B------:R-:W4:Y:S04]  /*1d700*/  LDL.LU R232, [R1+0x9a4] ;  /* 0x0009a40001e87983 */ /* 0x000f280000300800 */
[----:B------:R-:W4:Y:S01]  /*1d710*/  LDL.LU R237, [R1+0x978] ;  /* 0x0009780001ed7983 */ /* 0x000f220000300800 */
[----:B------:R-:W-:-:S05]  /*1d720*/  IADD3 R244, P6, R244, UR6, RZ ;  /* 0x00000006f4f47c10 */ /* 0x000fca000ffde0ff */
[----:B------:R0:W-:Y:S04]  /*1d730*/  STL [R1+0x9b0], R244 ;  /* 0x0009b0f401007387 */ /* 0x0001e80000100800 */
[----:B0-----:R-:W4:Y:S04]  /*1d740*/  LDL.LU R244, [R1+0x99c] ;  /* 0x00099c0001f47983 */ /* 0x001f280000300800 */
[----:B------:R-:W4:Y:S04]  /*1d750*/  LDL.LU R235, [R1+0x970] ;  /* 0x0009700001eb7983 */ /* 0x000f280000300800 */
[----:B------:R-:W4:Y:S04]  /*1d760*/  LDL.LU R238, [R1+0x994] ;  /* 0x0009940001ee7983 */ /* 0x000f280000300800 */
[----:B------:R-:W4:Y:S01]  /*1d770*/  LDL.LU R236, [R1+0x968] ;  /* 0x0009680001ec7983 */ /* 0x000f220000300800 */
[----:B------:R-:W-:-:S05]  /*1d780*/  IADD3.X R247, R247, UR5, RZ, P1, !PT ;  /* 0x00000005f7f77c10 */ /* 0x000fca0008ffe4ff */
[----:B------:R0:W-:Y:S04]  /*1d790*/  STL [R1+0x9d4], R247 ;  /* 0x0009d4f701007387 */ /* 0x0001e80000100800 */
[----:B------:R-:W4:Y:S04]  /*1d7a0*/  LDL.LU R245, [R1+0x98c] ;  /* 0x00098c0001f57983 */ /* 0x000f280000300800 */
        /* <DEDUP_REMOVED lines=41> */
[----:B------:R-:W-:Y:S04]  /*1da40*/  STL [R1+0x9a4], R232 ;  /* 0x0009a4e801007387 */ /* 0x000fe80000100800 */
[----:B0-----:R-:W4:Y:S01]  /*1da50*/  LDL.LU R244, [R1+0x930] ;  /* 0x0009300001f47983 */ /* 0x001f220000300800 */
[----:B------:R-:W-:-:S03]  /*1da60*/  IADD3.X R245, R245, UR5, RZ, P4, !PT ;  /* 0x00000005f5f57c10 */ /* 0x000fc6000a7fe4ff */
[----:B------:R-:W-:Y:S01]  /*1da70*/  STL [R1+0x978], R237 ;  /* 0x000978ed01007387 */ /* 0x000fe20000100800 */
[----:B------:R-:W-:-:S03]  /*1da80*/  IADD3.X R246, R246, UR5, RZ, P5, !PT ;  /* 0x00000005f6f67c10 */ /* 0x000fc6000affe4ff */
[----:B------:R-:W-:Y:S01]  /*1da90*/  STL [R1+0x970], R235 ;  /* 0x000970eb01007387 */ /* 0x000fe20000100800 */
[----:B------:R-:W-:-:S03]  /*1daa0*/  IADD3 R241, P4, R241, UR6, RZ ;  /* 0x00000006f1f17c10 */ /* 0x000fc6000ff9e0ff */
[----:B------:R-:W-:Y:S04]  /*1dab0*/  STL [R1+0x994], R238 ;  /* 0x000994ee01007387 */ /* 0x000fe80000100800 */
[----:B------:R-:W-:Y:S01]  /*1dac0*/  STL [R1+0x968], R236 ;  /* 0x000968ec01007387 */ /* 0x000fe20000100800 */
[----:B------:R-:W-:Y:S02]  /*1dad0*/  IADD3 R247, P5, R247, UR6, RZ ;  /* 0x00000006f7f77c10 */ /* 0x000fe4000ffbe0ff */
[----:B------:R-:W-:Y:S01]  /*1dae0*/  IADD3.X R242, R242, UR5, RZ, P6, !PT ;  /* 0x00000005f2f27c10 */ /* 0x000fe2000b7fe4ff */
[----:B------:R-:W-:Y:S04]  /*1daf0*/  STL [R1+0x98c], R245 ;  /* 0x00098cf501007387 */ /* 0x000fe80000100800 */
[----:B------:R0:W-:Y:S04]  /*1db00*/  STL [R1+0x958], R247 ;  /* 0x000958f701007387 */ /* 0x0001e80000100800 */
[----:B------:R-:W-:Y:S04]  /*1db10*/  STL [R1+0x960], R241 ;  /* 0x000960f101007387 */ /* 0x000fe80000100800 */
[----:B0-----:R-:W4:Y:S04]  /*1db20*/  LDL.LU R247, [R1+0x954] ;  /* 0x0009540001f77983 */ /* 0x001f280000300800 */
[----:B------:R-:W-:Y:S01]  /*1db30*/  STL [R1+0x984], R246 ;  /* 0x000984f601007387 */ /* 0x000fe20000100800 */
[----:B------:R-:W-:-:S05]  /*1db40*/  IADD3 R250, P6, R250, UR6, RZ ;  /* 0x00000006fafa7c10 */ /* 0x000fca000ffde0ff */
[----:B------:R0:W-:Y:S01]  /*1db50*/  STL [R1+0x950], R250 ;  /* 0x000950fa01007387 */ /* 0x0001e20000100800 */
[----:B------:R-:W-:-:S03]  /*1db60*/  IADD3.X R248, R248, UR5, RZ, P1, !PT ;  /* 0x00000005f8f87c10 */ /* 0x000fc60008ffe4ff */
[----:B0-----:R-:W4:Y:S04]  /*1db70*/  LDL.LU R250, [R1+0x928] ;  /* 0x0009280001fa7983 */ /* 0x001f280000300800 */
[----:B------:R-:W-:Y:S04]  /*1db80*/  STL [R1+0x97c], R242 ;  /* 0x00097cf201007387 */ /* 0x000fe80000100800 */
[----:B------:R0:W-:Y:S04]  /*1db90*/  STL [R1+0x974], R248 ;  /* 0x000974f801007387 */ /* 0x0001e80000100800 */
[----:B0-----:R-:W4:Y:S01]  /*1dba0*/  LDL.LU R248, [R1+0x94c] ;  /* 0x00094c0001f87983 */ /* 0x001f220000300800 */
[----:B------:R-:W-:-:S02]  /*1dbb0*/  IADD3 R251, P1, R251, UR6, RZ ;  /* 0x00000006fbfb7c10 */ /* 0x000fc4000ff3e0ff */
[----:B------:R-:W-:Y:S02]  /*1dbc0*/  IADD3.X R252, R252, UR5, RZ, P2, !PT ;  /* 0x00000005fcfc7c10 */ /* 0x000fe400097fe4ff */
[----:B------:R-:W-:Y:S01]  /*1dbd0*/  IADD3 R249, P2, R249, UR6, RZ ;  /* 0x00000006f9f97c10 */ /* 0x000fe2000ff5e0ff */
[----:B------:R0:W-:Y:S04]  /*1dbe0*/  STL [R1+0x948], R251 ;  /* 0x000948fb01007387 */ /* 0x0001e80000100800 */
[----:B0-----:R-:W4:Y:S01]  /*1dbf0*/  LDL.LU R251, [R1+0x608] ;  /* 0x0006080001fb7983 */ /* 0x001f220000300800 */
[----:B--2---:R-:W-:-:S05]  /*1dc00*/  IADD3.X R239, R239, UR5, RZ, P3, !PT ;  /* 0x00000005efef7c10 */ /* 0x004fca0009ffe4ff */
[----:B------:R0:W-:Y:S04]  /*1dc10*/  STL [R1+0x964], R239 ;  /* 0x000964ef01007387 */ /* 0x0001e80000100800 */
[----:B------:R-:W-:Y:S04]  /*1dc20*/  STL [R1+0x96c], R252 ;  /* 0x00096cfc01007387 */ /* 0x000fe80000100800 */
[----:B0-----:R-:W2:Y:S04]  /*1dc30*/  LDL.LU R239, [R1+0x944] ;  /* 0x0009440001ef7983 */ /* 0x001ea80000300800 */
[----:B------:R-:W-:Y:S04]  /*1dc40*/  STL [R1+0x940], R249 ;  /* 0x000940f901007387 */ /* 0x000fe80000100800 */
[----:B------:R-:W2:Y:S04]  /*1dc50*/  LDL.LU R230, [R1+0x600] ;  /* 0x0006000001e67983 */ /* 0x000ea80000300800 */
[----:B------:R-:W2:Y:S04]  /*1dc60*/  LDL.LU R228, [R1+0x93c] ;  /* 0x00093c0001e47983 */ /* 0x000ea80000300800 */
[----:B------:R-:W2:Y:S01]  /*1dc70*/  LDL.LU R233, [R1+0x5f8] ;  /* 0x0005f80001e97983 */ /* 0x000ea20000300800 */
[----:B---3--:R-:W-:-:S05]  /*1dc80*/  IADD3 R240, P3, R240, UR6, RZ ;  /* 0x00000006f0f07c10 */ /* 0x008fca000ff7e0ff */
[----:B------:R0:W-:Y:S04]  /*1dc90*/  STL [R1+0x938], R240 ;  /* 0x000938f001007387 */ /* 0x0001e80000100800 */
[----:B------:R-:W3:Y:S04]  /*1dca0*/  LDL.LU R231, [R1+0x934] ;  /* 0x0009340001e77983 */ /* 0x000ee80000300800 */
[----:B------:R-:W3:Y:S04]  /*1dcb0*/  LDL.LU R234, [R1+0x5f0] ;  /* 0x0005f00001ea7983 */ /* 0x000ee80000300800 */
[----:B0-----:R-:W3:Y:S04]  /*1dcc0*/  LDL.LU R240, [R1+0x92c] ;  /* 0x00092c0001f07983 */ /* 0x001ee80000300800 */
[----:B------:R-:W3:Y:S04]  /*1dcd0*/  LDL.LU R232, [R1+0x5e8] ;  /* 0x0005e80001e87983 */ /* 0x000ee80000300800 */
[----:B------:R-:W3:Y:S01]  /*1dce0*/  LDL.LU R237, [R1+0x60c] ;  /* 0x00060c0001ed7983 */ /* 0x000ee20000300800 */
[----:B----4-:R-:W-:-:S05]  /*1dcf0*/  IADD3.X R243, R243, UR5, RZ, P4, !PT ;  /* 0x00000005f3f37c10 */ /* 0x010fca000a7fe4ff */
[----:B------:R0:W-:Y:S04]  /*1dd00*/  STL [R1+0x95c], R243 ;  /* 0x00095cf301007387 */ /* 0x0001e80000100800 */
[----:B0-----:R-:W4:Y:S04]  /*1dd10*/  LDL.LU R243, [R1+0x5e0] ;  /* 0x0005e00001f37983 */ /* 0x001f280000300800 */
[----:B------:R-:W4:Y:S04]  /*1dd20*/  LDL.LU R235, [R1+0x604] ;  /* 0x0006040001eb7983 */ /* 0x000f280000300800 */
[----:B------:R-:W4:Y:S04]  /*1dd30*/  LDL.LU R238, [R1+0x5d8] ;  /* 0x0005d80001ee7983 */ /* 0x000f280000300800 */
[----:B------:R-:W4:Y:S01]  /*1dd40*/  LDL.LU R236, [R1+0x5fc] ;  /* 0x0005fc0001ec7983 */ /* 0x000f220000300800 */
[----:B------:R-:W-:-:S05]  /*1dd50*/  IADD3 R244, P4, R244, UR6, RZ ;  /* 0x00000006f4f47c10 */ /* 0x000fca000ff9e0ff */
[----:B------:R0:W-:Y:S04]  /*1dd60*/  STL [R1+0x930], R244 ;  /* 0x000930f401007387 */ /* 0x0001e80000100800 */
[----:B------:R-:W4:Y:S04]  /*1dd70*/  LDL.LU R245, [R1+0x5d0] ;  /* 0x0005d00001f57983 */ /* 0x000f280000300800 */
[----:B------:R-:W4:Y:S04]  /*1dd80*/  LDL.LU R241, [R1+0x5f4] ;  /* 0x0005f40001f17983 */ /* 0x000f280000300800 */
[----:B------:R-:W4:Y:S04]  /*1dd90*/  LDL.LU R246, [R1+0x5c8] ;  /* 0x0005c80001f67983 */ /* 0x000f280000300800 */
[----:B0-----:R-:W4:Y:S04]  /*1dda0*/  LDL.LU R244, [R1+0x5ec] ;  /* 0x0005ec0001f47983 */ /* 0x001f280000300800 */
[----:B------:R-:W4:Y:S01]  /*1ddb0*/  LDL.LU R242, [R1+0x5c0] ;  /* 0x0005c00001f27983 */ /* 0x000f220000300800 */
[----:B------:R-:W-:-:S05]  /*1ddc0*/  IADD3.X R247, R247, UR5, RZ, P5, !PT ;  /* 0x00000005f7f77c10 */ /* 0x000fca000affe4ff */
[----:B------:R0:W-:Y:S04]  /*1ddd0*/  STL [R1+0x954], R247 ;  /* 0x000954f701007387 */ /* 0x0001e80000100800 */
[----:B0-----:R-:W4:Y:S01]  /*1dde0*/  LDL.LU R247, [R1+0x5e4] ;  /* 0x0005e40001f77983 */ /* 0x001f220000300800 */
[----:B------:R-:W-:-:S05]  /*1ddf0*/  IADD3 R250, P5, R250, UR6, RZ ;  /* 0x00000006fafa7c10 */ /* 0x000fca000ffbe0ff */
        /* <DEDUP_REMOVED lines=11> */
[----:B------:R-:W-:Y:S02]  /*1deb0*/  IADD3 R230, P1, R230, UR6, RZ ;  /* 0x00000006e6e67c10 */ /* 0x000fe4000ff3e0ff */
[----:B------:R-:W-:Y:S02]  /*1dec0*/  IADD3.X R228, R228, UR5, RZ, P2, !PT ;  /* 0x00000005e4e47c10 */ /* 0x000fe400097fe4ff */
[----:B------:R-:W-:Y:S01]  /*1ded0*/  IADD3 R233, P2, R233, UR6, RZ ;  /* 0x00000006e9e97c10 */ /* 0x000fe2000ff5e0ff */
[----:B------:R0:W-:Y:S04]  /*1dee0*/  STL [R1+0x944], R239 ;  /* 0x000944ef01007387 */ /* 0x0001e80000100800 */
[----:B0-----:R-:W2:Y:S01]  /*1def0*/  LDL.LU R239, [R1+0x5cc] ;  /* 0x0005cc0001ef7983 */ /* 0x001ea20000300800 */
[----:B---3--:R-:W-:-:S03]  /*1df00*/  IADD3.X R231, R231, UR5, RZ, P3, !PT ;  /* 0x00000005e7e77c10 */ /* 0x008fc60009ffe4ff */
[----:B------:R-:W-:Y:S04]  /*1df10*/  STL [R1+0x600], R230 ;  /* 0x000600e601007387 */ /* 0x000fe80000100800 */
[----:B------:R-:W-:Y:S04]  /*1df20*/  STL [R1+0x93c], R228 ;  /* 0x00093ce401007387 */ /* 0x000fe80000100800 */
[----:B------:R-:W-:Y:S01]  /*1df30*/  STL [R1+0x5f8], R233 ;  /* 0x0005f8e901007387 */ /* 0x000fe20000100800 */
[----:B------:R-:W-:-:S05]  /*1df40*/  IADD3.X R240, R240, UR5, RZ, P4, !PT ;  /* 0x00000005f0f07c10 */ /* 0x000fca000a7fe4ff */
[----:B------:R0:W-:Y:S04]  /*1df50*/  STL [R1+0x92c], R240 ;  /* 0x00092cf001007387 */ /* 0x0001e80000100800 */
[----:B------:R-:W-:Y:S04]  /*1df60*/  STL [R1+0x934], R231 ;  /* 0x000934e701007387 */ /* 0x000fe80000100800 */
[----:B0-----:R-:W3:Y:S01]  /*1df70*/  LDL.LU R240, [R1+0x5a0] ;  /* 0x0005a00001f07983 */ /* 0x001ee20000300800 */
[----:B------:R-:W-:Y:S02]  /*1df80*/  IADD3 R234, P3, R234, UR6, RZ ;  /* 0x00000006eaea7c10 */ /* 0x000fe4000ff7e0ff */
[----:B------:R-:W-:-:S02]  /*1df90*/  IADD3.X R237, R237, UR5, RZ, P5, !PT ;  /* 0x00000005eded7c10 */ /* 0x000fc4000affe4ff */
[----:B------:R-:W-:Y:S01]  /*1dfa0*/  IADD3 R232, P4, R232, UR6, RZ ;  /* 0x00000006e8e87c10 */ /* 0x000fe2000ff9e0ff */
[----:B------:R-:W-:Y:S01]  /*1dfb0*/  STL [R1+0x5f0], R234 ;  /* 0x0005f0ea01007387 */ /* 0x000fe20000100800 */
[----:B----4-:R-:W-:Y:S02]  /*1dfc0*/  IADD3 R243, P5, R243, UR6, RZ ;  /* 0x00000006f3f37c10 */ /* 0x010fe4000ffbe0ff */
[----:B------:R-:W-:Y:S02]  /*1dfd0*/  IADD3.X R235, R235, UR5, RZ, P6, !PT ;  /* 0x00000005ebeb7c10 */ /* 0x000fe4000b7fe4ff */
[----:B------:R-:W-:Y:S02]  /*1dfe0*/  IADD3 R238, P6, R238, UR6, RZ ;  /* 0x00000006eeee7c10 */ /* 0x000fe4000ffde0ff */
[----:B------:R-:W-:Y:S01]  /*1dff0*/  IADD3.X R236, R236, UR5, RZ, P1, !PT ;  /* 0x00000005ecec7c10 */ /* 0x000fe20008ffe4ff */
[----:B------:R0:W-:Y:S04]  /*1e000*/  STL [R1+0x5e0], R243 ;  /* 0x0005e0f301007387 */ /* 0x0001e80000100800 */
[----:B------:R-:W-:Y:S01]  /*1e010*/  STL [R1+0x5e8], R232 ;  /* 0x0005e8e801007387 */ /* 0x000fe20000100800 */
[----:B------:R-:W-:-:S03]  /*1e020*/  IADD3 R245, P1, R245, UR6, RZ ;  /* 0x00000006f5f57c10 */ /* 0x000fc6000ff3e0ff */
[----:B0-----:R-:W4:Y:S04]  /*1e030*/  LDL.LU R243, [R1+0x5c4] ;  /* 0x0005c40001f37983 */ /* 0x001f280000300800 */
[----:B------:R-:W-:Y:S04]  /*1e040*/  STL [R1+0x60c], R237 ;  /* 0x00060ced01007387 */ /* 0x000fe80000100800 */
[----:B------:R-:W-:Y:S01]  /*1e050*/  STL [R1+0x604], R235 ;  /* 0x000604eb01007387 */ /* 0x000fe20000100800 */
[----:B------:R-:W-:-:S03]  /*1e060*/  IADD3.X R241, R241, UR5, RZ, P2, !PT ;  /* 0x00000005f1f17c10 */ /* 0x000fc600097fe4ff */
[----:B------:R-:W-:Y:S04]  /*1e070*/  STL [R1+0x5d8], R238 ;  /* 0x0005d8ee01007387 */ /* 0x000fe80000100800 */
[----:B------:R-:W-:Y:S01]  /*1e080*/  STL [R1+0x5fc], R236 ;  /* 0x0005fcec01007387 */ /* 0x000fe20000100800 */
[----:B------:R-:W-:Y:S02]  /*1e090*/  IADD3.X R244, R244, UR5, RZ, P3, !PT ;  /* 0x00000005f4f47c10 */ /* 0x000fe40009ffe4ff */
[----:B------:R-:W-:Y:S01]  /*1e0a0*/  IADD3 R246, P2, R246, UR6, RZ ;  /* 0x00000006f6f67c10 */ /* 0x000fe2000ff5e0ff */
[----:B------:R-:W-:Y:S04]  /*1e0b0*/  STL [R1+0x5d0], R245 ;  /* 0x0005d0f501007387 */ /* 0x000fe80000100800 */
[----:B------:R0:W-:Y:S04]  /*1e0c0*/  STL [R1+0x5ec], R244 ;  /* 0x0005ecf401007387 */ /* 0x0001e80000100800 */
        /* <DEDUP_REMOVED lines=8> */
[----:B------:R-:W-:-:S05]  /*1e150*/  IADD3 R250, P4, R250, UR6, RZ ;  /* 0x00000006fafa7c10 */ /* 0x000fca000ff9e0ff */
[----:B------:R0:W-:Y:S01]  /*1e160*/  STL [R1+0x5b8], R250 ;  /* 0x0005b8fa01007387 */ /* 0x0001e20000100800 */
[----:B------:R-:W-:-:S03]  /*1e170*/  IADD3.X R248, R248, UR5, RZ, P5, !PT ;  /* 0x00000005f8f87c10 */ /* 0x000fc6000affe4ff */
[----:B0-----:R-:W4:Y:S01]  /*1e180*/  LDL.LU R250, [R1+0x590] ;  /* 0x0005900001fa7983 */ /* 0x001f220000300800 */
[----:B------:R-:W-:Y:S02]  /*1e190*/  IADD3 R252, P5, R252, UR6, RZ ;  /* 0x00000006fcfc7c10 */ /* 0x000fe4000ffbe0ff */
[----:B------:R-:W-:Y:S01]  /*1e1a0*/  IADD3.X R249, R249, UR5, RZ, P6, !PT ;  /* 0x00000005f9f97c10 */ /* 0x000fe2000b7fe4ff */
[----:B------:R0:W-:Y:S04]  /*1e1b0*/  STL [R1+0x5dc], R248 ;  /* 0x0005dcf801007387 */ /* 0x0001e80000100800 */
[----:B0-----:R-:W4:Y:S04]  /*1e1c0*/  LDL.LU R248, [R1+0x5b4] ;  /* 0x0005b40001f87983 */ /* 0x001f280000300800 */
[----:B------:R-:W-:Y:S04]  /*1e1d0*/  STL [R1+0x5b0], R252 ;  /* 0x0005b0fc01007387 */ /* 0x000fe80000100800 */
[----:B------:R-:W-:Y:S04]  /*1e1e0*/  STL [R1+0x5d4], R249 ;  /* 0x0005d4f901007387 */ /* 0x000fe80000100800 */
[----:B------:R-:W4:Y:S01]  /*1e1f0*/  LDL.LU R227, [R1+0x588] ;  /* 0x0005880001e37983 */ /* 0x000f220000300800 */
[----:B------:R-:W-:-:S05]  /*1e200*/  IADD3 R251, P6, R251, UR6, RZ ;  /* 0x00000006fbfb7c10 */ /* 0x000fca000ffde0ff */
[----:B------:R-:W-:Y:S04]  /*1e210*/  STL [R1+0x5a8], R251 ;  /* 0x0005a8fb01007387 */ /* 0x000fe80000100800 */
[----:B------:R-:W4:Y:S04]  /*1e220*/  LDL.LU R230, [R1+0x5ac] ;  /* 0x0005ac0001e67983 */ /* 0x000f280000300800 */
[----:B------:R-:W4:Y:S01]  /*1e230*/  LDL.LU R228, [R1+0x580] ;  /* 0x0005800001e47983 */ /* 0x000f220000300800 */
[----:B--2---:R-:W-:-:S05]  /*1e240*/  IADD3.X R239, R239, UR5, RZ, P1, !PT ;  /* 0x00000005efef7c10 */ /* 0x004fca0008ffe4ff */
[----:B------:R0:W-:Y:S04]  /*1e250*/  STL [R1+0x5cc], R239 ;  /* 0x0005ccef01007387 */ /* 0x0001e80000100800 */
[----:B------:R-:W2:Y:S04]  /*1e260*/  LDL.LU R233, [R1+0x5a4] ;  /* 0x0005a40001e97983 */ /* 0x000ea80000300800 */
[----:B------:R-:W2:Y:S04]  /*1e270*/  LDL.LU R231, [R1+0x578] ;  /* 0x0005780001e77983 */ /* 0x000ea80000300800 */
[----:B0-----:R-:W2:Y:S04]  /*1e280*/  LDL.LU R239, [R1+0x59c] ;  /* 0x00059c0001ef7983 */ /* 0x001ea80000300800 */
[----:B------:R-:W2:Y:S04]  /*1e290*/  LDL.LU R234, [R1+0x570] ;  /* 0x0005700001ea7983 */ /* 0x000ea80000300800 */
[----:B------:R-:W2:Y:S01]  /*1e2a0*/  LDL.LU R232, [R1+0x594] ;  /* 0x0005940001e87983 */ /* 0x000ea20000300800 */
[----:B---3--:R-:W-:-:S05]  /*1e2b0*/  IADD3 R240, P1, R240, UR6, RZ ;  /* 0x00000006f0f07c10 */ /* 0x008fca000ff3e0ff */
[----:B------:R0:W-:Y:S04]  /*1e2c0*/  STL [R1+0x5a0], R240 ;  /* 0x0005a0f001007387 */ /* 0x0001e80000100800 */
[----:B0-----:R-:W3:Y:S04]  /*1e2d0*/  LDL.LU R240, [R1+0x568] ;  /* 0x0005680001f07983 */ /* 0x001ee80000300800 */
[----:B------:R-:W3:Y:S04]  /*1e2e0*/  LDL.LU R237, [R1+0x58c] ;  /* 0x00058c0001ed7983 */ /* 0x000ee80000300800 */
[----:B------:R-:W3:Y:S04]  /*1e2f0*/  LDL.LU R235, [R1+0x560] ;  /* 0x0005600001eb7983 */ /* 0x000ee80000300800 */
[----:B------:R-:W3:Y:S01]  /*1e300*/  LDL.LU R238, [R1+0x584] ;  /* 0x0005840001ee7983 */ /* 0x000ee20000300800 */
[----:B----4-:R-:W-:-:S05]  /*1e310*/  IADD3.X R243, R243, UR5, RZ, P2, !PT ;  /* 0x00000005f3f37c10 */ /* 0x010fca00097fe4ff */
[----:B------:R0:W-:Y:S04]  /*1e320*/  STL [R1+0x5c4], R243 ;  /* 0x0005c4f301007387 */ /* 0x0001e80000100800 */
[----:B------:R-:W4:Y:S04]  /*1e330*/  LDL.LU R236, [R1+0x558] ;  /* 0x0005580001ec7983 */ /* 0x000f280000300800 */
[----:B------:R-:W4:Y:S04]  /*1e340*/  LDL.LU R245, [R1+0x57c] ;  /* 0x00057c0001f57983 */ /* 0x000f280000300800 */
[----:B------:R-:W4:Y:S04]  /*1e350*/  LDL.LU R241, [R1+0x550] ;  /* 0x0005500001f17983 */ /* 0x000f280000300800 */
[----:B0-----:R-:W4:Y:S04]  /*1e360*/  LDL.LU R243, [R1+0x574] ;  /* 0x0005740001f37983 */ /* 0x001f280000300800 */
[----:B------:R-:W4:Y:S01]  /*1e370*/  LDL.LU R246, [R1+0x548] ;  /* 0x0005480001f67983 */ /* 0x000f220000300800 */
[----:B------:R-:W-:-:S05]  /*1e380*/  IADD3 R244, P2, R244, UR6, RZ ;  /* 0x00000006f4f47c10 */ /* 0x000fca000ff5e0ff */
[----:B------:R0:W-:Y:S04]  /*1e390*/  STL [R1+0x598], R244 ;  /* 0x000598f401007387 */ /* 0x0001e80000100800 */
[----:B0-----:R-:W4:Y:S01]  /*1e3a0*/  LDL.LU R244, [R1+0x56c] ;  /* 0x00056c0001f47983 */ /* 0x001f220000300800 */
[----:B------:R-:W-:-:S05]  /*1e3b0*/  IADD3.X R247, R247, UR5, RZ, P3, !PT ;  /* 0x00000005f7f77c10 */ /* 0x000fca0009ffe4ff */
        /* <DEDUP_REMOVED lines=8> */
[----:B------:R-:W4:Y:S01]  /*1e440*/  LDL.LU R249, [R1+0x530] ;  /* 0x0005300001f97983 */ /* 0x000f220000300800 */
[----:B------:R-:W-:-:S03]  /*1e450*/  IADD3 R227, P4, R227, UR6, RZ ;  /* 0x00000006e3e37c10 */ /* 0x000fc6000ff9e0ff */
[----:B------:R0:W-:Y:S04]  /*1e460*/  STL [R1+0x5b4], R248 ;  /* 0x0005b4f801007387 */ /* 0x0001e80000100800 */
[----:B------:R-:W4:Y:S04]  /*1e470*/  LDL.LU R251, [R1+0x554] ;  /* 0x0005540001fb7983 */ /* 0x000f280000300800 */
[----:B0-----:R-:W4:Y:S04]  /*1e480*/  LDL.LU R248, [R1+0x528] ;  /* 0x0005280001f87983 */ /* 0x001f280000300800 */
[----:B------:R-:W-:Y:S01]  /*1e490*/  STL [R1+0x588], R227 ;  /* 0x000588e301007387 */ /* 0x000fe20000100800 */
[----:B------:R-:W-:-:S02]  /*1e4a0*/  IADD3.X R230, R230, UR5, RZ, P5, !PT ;  /* 0x00000005e6e67c10 */ /* 0x000fc4000affe4ff */
[----:B------:R-:W-:-:S03]  /*1e4b0*/  IADD3 R228, P5, R228, UR6, RZ ;  /* 0x00000006e4e47c10 */ /* 0x000fc6000ffbe0ff */
[----:B------:R-:W-:Y:S04]  /*1e4c0*/  STL [R1+0x5ac], R230 ;  /* 0x0005ace601007387 */ /* 0x000fe80000100800 */
[----:B------:R-:W-:Y:S01]  /*1e4d0*/  STL [R1+0x580], R228 ;  /* 0x000580e401007387 */ /* 0x000fe20000100800 */
[----:B--2---:R-:W-:Y:S02]  /*1e4e0*/  IADD3.X R233, R233, UR5, RZ, P6, !PT ;  /* 0x00000005e9e97c10 */ /* 0x004fe4000b7fe4ff */
[----:B------:R-:W-:Y:S02]  /*1e4f0*/  IADD3 R231, P6, R231, UR6, RZ ;  /* 0x00000006e7e77c10 */ /* 0x000fe4000ffde0ff */
[----:B------:R-:W-:Y:S02]  /*1e500*/  IADD3.X R239, R239, UR5, RZ, P1, !PT ;  /* 0x00000005efef7c10 */ /* 0x000fe40008ffe4ff */
[----:B------:R-:W-:-:S02]  /*1e510*/  IADD3.X R232, R232, UR5, RZ, P2, !PT ;  /* 0x00000005e8e87c10 */ /* 0x000fc400097fe4ff */
[----:B------:R-:W-:Y:S01]  /*1e520*/  IADD3 R234, P1, R234, UR6, RZ ;  /* 0x00000006eaea7c10 */ /* 0x000fe2000ff3e0ff */
[----:B------:R0:W-:Y:S04]  /*1e530*/  STL [R1+0x59c], R239 ;  /* 0x00059cef01007387 */ /* 0x0001e80000100800 */
[----:B------:R-:W-:Y:S04]  /*1e540*/  STL [R1+0x5a4], R233 ;  /* 0x0005a4e901007387 */ /* 0x000fe80000100800 */
[----:B0-----:R-:W2:Y:S04]  /*1e550*/  LDL.LU R239, [R1+0x54c] ;  /* 0x00054c0001ef7983 */ /* 0x001ea80000300800 */
[----:B------:R-:W-:Y:S01]  /*1e560*/  STL [R1+0x578], R231 ;  /* 0x000578e701007387 */ /* 0x000fe20000100800 */
[----:B---3--:R-:W-:-:S05]  /*1e570*/  IADD3 R240, P2, R240, UR6, RZ ;  /* 0x00000006f0f07c10 */ /* 0x008fca000ff5e0ff */
[----:B------:R0:W-:Y:S04]  /*1e580*/  STL [R1+0x568], R240 ;  /* 0x000568f001007387 */ /* 0x0001e80000100800 */
[----:B------:R-:W-:Y:S04]  /*1e590*/  STL [R1+0x570], R234 ;  /* 0x000570ea01007387 */ /* 0x000fe80000100800 */
[----:B0-----:R-:W3:Y:S01]  /*1e5a0*/  LDL.LU R240, [R1+0x520] ;  /* 0x0005200001f07983 */ /* 0x001ee20000300800 */
[----:B------:R-:W-:Y:S02]  /*1e5b0*/  IADD3.X R237, R237, UR5, RZ, P3, !PT ;  /* 0x00000005eded7c10 */ /* 0x000fe40009ffe4ff */
[----:B------:R-:W-:-:S02]  /*1e5c0*/  IADD3 R235, P3, R235, UR6, RZ ;  /* 0x00000006ebeb7c10 */ /* 0x000fc4000ff7e0ff */
[----:B------:R-:W-:Y:S01]  /*1e5d0*/  IADD3.X R238, R238, UR5, RZ, P4, !PT ;  /* 0x00000005eeee7c10 */ /* 0x000fe2000a7fe4ff */
[----:B------:R-:W-:Y:S04]  /*1e5e0*/  STL [R1+0x594], R232 ;  /* 0x000594e801007387 */ /* 0x000fe80000100800 */
[----:B------:R-:W-:Y:S04]  /*1e5f0*/  STL [R1+0x58c], R237 ;  /* 0x00058ced01007387 */ /* 0x000fe80000100800 */
[----:B------:R-:W-:Y:S04]  /*1e600*/  STL [R1+0x560], R235 ;  /* 0x000560eb01007387 */ /* 0x000fe80000100800 */
[----:B------:R-:W-:Y:S01]  /*1e610*/  STL [R1+0x584], R238 ;  /* 0x000584ee01007387 */ /* 0x000fe20000100800 */
[----:B----4-:R-:W-:-:S02]  /*1e620*/  IADD3 R236, P4, R236, UR6, RZ ;  /* 0x00000006ecec7c10 */ /* 0x010fc4000ff9e0ff */
[----:B------:R-:W-:Y:S02]  /*1e630*/  IADD3.X R245, R245, UR5, RZ, P5, !PT ;  /* 0x00000005f5f57c10 */ /* 0x000fe4000affe4ff */
[----:B------:R-:W-:Y:S01]  /*1e640*/  IADD3 R241, P5, R241, UR6, RZ ;  /* 0x00000006f1f17c10 */ /* 0x000fe2000ffbe0ff */
[----:B------:R-:W-:Y:S01]  /*1e650*/  STL [R1+0x558], R236 ;  /* 0x000558ec01007387 */ /* 0x000fe20000100800 */
[----:B------:R-:W-:Y:S02]  /*1e660*/  IADD3.X R243, R243, UR5, RZ, P6, !PT ;  /* 0x00000005f3f37c10 */ /* 0x000fe4000b7fe4ff */
[----:B------:R-:W-:-:S03]  /*1e670*/  IADD3 R246, P6, R246, UR6, RZ ;  /* 0x00000006f6f67c10 */ /* 0x000fc6000ffde0ff */
[----:B------:R0:W-:Y:S04]  /*1e680*/  STL [R1+0x574], R243 ;  /* 0x000574f301007387 */ /* 0x0001e80000100800 */
[----:B------:R-:W-:Y:S04]  /*1e690*/  STL [R1+0x57c], R245 ;  /* 0x00057cf501007387 */ /* 0x000fe80000100800 */
[----:B0-----:R-:W4:Y:S04]  /*1e6a0*/  LDL.LU R243, [R1+0x544] ;  /* 0x0005440001f37983 */ /* 0x001f280000300800 */
[----:B------:R-:W-:Y:S01]  /*1e6b0*/  STL [R1+0x550], R241 ;  /* 0x000550f101007387 */ /* 0x000fe20000100800 */
[----:B------:R-:W-:-:S05]  /*1e6c0*/  IADD3.X R244, R244, UR5, RZ, P1, !PT ;  /* 0x00000005f4f47c10 */ /* 0x000fca0008ffe4ff */
[----:B------:R0:W-:Y:S04]  /*1e6d0*/  STL [R1+0x56c], R244 ;  /* 0x00056cf401007387 */ /* 0x0001e80000100800 */
[----:B0-----:R-:W4:Y:S04]  /*1e6e0*/  LDL.LU R244, [R1+0x518] ;  /* 0x0005180001f47983 */ /* 0x001f280000300800 */
[----:B------:R-:W-:Y:S01]  /*1e6f0*/  STL [R1+0x548], R246 ;  /* 0x000548f601007387 */ /* 0x000fe20000100800 */
[----:B------:R-:W-:-:S05]  /*1e700*/  IADD3 R247, P1, R247, UR6, RZ ;  /* 0x00000006f7f77c10 */ /* 0x000fca000ff3e0ff */
[----:B------:R0:W-:Y:S04]  /*1e710*/  STL [R1+0x540], R247 ;  /* 0x000540f701007387 */ /* 0x0001e80000100800 */
[----:B0-----:R-:W4:Y:S01]  /*1e720*/  LDL.LU R247, [R1+0x53c] ;  /* 0x00053c0001f77983 */ /* 0x001f220000300800 */
[----:B------:R-:W-:Y:S02]  /*1e730*/  IADD3.X R250, R250, UR5, RZ, P2, !PT ;  /* 0x00000005fafa7c10 */ /* 0x000fe400097fe4ff */
[----:B------:R-:W-:Y:S02]  /*1e740*/  IADD3 R242, P2, R242, UR6, RZ ;  /* 0x00000006f2f27c10 */ /* 0x000fe4000ff5e0ff */
[----:B------:R-:W-:Y:S02]  /*1e750*/  IADD3.X R252, R252, UR5, RZ, P3, !PT ;  /* 0x00000005fcfc7c10 */ /* 0x000fe40009ffe4ff */
[----:B------:R-:W-:Y:S01]  /*1e760*/  IADD3 R249, P3, R249, UR6, RZ ;  /* 0x00000006f9f97c10 */ /* 0x000fe2000ff7e0ff */
[----:B------:R0:W-:Y:S01]  /*1e770*/  STL [R1+0x564], R250 ;  /* 0x000564fa01007387 */ /* 0x0001e20000100800 */
[----:B------:R-:W-:-:S03]  /*1e780*/  IADD3.X R251, R251, UR5, RZ, P4, !PT ;  /* 0x00000005fbfb7c10 */ /* 0x000fc6000a7fe4ff */
[----:B0-----:R-:W4:Y:S04]  /*1e790*/  LDL.LU R250, [R1+0x510] ;  /* 0x0005100001fa7983 */ /* 0x001f280000300800 */
[----:B------:R-:W-:Y:S04]  /*1e7a0*/  STL [R1+0x538], R242 ;  /* 0x000538f201007387 */ /* 0x000fe80000100800 */
[----:B------:R-:W-:Y:S01]  /*1e7b0*/  STL [R1+0x55c], R252 ;  /* 0x00055cfc01007387 */ /* 0x000fe20000100800 */
[----:B------:R-:W-:-:S03]  /*1e7c0*/  IADD3 R248, P4, R248, UR6, RZ ;  /* 0x00000006f8f87c10 */ /* 0x000fc6000ff9e0ff */
[----:B------:R-:W4:Y:S04]  /*1e7d0*/  LDL.LU R227, [R1+0x534] ;  /* 0x0005340001e37983 */ /* 0x000f280000300800 */
[----:B------:R-:W-:Y:S04]  /*1e7e0*/  STL [R1+0x530], R249 ;  /* 0x000530f901007387 */ /* 0x000fe80000100800 */
[----:B------:R-:W4:Y:S04]  /*1e7f0*/  LDL.LU R230, [R1+0x508] ;  /* 0x0005080001e67983 */ /* 0x000f280000300800 */
[----:B------:R-:W-:Y:S04]  /*1e800*/  STL [R1+0x554], R251 ;  /* 0x000554fb01007387 */ /* 0x000fe80000100800 */
[----:B------:R-:W4:Y:S04]  /*1e810*/  LDL.LU R228, [R1+0x52c] ;  /* 0x00052c0001e47983 */ /* 0x000f280000300800 */
[----:B------:R0:W-:Y:S04]  /*1e820*/  STL [R1+0x528], R248 ;  /* 0x000528f801007387 */ /* 0x0001e80000100800 */
[----:B------:R-:W4:Y:S04]  /*1e830*/  LDL.LU R233, [R1+0x500] ;  /* 0x0005000001e97983 */ /* 0x000f280000300800 */
[----:B------:R-:W4:Y:S04]  /*1e840*/  LDL.LU R231, [R1+0x524] ;  /* 0x0005240001e77983 */ /* 0x000f280000300800 */
[----:B0-----:R-:W4:Y:S04]  /*1e850*/  LDL.LU R248, [R1+0x4f8] ;  /* 0x0004f80001f87983 */ /* 0x001f280000300800 */
[----:B------:R-:W4:Y:S04]  /*1e860*/  LDL.LU R234, [R1+0x51c] ;  /* 0x00051c0001ea7983 */ /* 0x000f280000300800 */
[----:B------:R-:W4:Y:S01]  /*1e870*/  LDL.LU R232, [R1+0x4f0] ;  /* 0x0004f00001e87983 */ /* 0x000f220000300800 */
[----:B--2---:R-:W-:-:S05]  /*1e880*/  IADD3.X R239, R239, UR5, RZ, P5, !PT ;  /* 0x00000005efef7c10 */ /* 0x004fca000affe4ff */
[----:B------:R0:W-:Y:S04]  /*1e890*/  STL [R1+0x54c], R239 ;  /* 0x00054cef01007387 */ /* 0x0001e80000100800 */
[----:B0-----:R-:W2:Y:S04]  /*1e8a0*/  LDL.LU R239, [R1+0x514] ;  /* 0x0005140001ef7983 */ /* 0x001ea80000300800 */
[----:B------:R-:W2:Y:S04]  /*1e8b0*/  LDL.LU R237, [R1+0x4e8] ;  /* 0x0004e80001ed7983 */ /* 0x000ea80000300800 */
[----:B------:R-:W2:Y:S04]  /*1e8c0*/  LDL.LU R235, [R1+0x50c] ;  /* 0x00050c0001eb7983 */ /* 0x000ea80000300800 */
[----:B------:R-:W2:Y:S01]  /*1e8d0*/  LDL.LU R238, [R1+0x4e0] ;  /* 0x0004e00001ee7983 */ /* 0x000ea20000300800 */
[----:B---3--:R-:W-:-:S05]  /*1e8e0*/  IADD3 R240, P5, R240, UR6, RZ ;  /* 0x00000006f0f07c10 */ /* 0x008fca000ffbe0ff */
[----:B------:R0:W-:Y:S04]  /*1e8f0*/  STL [R1+0x520], R240 ;  /* 0x000520f001007387 */ /* 0x0001e80000100800 */
[----:B------:R-:W3:Y:S04]  /*1e900*/  LDL.LU R236, [R1+0x504] ;  /* 0x0005040001ec7983 */ /* 0x000ee80000300800 */
        /* <DEDUP_REMOVED lines=8> */
[----:B------:R0:W-:Y:S04]  /*1e990*/  STL [R1+0x518], R244 ;  /* 0x000518f401007387 */ /* 0x0001e80000100800 */
[----:B0-----:R-:W4:Y:S01]  /*1e9a0*/  LDL.LU R244, [R1+0x4ec] ;  /* 0x0004ec0001f47983 */ /* 0x001f220000300800 */
[----:B------:R-:W-:-:S05]  /*1e9b0*/  IADD3.X R247, R247, UR5, RZ, P1, !PT ;  /* 0x00000005f7f77c10 */ /* 0x000fca0008ffe4ff */
[----:B------:R0:W-:Y:S04]  /*1e9c0*/  STL [R1+0x53c], R247 ;  /* 0x00053cf701007387 */ /* 0x0001e80000100800 */
[----:B0-----:R-:W4:Y:S04]  /*1e9d0*/  LDL.LU R247, [R1+0x4c0] ;  /* 0x0004c00001f77983 */ /* 0x001f280000300800 */
[----:B------:R-:W4:Y:S04]  /*1e9e0*/  LDL.LU R242, [R1+0x4e4] ;  /* 0x0004e40001f27983 */ /* 0x000f280000300800 */
[----:B------:R-:W4:Y:S04]  /*1e9f0*/  LDL.LU R252, [R1+0x4b8] ;  /* 0x0004b80001fc7983 */ /* 0x000f280000300800 */
[----:B------:R-:W4:Y:S01]  /*1ea00*/  LDL.LU R249, [R1+0x4dc] ;  /* 0x0004dc0001f97983 */ /* 0x000f220000300800 */
[----:B------:R-:W-:-:S02]  /*1ea10*/  IADD3 R250, P1, R250, UR6, RZ ;  /* 0x00000006fafa7c10 */ /* 0x000fc4000ff3e0ff */
[----:B------:R-:W-:-:S03]  /*1ea20*/  IADD3.X R227, R227, UR5, RZ, P2, !PT ;  /* 0x00000005e3e37c10 */ /* 0x000fc600097fe4ff */
[----:B------:R0:W-:Y:S01]  /*1ea30*/  STL [R1+0x510], R250 ;  /* 0x000510fa01007387 */ /* 0x0001e20000100800 */
[----:B------:R-:W-:-:S03]  /*1ea40*/  IADD3 R230, P2, R230, UR6, RZ ;  /* 0x00000006e6e67c10 */ /* 0x000fc6000ff5e0ff */
[----:B------:R-:W4:Y:S01]  /*1ea50*/  LDL.LU R251, [R1+0x4b0] ;  /* 0x0004b00001fb7983 */ /* 0x000f220000300800 */
[----:B------:R-:W-:Y:S02]  /*1ea60*/  IADD3.X R228, R228, UR5, RZ, P3, !PT ;  /* 0x00000005e4e47c10 */ /* 0x000fe40009ffe4ff */
[----:B------:R-:W-:Y:S02]  /*1ea70*/  IADD3.X R231, R231, UR5, RZ, P4, !PT ;  /* 0x00000005e7e77c10 */ /* 0x000fe4000a7fe4ff */
[----:B------:R-:W-:Y:S01]  /*1ea80*/  IADD3 R233, P3, R233, UR6, RZ ;  /* 0x00000006e9e97c10 */ /* 0x000fe2000ff7e0ff */
[----:B0-----:R-:W4:Y:S04]  /*1ea90*/  LDL.LU R250, [R1+0x4d4] ;  /* 0x0004d40001fa7983 */ /* 0x001f280000300800 */
[----:B------:R-:W-:Y:S01]  /*1eaa0*/  STL [R1+0x534], R227 ;  /* 0x000534e301007387 */ /* 0x000fe20000100800 */
[----:B------:R-:W-:-:S03]  /*1eab0*/  IADD3 R248, P4, R248, UR6, RZ ;  /* 0x00000006f8f87c10 */ /* 0x000fc6000ff9e0ff */
[----:B------:R-:W-:Y:S04]  /*1eac0*/  STL [R1+0x508], R230 ;  /* 0x000508e601007387 */ /* 0x000fe80000100800 */
[----:B------:R-:W-:Y:S01]  /*1ead0*/  STL [R1+0x52c], R228 ;  /* 0x00052ce401007387 */ /* 0x000fe20000100800 */
[----:B------:R-:W-:-:S03]  /*1eae0*/  IADD3.X R234, R234, UR5, RZ, P5, !PT ;  /* 0x00000005eaea7c10 */ /* 0x000fc6000affe4ff */
[----:B------:R0:W-:Y:S04]  /*1eaf0*/  STL [R1+0x4f8], R248 ;  /* 0x0004f8f801007387 */ /* 0x0001e80000100800 */
[----:B------:R-:W-:Y:S01]  /*1eb00*/  STL [R1+0x500], R233 ;  /* 0x000500e901007387 */ /* 0x000fe20000100800 */
[----:B------:R-:W-:-:S03]  /*1eb10*/  IADD3 R232, P5, R232, UR6, RZ ;  /* 0x00000006e8e87c10 */ /* 0x000fc6000ffbe0ff */
[----:B0-----:R-:W4:Y:S04]  /*1eb20*/  LDL.LU R248, [R1+0x4a8] ;  /* 0x0004a80001f87983 */ /* 0x001f280000300800 */
[----:B------:R-:W-:Y:S01]  /*1eb30*/  STL [R1+0x524], R231 ;  /* 0x000524e701007387 */ /* 0x000fe20000100800 */
[----:B--2---:R-:W-:Y:S02]  /*1eb40*/  IADD3.X R239, R239, UR5, RZ, P6, !PT ;  /* 0x00000005efef7c10 */ /* 0x004fe4000b7fe4ff */
[----:B------:R-:W-:Y:S02]  /*1eb50*/  IADD3 R237, P6, R237, UR6, RZ ;  /* 0x00000006eded7c10 */ /* 0x000fe4000ffde0ff */
[----:B------:R-:W-:Y:S02]  /*1eb60*/  IADD3.X R235, R235, UR5, RZ, P1, !PT ;  /* 0x00000005ebeb7c10 */ /* 0x000fe40008ffe4ff */
[----:B------:R-:W-:Y:S01]  /*1eb70*/  IADD3 R238, P1, R238, UR6, RZ ;  /* 0x00000006eeee7c10 */ /* 0x000fe2000ff3e0ff */
[----:B------:R0:W-:Y:S04]  /*1eb80*/  STL [R1+0x514], R239 ;  /* 0x000514ef01007387 */ /* 0x0001e80000100800 */
[----:B------:R-:W-:Y:S04]  /*1eb90*/  STL [R1+0x51c], R234 ;  /* 0x00051cea01007387 */ /* 0x000fe80000100800 */
[----:B0-----:R-:W2:Y:S01]  /*1eba0*/  LDL.LU R239, [R1+0x4cc] ;  /* 0x0004cc0001ef7983 */ /* 0x001ea20000300800 */
[----:B---3--:R-:W-:-:S02]  /*1ebb0*/  IADD3.X R236, R236, UR5, RZ, P2, !PT ;  /* 0x00000005ecec7c10 */ /* 0x008fc400097fe4ff */
[----:B------:R-:W-:Y:S01]  /*1ebc0*/  IADD3.X R241, R241, UR5, RZ, P3, !PT ;  /* 0x00000005f1f17c10 */ /* 0x000fe20009ffe4ff */
[----:B------:R-:W-:Y:S04]  /*1ebd0*/  STL [R1+0x4f0], R232 ;  /* 0x0004f0e801007387 */ /* 0x000fe80000100800 */
[----:B------:R-:W-:Y:S01]  /*1ebe0*/  STL [R1+0x4e8], R237 ;  /* 0x0004e8ed01007387 */ /* 0x000fe20000100800 */
[----:B------:R-:W-:-:S03]  /*1ebf0*/  IADD3 R245, P2, R245, UR6, RZ ;  /* 0x00000006f5f57c10 */ /* 0x000fc6000ff5e0ff */
[----:B------:R-:W-:Y:S01]  /*1ec00*/  STL [R1+0x50c], R235 ;  /* 0x00050ceb01007387 */ /* 0x000fe20000100800 */
[----:B------:R-:W-:-:S03]  /*1ec10*/  IADD3 R240, P3, R240, UR6, RZ ;  /* 0x00000006f0f07c10 */ /* 0x000fc6000ff7e0ff */
[----:B------:R-:W-:Y:S04]  /*1ec20*/  STL [R1+0x4e0], R238 ;  /* 0x0004e0ee01007387 */ /* 0x000fe80000100800 */
[----:B------:R-:W-:Y:S04]  /*1ec30*/  STL [R1+0x504], R236 ;  /* 0x000504ec01007387 */ /* 0x000fe80000100800 */
        /* <DEDUP_REMOVED lines=10> */
[----:B------:R0:W-:Y:S04]  /*1ece0*/  STL [R1+0x4ec], R244 ;  /* 0x0004ecf401007387 */ /* 0x0001e80000100800 */
[----:B0-----:R-:W4:Y:S01]  /*1ecf0*/  LDL.LU R244, [R1+0x498] ;  /* 0x0004980001f47983 */ /* 0x001f220000300800 */
[----:B------:R-:W-:Y:S02]  /*1ed00*/  IADD3 R247, P5, R247, UR6, RZ ;  /* 0x00000006f7f77c10 */ /* 0x000fe4000ffbe0ff */
[----:B------:R-:W-:Y:S02]  /*1ed10*/  IADD3.X R242, R242, UR5, RZ, P6, !PT ;  /* 0x00000005f2f27c10 */ /* 0x000fe4000b7fe4ff */
[----:B------:R-:W-:Y:S02]  /*1ed20*/  IADD3 R252, P6, R252, UR6, RZ ;  /* 0x00000006fcfc7c10 */ /* 0x000fe4000ffde0ff */
[----:B------:R-:W-:Y:S01]  /*1ed30*/  IADD3.X R249, R249, UR5, RZ, P1, !PT ;  /* 0x00000005f9f97c10 */ /* 0x000fe20008ffe4ff */
[----:B------:R0:W-:Y:S04]  /*1ed40*/  STL [R1+0x4c0], R247 ;  /* 0x0004c0f701007387 */ /* 0x0001e80000100800 */
[----:B0-----:R-:W4:Y:S04]  /*1ed50*/  LDL.LU R247, [R1+0x4bc] ;  /* 0x0004bc0001f77983 */ /* 0x001f280000300800 */
[----:B------:R-:W-:Y:S01]  /*1ed60*/  STL [R1+0x4e4], R242 ;  /* 0x0004e4f201007387 */ /* 0x000fe20000100800 */
[----:B------:R-:W-:-:S03]  /*1ed70*/  IADD3 R251, P1, R251, UR6, RZ ;  /* 0x00000006fbfb7c10 */ /* 0x000fc6000ff3e0ff */
[----:B------:R-:W-:Y:S04]  /*1ed80*/  STL [R1+0x4b8], R252 ;  /* 0x0004b8fc01007387 */ /* 0x000fe80000100800 */
[----:B------:R-:W4:Y:S04]  /*1ed90*/  LDL.LU R227, [R1+0x490] ;  /* 0x0004900001e37983 */ /* 0x000f280000300800 */
[----:B------:R-:W-:Y:S04]  /*1eda0*/  STL [R1+0x4dc], R249 ;  /* 0x0004dcf901007387 */ /* 0x000fe80000100800 */
[----:B------:R-:W4:Y:S04]  /*1edb0*/  LDL.LU R230, [R1+0x4b4] ;  /* 0x0004b40001e67983 */ /* 0x000f280000300800 */
[----:B------:R-:W-:Y:S04]  /*1edc0*/  STL [R1+0x4b0], R251 ;  /* 0x0004b0fb01007387 */ /* 0x000fe80000100800 */
[----:B------:R-:W4:Y:S01]  /*1edd0*/  LDL.LU R228, [R1+0x488] ;  /* 0x0004880001e47983 */ /* 0x000f220000300800 */
[----:B------:R-:W-:-:S05]  /*1ede0*/  IADD3.X R250, R250, UR5, RZ, P2, !PT ;  /* 0x00000005fafa7c10 */ /* 0x000fca00097fe4ff */
[----:B------:R-:W-:Y:S04]  /*1edf0*/  STL [R1+0x4d4], R250 ;  /* 0x0004d4fa01007387 */ /* 0x000fe80000100800 */
[----:B------:R-:W4:Y:S04]  /*1ee00*/  LDL.LU R233, [R1+0x4ac] ;  /* 0x0004ac0001e97983 */ /* 0x000f280000300800 */
[----:B------:R-:W4:Y:S04]  /*1ee10*/  LDL.LU R231, [R1+0x480] ;  /* 0x0004800001e77983 */ /* 0x000f280000300800 */
[----:B------:R-:W4:Y:S04]  /*1ee20*/  LDL.LU R234, [R1+0x4a4] ;  /* 0x0004a40001ea7983 */ /* 0x000f280000300800 */
        /* <DEDUP_REMOVED lines=8> */
[----:B--2---:R-:W-:-:S05]  /*1eeb0*/  IADD3.X R239, R239, UR5, RZ, P3, !PT ;  /* 0x00000005efef7c10 */ /* 0x004fca0009ffe4ff */
[----:B------:R0:W-:Y:S04]  /*1eec0*/  STL [R1+0x4cc], R239 ;  /* 0x0004ccef01007387 */ /* 0x0001e80000100800 */
[----:B------:R-:W2:Y:S04]  /*1eed0*/  LDL.LU R245, [R1+0x460] ;  /* 0x0004600001f57983 */ /* 0x000ea80000300800 */
        /* <DEDUP_REMOVED lines=11> */
[----:B------:R0:W-:Y:S04]  /*1ef90*/  STL [R1+0x498], R244 ;  /* 0x000498f401007387 */ /* 0x0001e80000100800 */
[----:B0-----:R-:W4:Y:S04]  /*1efa0*/  LDL.LU R244, [R1+0x46c] ;  /* 0x00046c0001f47983 */ /* 0x001f280000300800 */
[----:B------:R-:W4:Y:S04]  /*1efb0*/  LDL.LU R252, [R1+0x440] ;  /* 0x0004400001fc7983 */ /* 0x000f280000300800 */
[----:B------:R-:W4:Y:S04]  /*1efc0*/  LDL.LU R249, [R1+0x464] ;  /* 0x0004640001f97983 */ /* 0x000f280000300800 */
[----:B------:R-:W4:Y:S01]  /*1efd0*/  LDL.LU R251, [R1+0x438] ;  /* 0x0004380001fb7983 */ /* 0x000f220000300800 */
[----:B------:R-:W-:-:S02]  /*1efe0*/  IADD3.X R247, R247, UR5, RZ, P5, !PT ;  /* 0x00000005f7f77c10 */ /* 0x000fc4000affe4ff */
[----:B------:R-:W-:-:S03]  /*1eff0*/  IADD3 R227, P5, R227, UR6, RZ ;  /* 0x00000006e3e37c10 */ /* 0x000fc6000ffbe0ff */
[----:B------:R0:W-:Y:S04]  /*1f000*/  STL [R1+0x4bc], R247 ;  /* 0x0004bcf701007387 */ /* 0x0001e80000100800 */
[----:B------:R-:W4:Y:S01]  /*1f010*/  LDL.LU R250, [R1+0x45c] ;  /* 0x00045c0001fa7983 */ /* 0x000f220000300800 */
[----:B------:R-:W-:Y:S02]  /*1f020*/  IADD3.X R230, R230, UR5, RZ, P6, !PT ;  /* 0x00000005e6e67c10 */ /* 0x000fe4000b7fe4ff */
[----:B------:R-:W-:Y:S01]  /*1f030*/  IADD3 R228, P6, R228, UR6, RZ ;  /* 0x00000006e4e47c10 */ /* 0x000fe2000ffde0ff */
[----:B0-----:R-:W4:Y:S01]  /*1f040*/  LDL.LU R247, [R1+0x430] ;  /* 0x0004300001f77983 */ /* 0x001f220000300800 */
[----:B------:R-:W-:Y:S02]  /*1f050*/  IADD3.X R233, R233, UR5, RZ, P1, !PT ;  /* 0x00000005e9e97c10 */ /* 0x000fe40008ffe4ff */
[----:B------:R-:W-:Y:S01]  /*1f060*/  IADD3 R231, P1, R231, UR6, RZ ;  /* 0x00000006e7e77c10 */ /* 0x000fe2000ff3e0ff */
[----:B------:R-:W-:Y:S01]  /*1f070*/  STL [R1+0x490], R227 ;  /* 0x000490e301007387 */ /* 0x000fe20000100800 */
[----:B------:R-:W-:-:S02]  /*1f080*/  IADD3.X R234, R234, UR5, RZ, P2, !PT ;  /* 0x00000005eaea7c10 */ /* 0x000fc400097fe4ff */
[----:B------:R-:W-:Y:S01]  /*1f090*/  IADD3.X R237, R237, UR5, RZ, P3, !PT ;  /* 0x00000005eded7c10 */ /* 0x000fe20009ffe4ff */
[----:B------:R-:W-:Y:S04]  /*1f0a0*/  STL [R1+0x4b4], R230 ;  /* 0x0004b4e601007387 */ /* 0x000fe80000100800 */
[----:B------:R-:W-:Y:S01]  /*1f0b0*/  STL [R1+0x488], R228 ;  /* 0x000488e401007387 */ /* 0x000fe20000100800 */
[----:B------:R-:W-:-:S03]  /*1f0c0*/  IADD3 R232, P2, R232, UR6, RZ ;  /* 0x00000006e8e87c10 */ /* 0x000fc6000ff5e0ff */
[----:B------:R-:W-:Y:S04]  /*1f0d0*/  STL [R1+0x4ac], R233 ;  /* 0x0004ace901007387 */ /* 0x000fe80000100800 */
[----:B------:R-:W-:Y:S04]  /*1f0e0*/  STL [R1+0x480], R231 ;  /* 0x000480e701007387 */ /* 0x000fe80000100800 */
[----:B------:R-:W-:Y:S01]  /*1f0f0*/  STL [R1+0x4a4], R234 ;  /* 0x0004a4ea01007387 */ /* 0x000fe20000100800 */
[----:B------:R-:W-:Y:S02]  /*1f100*/  IADD3 R248, P3, R248, UR6, RZ ;  /* 0x00000006f8f87c10 */ /* 0x000fe4000ff7e0ff */
[----:B------:R-:W-:-:S02]  /*1f110*/  IADD3.X R235, R235, UR5, RZ, P4, !PT ;  /* 0x00000005ebeb7c10 */ /* 0x000fc4000a7fe4ff */
[----:B------:R-:W-:Y:S02]  /*1f120*/  IADD3 R238, P4, R238, UR6, RZ ;  /* 0x00000006eeee7c10 */ /* 0x000fe4000ff9e0ff */
[----:B------:R-:W-:Y:S01]  /*1f130*/  IADD3.X R236, R236, UR5, RZ, P5, !PT ;  /* 0x00000005ecec7c10 */ /* 0x000fe2000affe4ff */
[----:B------:R0:W-:Y:S04]  /*1f140*/  STL [R1+0x470], R248 ;  /* 0x000470f801007387 */ /* 0x0001e80000100800 */
[----:B------:R-:W-:Y:S04]  /*1f150*/  STL [R1+0x478], R232 ;  /* 0x000478e801007387 */ /* 0x000fe80000100800 */
[----:B0-----:R-:W4:Y:S04]  /*1f160*/  LDL.LU R248, [R1+0x454] ;  /* 0x0004540001f87983 */ /* 0x001f280000300800 */
[----:B------:R-:W-:Y:S04]  /*1f170*/  STL [R1+0x49c], R237 ;  /* 0x00049ced01007387 */ /* 0x000fe80000100800 */
[----:B------:R-:W-:Y:S04]  /*1f180*/  STL [R1+0x494], R235 ;  /* 0x000494eb01007387 */ /* 0x000fe80000100800 */
[----:B------:R-:W-:Y:S04]  /*1f190*/  STL [R1+0x468], R238 ;  /* 0x000468ee01007387 */ /* 0x000fe80000100800 */
[----:B------:R-:W-:Y:S01]  /*1f1a0*/  STL [R1+0x48c], R236 ;  /* 0x00048cec01007387 */ /* 0x000fe20000100800 */
[----:B--2---:R-:W-:-:S02]  /*1f1b0*/  IADD3 R245, P5, R245, UR6, RZ ;  /* 0x00000006f5f57c10 */ /* 0x004fc4000ffbe0ff */
[----:B------:R-:W-:Y:S02]  /*1f1c0*/  IADD3.X R241, R241, UR5, RZ, P6, !PT ;  /* 0x00000005f1f17c10 */ /* 0x000fe4000b7fe4ff */
[----:B------:R-:W-:Y:S01]  /*1f1d0*/  IADD3 R246, P6, R246, UR6, RZ ;  /* 0x00000006f6f67c10 */ /* 0x000fe2000ffde0ff */
[----:B------:R-:W-:Y:S01]  /*1f1e0*/  STL [R1+0x460], R245 ;  /* 0x000460f501007387 */ /* 0x000fe20000100800 */
        /* <DEDUP_REMOVED lines=14> */
[----:B------:R-:W-:Y:S02]  /*1f2d0*/  IADD3 R252, P3, R252, UR6, RZ ;  /* 0x00000006fcfc7c10 */ /* 0x000fe4000ff7e0ff */
[----:B------:R-:W-:Y:S02]  /*1f2e0*/  IADD3.X R249, R249, UR5, RZ, P4, !PT ;  /* 0x00000005f9f97c10 */ /* 0x000fe4000a7fe4ff */
[----:B------:R-:W-:Y:S01]  /*1f2f0*/  IADD3 R251, P4, R251, UR7, RZ ;  /* 0x00000007fbfb7c10 */ /* 0x000fe2000ff9e0ff */
[----:B------:R0:W-:Y:S04]  /*1f300*/  STL [R1+0x46c], R244 ;  /* 0x00046cf401007387 */ /* 0x0001e80000100800 */
[----:B0-----:R-:W4:Y:S01]  /*1f310*/  LDL.LU R244, [R1+0x444] ;  /* 0x0004440001f47983 */ /* 0x001f220000300800 */
[----:B------:R-:W-:-:S03]  /*1f320*/  IADD3.X R250, R250, UR5, RZ, P5, !PT ;  /* 0x00000005fafa7c10 */ /* 0x000fc6000affe4ff */
[----:B------:R-:W-:Y:S04]  /*1f330*/  STL [R1+0x440], R252 ;  /* 0x000440fc01007387 */ /* 0x000fe80000100800 */
[----:B------:R-:W-:Y:S04]  /*1f340*/  STL [R1+0x464], R249 ;  /* 0x000464f901007387 */ /* 0x000fe80000100800 */
[----:B------:R-:W4:Y:S04]  /*1f350*/  LDL.LU R229, [R1+0x418] ;  /* 0x0004180001e57983 */ /* 0x000f280000300800 */
[----:B------:R-:W-:Y:S04]  /*1f360*/  STL [R1+0x438], R251 ;  /* 0x000438fb01007387 */ /* 0x000fe80000100800 */
[----:B------:R-:W4:Y:S04]  /*1f370*/  LDL.LU R227, [R1+0x43c] ;  /* 0x00043c0001e37983 */ /* 0x000f280000300800 */
[----:B------:R-:W-:Y:S04]  /*1f380*/  STL [R1+0x45c], R250 ;  /* 0x00045cfa01007387 */ /* 0x000fe80000100800 */
[----:B------:R-:W4:Y:S01]  /*1f390*/  LDL.LU R230, [R1+0x410] ;  /* 0x0004100001e67983 */ /* 0x000f220000300800 */
[----:B------:R-:W-:-:S05]  /*1f3a0*/  IADD3 R247, P5, R247, UR7, RZ ;  /* 0x00000007f7f77c10 */ /* 0x000fca000ffbe0ff */
[----:B------:R0:W-:Y:S04]  /*1f3b0*/  STL [R1+0x430], R247 ;  /* 0x000430f701007387 */ /* 0x0001e80000100800 */
[----:B------:R-:W4:Y:S04]  /*1f3c0*/  LDL.LU R228, [R1+0x434] ;  /* 0x0004340001e47983 */ /* 0x000f280000300800 */
[----:B------:R-:W4:Y:S04]  /*1f3d0*/  LDL.LU R233, [R1+0x408] ;  /* 0x0004080001e97983 */ /* 0x000f280000300800 */
[----:B------:R-:W4:Y:S04]  /*1f3e0*/  LDL.LU R231, [R1+0x42c] ;  /* 0x00042c0001e77983 */ /* 0x000f280000300800 */
[----:B------:R-:W4:Y:S04]  /*1f3f0*/  LDL.LU R234, [R1+0x400] ;  /* 0x0004000001ea7983 */ /* 0x000f280000300800 */
[----:B------:R-:W4:Y:S04]  /*1f400*/  LDL.LU R232, [R1+0x424] ;  /* 0x0004240001e87983 */ /* 0x000f280000300800 */
[----:B------:R-:W4:Y:S04]  /*1f410*/  LDL.LU R237, [R1+0x3f8] ;  /* 0x0003f80001ed7983 */ /* 0x000f280000300800 */
        /* <DEDUP_REMOVED lines=11> */
[----:B--2---:R-:W-:-:S05]  /*1f4d0*/  IADD3 R239, P6, R239, UR7, RZ ;  /* 0x00000007efef7c10 */ /* 0x004fca000ffde0ff */
[----:B------:R0:W-:Y:S04]  /*1f4e0*/  STL [R1+0x428], R239 ;  /* 0x000428ef01007387 */ /* 0x0001e80000100800 */
[----:B0-----:R-:W2:Y:S01]  /*1f4f0*/  LDL.LU R239, [R1+0x3cc] ;  /* 0x0003cc0001ef7983 */ /* 0x001ea20000300800 */
[----:B---3--:R-:W-:-:S05]  /*1f500*/  IADD3.X R240, R240, UR5, RZ, P1, !PT ;  /* 0x00000005f0f07c10 */ /* 0x008fca0008ffe4ff */
[----:B------:R0:W-:Y:S04]  /*1f510*/  STL [R1+0x44c], R240 ;  /* 0x00044cf001007387 */ /* 0x0001e80000100800 */
[----:B0-----:R-:W3:Y:S01]  /*1f520*/  LDL.LU R240, [R1+0x3f4] ;  /* 0x0003f40001f07983 */ /* 0x001ee20000300800 */
[----:B----4-:R-:W-:-:S05]  /*1f530*/  IADD3 R243, P1, R243, UR7, RZ ;  /* 0x00000007f3f37c10 */ /* 0x010fca000ff3e0ff */
        /* <DEDUP_REMOVED lines=15> */
[----:B------:R-:W-:-:S03]  /*1f630*/  IADD3.X R231, R231, UR4, RZ, P5, !PT ;  /* 0x00000004e7e77c10 */ /* 0x000fc6000affe4ff */
[----:B------:R-:W-:Y:S01]  /*1f640*/  STL [R1+0x43c], R227 ;  /* 0x00043ce301007387 */ /* 0x000fe20000100800 */
[----:B------:R-:W-:-:S03]  /*1f650*/  IADD3 R234, P5, R234, UR7, RZ ;  /* 0x00000007eaea7c10 */ /* 0x000fc6000ffbe0ff */
[----:B------:R-:W-:Y:S04]  /*1f660*/  STL [R1+0x410], R230 ;  /* 0x000410e601007387 */ /* 0x000fe80000100800 */
[----:B------:R-:W-:Y:S01]  /*1f670*/  STL [R1+0x434], R228 ;  /* 0x000434e401007387 */ /* 0x000fe20000100800 */
[----:B------:R-:W-:Y:S02]  /*1f680*/  IADD3.X R232, R232, UR4, RZ, P6, !PT ;  /* 0x00000004e8e87c10 */ /* 0x000fe4000b7fe4ff */
[----:B------:R-:W-:Y:S01]  /*1f690*/  IADD3.X R247, R247, UR4, RZ, P1, !PT ;  /* 0x00000004f7f77c10 */ /* 0x000fe20008ffe4ff */
[----:B------:R-:W-:Y:S01]  /*1f6a0*/  STL [R1+0x408], R233 ;  /* 0x000408e901007387 */ /* 0x000fe20000100800 */
[----:B------:R-:W-:-:S03]  /*1f6b0*/  IADD3 R237, P6, R237, UR7, RZ ;  /* 0x00000007eded7c10 */ /* 0x000fc6000ffde0ff */
[----:B------:R-:W-:Y:S04]  /*1f6c0*/  STL [R1+0x42c], R231 ;  /* 0x00042ce701007387 */ /* 0x000fe80000100800 */
[----:B------:R-:W-:Y:S01]  /*1f6d0*/  STL [R1+0x400], R234 ;  /* 0x000400ea01007387 */ /* 0x000fe20000100800 */
[----:B------:R-:W-:-:S03]  /*1f6e0*/  IADD3 R235, P1, R235, UR7, RZ ;  /* 0x00000007ebeb7c10 */ /* 0x000fc6000ff3e0ff */
[----:B------:R0:W-:Y:S01]  /*1f6f0*/  STL [R1+0x41c], R247 ;  /* 0x00041cf701007387 */ /* 0x0001e20000100800 */
[----:B------:R-:W-:-:S03]  /*1f700*/  IADD3.X R238, R238, UR4, RZ, P2, !PT ;  /* 0x00000004eeee7c10 */ /* 0x000fc600097fe4ff */
[----:B------:R-:W-:Y:S01]  /*1f710*/  STL [R1+0x424], R232 ;  /* 0x000424e801007387 */ /* 0x000fe20000100800 */
[----:B------:R-:W-:-:S03]  /*1f720*/  IADD3 R236, P2, R236, UR7, RZ ;  /* 0x00000007ecec7c10 */ /* 0x000fc6000ff5e0ff */
[----:B0-----:R-:W4:Y:S04]  /*1f730*/  LDL.LU R247, [R1+0x3ac] ;  /* 0x0003ac0001f77983 */ /* 0x001f280000300800 */
[----:B------:R-:W-:Y:S04]  /*1f740*/  STL [R1+0x3f8], R237 ;  /* 0x0003f8ed01007387 */ /* 0x000fe80000100800 */
[----:B------:R-:W-:Y:S04]  /*1f750*/  STL [R1+0x3f0], R235 ;  /* 0x0003f0eb01007387 */ /* 0x000fe80000100800 */
[----:B------:R-:W-:Y:S04]  /*1f760*/  STL [R1+0x414], R238 ;  /* 0x000414ee01007387 */ /* 0x000fe80000100800 */
[----:B------:R-:W-:Y:S01]  /*1f770*/  STL [R1+0x3e4], R236 ;  /* 0x0003e4ec01007387 */ /* 0x000fe20000100800 */
[----:B------:R-:W-:-:S02]  /*1f780*/  IADD3.X R245, R245, UR4, RZ, P3, !PT ;  /* 0x00000004f5f57c10 */ /* 0x000fc40009ffe4ff */
[----:B------:R-:W-:Y:S02]  /*1f790*/  IADD3.X R246, R246, UR4, RZ, P4, !PT ;  /* 0x00000004f6f67c10 */ /* 0x000fe4000a7fe4ff */
[----:B------:R-:W-:Y:S01]  /*1f7a0*/  IADD3 R241, P3, R241, UR7, RZ ;  /* 0x00000007f1f17c10 */ /* 0x000fe2000ff7e0ff */
[----:B------:R-:W-:Y:S01]  /*1f7b0*/  STL [R1+0x40c], R245 ;  /* 0x00040cf501007387 */ /* 0x000fe20000100800 */
[----:B------:R-:W-:Y:S02]  /*1f7c0*/  IADD3 R248, P4, R248, UR7, RZ ;  /* 0x00000007f8f87c10 */ /* 0x000fe4000ff9e0ff */
[----:B------:R-:W-:-:S03]  /*1f7d0*/  IADD3.X R242, R242, UR4, RZ, P5, !PT ;  /* 0x00000004f2f27c10 */ /* 0x000fc6000affe4ff */
[----:B------:R0:W-:Y:S04]  /*1f7e0*/  STL [R1+0x3d4], R248 ;  /* 0x0003d4f801007387 */ /* 0x0001e80000100800 */
[----:B------:R-:W-:Y:S04]  /*1f7f0*/  STL [R1+0x3dc], R241 ;  /* 0x0003dcf101007387 */ /* 0x000fe80000100800 */
[----:B0-----:R-:W4:Y:S04]  /*1f800*/  LDL.LU R248, [R1+0x3d0] ;  /* 0x0003d00001f87983 */ /* 0x001f280000300800 */
[----:B------:R-:W-:Y:S01]  /*1f810*/  STL [R1+0x404], R246 ;  /* 0x000404f601007387 */ /* 0x000fe20000100800 */
[----:B--2---:R-:W-:-:S05]  /*1f820*/  IADD3 R239, P5, R239, UR7, RZ ;  /* 0x00000007efef7c10 */ /* 0x004fca000ffbe0ff */
[----:B------:R0:W-:Y:S04]  /*1f830*/  STL [R1+0x3cc], R239 ;  /* 0x0003ccef01007387 */ /* 0x0001e80000100800 */
[----:B0-----:R-:W2:Y:S04]  /*1f840*/  LDL.LU R239, [R1+0x3a4] ;  /* 0x0003a40001ef7983 */ /* 0x001ea80000300800 */
[----:B------:R-:W-:Y:S01]  /*1f850*/  STL [R1+0x3fc], R242 ;  /* 0x0003fcf201007387 */ /* 0x000fe20000100800 */
[----:B---3--:R-:W-:-:S05]  /*1f860*/  IADD3.X R240, R240, UR4, RZ, P6, !PT ;  /* 0x00000004f0f07c10 */ /* 0x008fca000b7fe4ff */
[----:B------:R0:W-:Y:S04]  /*1f870*/  STL [R1+0x3f4], R240 ;  /* 0x0003f4f001007387 */ /* 0x0001e80000100800 */
[----:B0-----:R-:W3:Y:S01]  /*1f880*/  LDL.LU R240, [R1+0x3c8] ;  /* 0x0003c80001f07983 */ /* 0x001ee20000300800 */
[----:B----4-:R-:W-:Y:S02]  /*1f890*/  IADD3 R243, P6, R243, UR7, RZ ;  /* 0x00000007f3f37c10 */ /* 0x010fe4000ffde0ff */
[----:B------:R-:W-:Y:S02]  /*1f8a0*/  IADD3.X R252, R252, UR4, RZ, P1, !PT ;  /* 0x00000004fcfc7c10 */ /* 0x000fe40008ffe4ff */
[----:B------:R-:W-:Y:S02]  /*1f8b0*/  IADD3 R249, P1, R249, UR7, RZ ;  /* 0x00000007f9f97c10 */ /* 0x000fe4000ff3e0ff */
[----:B------:R-:W-:Y:S01]  /*1f8c0*/  IADD3.X R251, R251, UR4, RZ, P2, !PT ;  /* 0x00000004fbfb7c10 */ /* 0x000fe200097fe4ff */
[----:B------:R0:W-:Y:S01]  /*1f8d0*/  STL [R1+0x3c4], R243 ;  /* 0x0003c4f301007387 */ /* 0x0001e20000100800 */
[----:B------:R-:W-:-:S03]  /*1f8e0*/  IADD3 R250, P2, R250, UR7, RZ ;  /* 0x00000007fafa7c10 */ /* 0x000fc6000ff5e0ff */
[----:B0-----:R-:W4:Y:S04]  /*1f8f0*/  LDL.LU R243, [R1+0x39c] ;  /* 0x00039c0001f37983 */ /* 0x001f280000300800 */
[----:B------:R-:W-:Y:S04]  /*1f900*/  STL [R1+0x3e8], R252 ;  /* 0x0003e8fc01007387 */ /* 0x000fe80000100800 */
[----:B------:R-:W-:Y:S04]  /*1f910*/  STL [R1+0x3bc], R249 ;  /* 0x0003bcf901007387 */ /* 0x000fe80000100800 */
[----:B------:R-:W4:Y:S04]  /*1f920*/  LDL.LU R229, [R1+0x3c0] ;  /* 0x0003c00001e57983 */ /* 0x000f280000300800 */
[----:B------:R-:W-:Y:S04]  /*1f930*/  STL [R1+0x3e0], R251 ;  /* 0x0003e0fb01007387 */ /* 0x000fe80000100800 */
[----:B------:R-:W4:Y:S01]  /*1f940*/  LDL.LU R227, [R1+0x394] ;  /* 0x0003940001e37983 */ /* 0x000f220000300800 */
[----:B------:R-:W-:-:S03]  /*1f950*/  IADD3.X R244, R244, UR4, RZ, P3, !PT ;  /* 0x00000004f4f47c10 */ /* 0x000fc60009ffe4ff */
[----:B------:R-:W-:Y:S04]  /*1f960*/  STL [R1+0x3b4], R250 ;  /* 0x0003b4fa01007387 */ /* 0x000fe80000100800 */
[----:B------:R-:W4:Y:S04]  /*1f970*/  LDL.LU R230, [R1+0x3b8] ;  /* 0x0003b80001e67983 */ /* 0x000f280000300800 */
        /* <DEDUP_REMOVED lines=20> */
[----:B0-----:R-:W4:Y:S04]  /*1fac0*/  LDL.LU R248, [R1+0x378] ;  /* 0x0003780001f87983 */ /* 0x001f280000300800 */
[----:B------:R-:W4:Y:S01]  /*1fad0*/  LDL.LU R252, [R1+0x34c] ;  /* 0x00034c0001fc7983 */ /* 0x000f220000300800 */
[----:B--2---:R-:W-:Y:S02]  /*1fae0*/  IADD3 R239, P4, R239, UR7, RZ ;  /* 0x00000007efef7c10 */ /* 0x004fe4000ff9e0ff */
[----:B---3--:R-:W-:-:S05]  /*1faf0*/  IADD3.X R240, R240, UR4, RZ, P5, !PT ;  /* 0x00000004f0f07c10 */ /* 0x008fca000affe4ff */
[----:B------:R0:W-:Y:S04]  /*1fb00*/  STL [R1+0x3c8], R240 ;  /* 0x0003c8f001007387 */ /* 0x0001e80000100800 */
[----:B------:R1:W-:Y:S04]  /*1fb10*/  STL [R1+0x3a4], R239 ;  /* 0x0003a4ef01007387 */ /* 0x0003e80000100800 */
[----:B0-----:R-:W2:Y:S04]  /*1fb20*/  LDL.LU R240, [R1+0x370] ;  /* 0x0003700001f07983 */ /* 0x001ea80000300800 */
[----:B------:R-:W3:Y:S04]  /*1fb30*/  LDL.LU R249, [R1+0x344] ;  /* 0x0003440001f97983 */ /* 0x000ee80000300800 */
[----:B------:R-:W3:Y:S04]  /*1fb40*/  LDL.LU R251, [R1+0x368] ;  /* 0x0003680001fb7983 */ /* 0x000ee80000300800 */
[----:B------:R-:W3:Y:S01]  /*1fb50*/  LDL.LU R250, [R1+0x33c] ;  /* 0x00033c0001fa7983 */ /* 0x000ee20000300800 */
[----:B----4-:R-:W-:-:S02]  /*1fb60*/  IADD3 R243, P5, R243, UR7, RZ ;  /* 0x00000007f3f37c10 */ /* 0x010fc4000ffbe0ff */
[----:B------:R-:W-:Y:S02]  /*1fb70*/  IADD3.X R229, R229, UR4, RZ, P6, !PT ;  /* 0x00000004e5e57c10 */ /* 0x000fe4000b7fe4ff */
[----:B------:R-:W-:Y:S01]  /*1fb80*/  IADD3 R227, P6, R227, UR7, RZ ;  /* 0x00000007e3e37c10 */ /* 0x000fe2000ffde0ff */
[----:B------:R0:W-:Y:S04]  /*1fb90*/  STL [R1+0x39c], R243 ;  /* 0x00039cf301007387 */ /* 0x0001e80000100800 */
[----:B-1----:R-:W4:Y:S01]  /*1fba0*/  LDL.LU R239, [R1+0x360] ;  /* 0x0003600001ef7983 */ /* 0x002f220000300800 */
[----:B------:R-:W-:Y:S02]  /*1fbb0*/  IADD3.X R230, R230, UR4, RZ, P1, !PT ;  /* 0x00000004e6e67c10 */ /* 0x000fe40008ffe4ff */
[----:B------:R-:W-:-:S02]  /*1fbc0*/  IADD3 R228, P1, R228, UR7, RZ ;  /* 0x00000007e4e47c10 */ /* 0x000fc4000ff3e0ff */
[----:B------:R-:W-:Y:S02]  /*1fbd0*/  IADD3.X R233, R233, UR4, RZ, P2, !PT ;  /* 0x00000004e9e97c10 */ /* 0x000fe400097fe4ff */
[----:B------:R-:W-:Y:S02]  /*1fbe0*/  IADD3 R231, P2, R231, UR7, RZ ;  /* 0x00000007e7e77c10 */ /* 0x000fe4000ff5e0ff */
[----:B------:R-:W-:Y:S01]  /*1fbf0*/  IADD3.X R234, R234, UR4, RZ, P3, !PT ;  /* 0x00000004eaea7c10 */ /* 0x000fe20009ffe4ff */
[----:B0-----:R-:W4:Y:S04]  /*1fc00*/  LDL.LU R243, [R1+0x334] ;  /* 0x0003340001f37983 */ /* 0x001f280000300800 */
[----:B------:R-:W-:Y:S04]  /*1fc10*/  STL [R1+0x3c0], R229 ;  /* 0x0003c0e501007387 */ /* 0x000fe80000100800 */
[----:B------:R-:W-:Y:S01]  /*1fc20*/  STL [R1+0x394], R227 ;  /* 0x000394e301007387 */ /* 0x000fe20000100800 */
[----:B------:R-:W-:-:S03]  /*1fc30*/  IADD3.X R237, R237, UR4, RZ, P4, !PT ;  /* 0x00000004eded7c10 */ /* 0x000fc6000a7fe4ff */
[----:B------:R-:W-:Y:S01]  /*1fc40*/  STL [R1+0x3b8], R230 ;  /* 0x0003b8e601007387 */ /* 0x000fe20000100800 */
[----:B------:R-:W-:-:S03]  /*1fc50*/  IADD3 R244, P4, R244, UR7, RZ ;  /* 0x00000007f4f47c10 */ /* 0x000fc6000ff9e0ff */
[----:B------:R-:W-:Y:S01]  /*1fc60*/  STL [R1+0x38c], R228 ;  /* 0x00038ce401007387 */ /* 0x000fe20000100800 */
[----:B------:R-:W-:-:S03]  /*1fc70*/  IADD3 R232, P3, R232, UR7, RZ ;  /* 0x00000007e8e87c10 */ /* 0x000fc6000ff7e0ff */
[----:B------:R-:W-:Y:S04]  /*1fc80*/  STL [R1+0x3b0], R233 ;  /* 0x0003b0e901007387 */ /* 0x000fe80000100800 */
[----:B------:R-:W-:Y:S04]  /*1fc90*/  STL [R1+0x384], R231 ;  /* 0x000384e701007387 */ /* 0x000fe80000100800 */
[----:B------:R-:W-:Y:S01]  /*1fca0*/  STL [R1+0x3a8], R234 ;  /* 0x0003a8ea01007387 */ /* 0x000fe20000100800 */
[----:B------:R-:W-:-:S03]  /*1fcb0*/  IADD3.X R235, R235, UR4, RZ, P5, !PT ;  /* 0x00000004ebeb7c10 */ /* 0x000fc6000affe4ff */
[----:B------:R0:W-:Y:S01]  /*1fcc0*/  STL [R1+0x374], R244 ;  /* 0x000374f401007387 */ /* 0x0001e20000100800 */
[----:B------:R-:W-:-:S03]  /*1fcd0*/  IADD3 R238, P5, R238, UR7, RZ ;  /* 0x00000007eeee7c10 */ /* 0x000fc6000ffbe0ff */
[----:B------:R-:W-:Y:S01]  /*1fce0*/  STL [R1+0x37c], R232 ;  /* 0x00037ce801007387 */ /* 0x000fe20000100800 */
[----:B------:R-:W-:-:S03]  /*1fcf0*/  IADD3.X R236, R236, UR4, RZ, P6, !PT ;  /* 0x00000004ecec7c10 */ /* 0x000fc6000b7fe4ff */
[----:B0-----:R-:W4:Y:S01]  /*1fd00*/  LDL.LU R244, [R1+0x358] ;  /* 0x0003580001f47983 */ /* 0x001f220000300800 */
[----:B------:R-:W-:-:S03]  /*1fd10*/  IADD3 R245, P6, R245, UR7, RZ ;  /* 0x00000007f5f57c10 */ /* 0x000fc6000ffde0ff */
        /* <DEDUP_REMOVED lines=13> */
[----:B------:R-:W-:Y:S02]  /*1fdf0*/  IADD3.X R248, R248, UR4, RZ, P3, !PT ;  /* 0x00000004f8f87c10 */ /* 0x000fe40009ffe4ff */
[----:B------:R-:W-:-:S03]  /*1fe00*/  IADD3 R252, P3, R252, UR7, RZ ;  /* 0x00000007fcfc7c10 */ /* 0x000fc6000ff7e0ff */
[----:B------:R0:W-:Y:S04]  /*1fe10*/  STL [R1+0x378], R248 ;  /* 0x000378f801007387 */ /* 0x0001e80000100800 */
[----:B0-----:R-:W4:Y:S04]  /*1fe20*/  LDL.LU R248, [R1+0x350] ;  /* 0x0003500001f87983 */ /* 0x001f280000300800 */
[----:B------:R-:W-:Y:S01]  /*1fe30*/  STL [R1+0x354], R242 ;  /* 0x000354f201007387 */ /* 0x000fe20000100800 */
[----:B--2---:R-:W-:-:S05]  /*1fe40*/  IADD3.X R240, R240, UR4, RZ, P4, !PT ;  /* 0x00000004f0f07c10 */ /* 0x004fca000a7fe4ff */
[----:B------:R0:W-:Y:S04]  /*1fe50*/  STL [R1+0x370], R240 ;  /* 0x000370f001007387 */ /* 0x0001e80000100800 */
[----:B------:R-:W-:Y:S04]  /*1fe60*/  STL [R1+0x34c], R252 ;  /* 0x00034cfc01007387 */ /* 0x000fe80000100800 */
[----:B0-----:R-:W2:Y:S01]  /*1fe70*/  LDL.LU R240, [R1+0x324] ;  /* 0x0003240001f07983 */ /* 0x001ea20000300800 */
[----:B---3--:R-:W-:Y:S02]  /*1fe80*/  IADD3 R249, P4, R249, UR7, RZ ;  /* 0x00000007f9f97c10 */ /* 0x008fe4000ff9e0ff */
[----:B------:R-:W-:-:S02]  /*1fe90*/  IADD3.X R251, R251, UR4, RZ, P5, !PT ;  /* 0x00000004fbfb7c10 */ /* 0x000fc4000affe4ff */
[----:B------:R-:W-:Y:S01]  /*1fea0*/  IADD3 R250, P5, R250, UR7, RZ ;  /* 0x00000007fafa7c10 */ /* 0x000fe2000ffbe0ff */
[----:B------:R-:W-:Y:S04]  /*1feb0*/  STL [R1+0x344], R249 ;  /* 0x000344f901007387 */ /* 0x000fe80000100800 */
[----:B------:R-:W-:Y:S04]  /*1fec0*/  STL [R1+0x368], R251 ;  /* 0x000368fb01007387 */ /* 0x000fe80000100800 */
[----:B------:R-:W3:Y:S04]  /*1fed0*/  LDL.LU R209, [R1+0x348] ;  /* 0x0003480001d17983 */ /* 0x000ee80000300800 */
[----:B------:R-:W-:Y:S04]  /*1fee0*/  STL [R1+0x33c], R250 ;  /* 0x00033cfa01007387 */ /* 0x000fe80000100800 */
[----:B------:R-:W3:Y:S01]  /*1fef0*/  LDL.LU R229, [R1+0x31c] ;  /* 0x00031c0001e57983 */ /* 0x000ee20000300800 */
[----:B----4-:R-:W-:-:S05]  /*1ff00*/  IADD3.X R239, R239, UR4, RZ, P6, !PT ;  /* 0x00000004efef7c10 */ /* 0x010fca000b7fe4ff */
        /* <DEDUP_REMOVED lines=23> */
[----:B0-----:R-:W4:Y:S04]  /*20080*/  LDL.LU R247, [R1+0x300] ;  /* 0x0003000001f77983 */ /* 0x001f280000300800 */
[----:B------:R-:W4:Y:S04]  /*20090*/  LDL.LU R242, [R1+0x2d4] ;  /* 0x0002d40001f27983 */ /* 0x000f280000300800 */
[----:B------:R-:W4:Y:S01]  /*200a0*/  LDL.LU R252, [R1+0x2f8] ;  /* 0x0002f80001fc7983 */ /* 0x000f220000300800 */
[----:B------:R-:W-:-:S05]  /*200b0*/  IADD3.X R248, R248, UR4, RZ, P2, !PT ;  /* 0x00000004f8f87c10 */ /* 0x000fca00097fe4ff */
[----:B------:R0:W-:Y:S04]  /*200c0*/  STL [R1+0x350], R248 ;  /* 0x000350f801007387 */ /* 0x0001e80000100800 */
[----:B0-----:R-:W4:Y:S04]  /*200d0*/  LDL.LU R248, [R1+0x2cc] ;  /* 0x0002cc0001f87983 */ /* 0x001f280000300800 */
[----:B------:R-:W4:Y:S04]  /*200e0*/  LDL.LU R249, [R1+0x2f0] ;  /* 0x0002f00001f97983 */ /* 0x000f280000300800 */
[----:B------:R-:W4:Y:S04]  /*200f0*/  LDL.LU R251, [R1+0x2c4] ;  /* 0x0002c40001fb7983 */ /* 0x000f280000300800 */
[----:B------:R-:W4:Y:S01]  /*20100*/  LDL.LU R250, [R1+0x2e8] ;  /* 0x0002e80001fa7983 */ /* 0x000f220000300800 */
[----:B--2---:R-:W-:-:S05]  /*20110*/  IADD3 R240, P2, R240, UR7, RZ ;  /* 0x00000007f0f07c10 */ /* 0x004fca000ff5e0ff */
[----:B------:R0:W-:Y:S04]  /*20120*/  STL [R1+0x324], R240 ;  /* 0x000324f001007387 */ /* 0x0001e80000100800 */
[----:B------:R-:W2:Y:S04]  /*20130*/  LDL.LU R239, [R1+0x2bc] ;  /* 0x0002bc0001ef7983 */ /* 0x000ea80000300800 */
[----:B0-----:R-:W2:Y:S01]  /*20140*/  LDL.LU R240, [R1+0x2e0] ;  /* 0x0002e00001f07983 */ /* 0x001ea20000300800 */
[----:B---3--:R-:W-:Y:S02]  /*20150*/  IADD3.X R209, R209, UR4, RZ, P3, !PT ;  /* 0x00000004d1d17c10 */ /* 0x008fe40009ffe4ff */
[----:B------:R-:W-:-:S03]  /*20160*/  IADD3 R229, P3, R229, UR7, RZ ;  /* 0x00000007e5e57c10 */ /* 0x000fc6000ff7e0ff */
[----:B------:R-:W-:Y:S04]  /*20170*/  STL [R1+0x348], R209 ;  /* 0x000348d101007387 */ /* 0x000fe80000100800 */
[----:B------:R-:W-:Y:S01]  /*20180*/  STL [R1+0x31c], R229 ;  /* 0x00031ce501007387 */ /* 0x000fe20000100800 */
[----:B----4-:R-:W-:-:S05]  /*20190*/  IADD3.X R227, R227, UR4, RZ, P4, !PT ;  /* 0x00000004e3e37c10 */ /* 0x010fca000a7fe4ff */
[----:B------:R-:W-:Y:S01]  /*201a0*/  STL [R1+0x340], R227 ;  /* 0x000340e301007387 */ /* 0x000fe20000100800 */
[----:B------:R-:W-:Y:S02]  /*201b0*/  IADD3 R230, P4, R230, UR7, RZ ;  /* 0x00000007e6e67c10 */ /* 0x000fe4000ff9e0ff */
[----:B------:R-:W-:Y:S02]  /*201c0*/  IADD3.X R228, R228, UR4, RZ, P5, !PT ;  /* 0x00000004e4e47c10 */ /* 0x000fe4000affe4ff */
[----:B------:R-:W-:Y:S02]  /*201d0*/  IADD3 R233, P5, R233, UR7, RZ ;  /* 0x00000007e9e97c10 */ /* 0x000fe4000ffbe0ff */
[----:B------:R-:W-:Y:S02]  /*201e0*/  IADD3.X R231, R231, UR4, RZ, P6, !PT ;  /* 0x00000004e7e77c10 */ /* 0x000fe4000b7fe4ff */
[----:B------:R-:W-:Y:S01]  /*201f0*/  IADD3.X R232, R232, UR4, RZ, P1, !PT ;  /* 0x00000004e8e87c10 */ /* 0x000fe20008ffe4ff */
[----:B------:R-:W-:Y:S01]  /*20200*/  STL [R1+0x314], R230 ;  /* 0x000314e601007387 */ /* 0x000fe20000100800 */
[----:B------:R-:W-:-:S02]  /*20210*/  IADD3 R234, P6, R234, UR7, RZ ;  /* 0x00000007eaea7c10 */ /* 0x000fc4000ffde0ff */
[----:B------:R-:W-:Y:S01]  /*20220*/  IADD3 R243, P1, R243, UR7, RZ ;  /* 0x00000007f3f37c10 */ /* 0x000fe2000ff3e0ff */
[----:B------:R-:W-:Y:S04]  /*20230*/  STL [R1+0x338], R228 ;  /* 0x000338e401007387 */ /* 0x000fe80000100800 */
[----:B------:R-:W-:Y:S04]  /*20240*/  STL [R1+0x30c], R233 ;  /* 0x00030ce901007387 */ /* 0x000fe80000100800 */
[----:B------:R-:W-:Y:S01]  /*20250*/  STL [R1+0x330], R231 ;  /* 0x000330e701007387 */ /* 0x000fe20000100800 */
[----:B------:R-:W-:-:S03]  /*20260*/  IADD3.X R237, R237, UR4, RZ, P2, !PT ;  /* 0x00000004eded7c10 */ /* 0x000fc600097fe4ff */
[----:B------:R0:W-:Y:S01]  /*20270*/  STL [R1+0x2fc], R243 ;  /* 0x0002fcf301007387 */ /* 0x0001e20000100800 */
[----:B------:R-:W-:-:S03]  /*20280*/  IADD3 R235, P2, R235, UR7, RZ ;  /* 0x00000007ebeb7c10 */ /* 0x000fc6000ff5e0ff */
[----:B------:R-:W-:Y:S01]  /*20290*/  STL [R1+0x304], R234 ;  /* 0x000304ea01007387 */ /* 0x000fe20000100800 */
[----:B------:R-:W-:Y:S02]  /*202a0*/  IADD3.X R238, R238, UR4, RZ, P3, !PT ;  /* 0x00000004eeee7c10 */ /* 0x000fe40009ffe4ff */
[----:B------:R-:W-:Y:S01]  /*202b0*/  IADD3 R236, P3, R236, UR7, RZ ;  /* 0x00000007ecec7c10 */ /* 0x000fe2000ff7e0ff */
[----:B0-----:R-:W3:Y:S04]  /*202c0*/  LDL.LU R243, [R1+0x2b4] ;  /* 0x0002b40001f37983 */ /* 0x001ee80000300800 */
[----:B------:R-:W-:Y:S04]  /*202d0*/  STL [R1+0x328], R232 ;  /* 0x000328e801007387 */ /* 0x000fe80000100800 */
[----:B------:R-:W-:Y:S01]  /*202e0*/  STL [R1+0x320], R237 ;  /* 0x000320ed01007387 */ /* 0x000fe20000100800 */
[----:B------:R-:W-:-:S03]  /*202f0*/  IADD3.X R245, R245, UR4, RZ, P4, !PT ;  /* 0x00000004f5f57c10 */ /* 0x000fc6000a7fe4ff */
[----:B------:R-:W-:Y:S01]  /*20300*/  STL [R1+0x2f4], R235 ;  /* 0x0002f4eb01007387 */ /* 0x000fe20000100800 */
[----:B------:R-:W-:Y:S02]  /*20310*/  IADD3.X R244, R244, UR4, RZ, P5, !PT ;  /* 0x00000004f4f47c10 */ /* 0x000fe4000affe4ff */
[----:B------:R-:W-:Y:S01]  /*20320*/  IADD3 R241, P4, R241, UR7, RZ ;  /* 0x00000007f1f17c10 */ /* 0x000fe2000ff9e0ff */
[----:B------:R-:W-:Y:S04]  /*20330*/  STL [R1+0x318], R238 ;  /* 0x000318ee01007387 */ /* 0x000fe80000100800 */
[----:B------:R-:W-:Y:S04]  /*20340*/  STL [R1+0x2ec], R236 ;  /* 0x0002ecec01007387 */ /* 0x000fe80000100800 */
[----:B------:R0:W-:Y:S04]  /*20350*/  STL [R1+0x308], R244 ;  /* 0x000308f401007387 */ /* 0x0001e80000100800 */
[----:B------:R-:W-:Y:S01]  /*20360*/  STL [R1+0x310], R245 ;  /* 0x000310f501007387 */ /* 0x000fe20000100800 */
[----:B------:R-:W-:-:S03]  /*20370*/  IADD3 R246, P5, R246, UR7, RZ ;  /* 0x00000007f6f67c10 */ /* 0x000fc6000ffbe0ff */
[----:B0-----:R-:W4:Y:S04]  /*20380*/  LDL.LU R244, [R1+0x2d8] ;  /* 0x0002d80001f47983 */ /* 0x001f280000300800 */
[----:B------:R-:W-:Y:S01]  /*20390*/  STL [R1+0x2e4], R241 ;  /* 0x0002e4f101007387 */ /* 0x000fe20000100800 */
[----:B------:R-:W-:Y:S02]  /*203a0*/  IADD3.X R247, R247, UR4, RZ, P6, !PT ;  /* 0x00000004f7f77c10 */ /* 0x000fe4000b7fe4ff */
[----:B------:R-:W-:Y:S02]  /*203b0*/  IADD3.X R252, R252, UR4, RZ, P1, !PT ;  /* 0x00000004fcfc7c10 */ /* 0x000fe40008ffe4ff */
[----:B------:R-:W-:Y:S01]  /*203c0*/  IADD3 R242, P6, R242, UR7, RZ ;  /* 0x00000007f2f27c10 */ /* 0x000fe2000ffde0ff */
[----:B------:R0:W-:Y:S04]  /*203d0*/  STL [R1+0x300], R247 ;  /* 0x000300f701007387 */ /* 0x0001e80000100800 */
[----:B0-----:R-:W4:Y:S04]  /*203e0*/  LDL.LU R247, [R1+0x2ac] ;  /* 0x0002ac0001f77983 */ /* 0x001f280000300800 */
[----:B------:R-:W-:Y:S01]  /*203f0*/  STL [R1+0x2dc], R246 ;  /* 0x0002dcf601007387 */ /* 0x000fe20000100800 */
[----:B------:R-:W-:-:S02]  /*20400*/  IADD3 R248, P1, R248, UR7, RZ ;  /* 0x00000007f8f87c10 */ /* 0x000fc4000ff3e0ff */
[----:B------:R-:W-:Y:S02]  /*20410*/  IADD3.X R249, R249, UR4, RZ, P2, !PT ;  /* 0x00000004f9f97c10 */ /* 0x000fe400097fe4ff */
[----:B------:R-:W-:Y:S02]  /*20420*/  IADD3 R251, P2, R251, UR7, RZ ;  /* 0x00000007fbfb7c10 */ /* 0x000fe4000ff5e0ff */
[----:B------:R-:W-:Y:S01]  /*20430*/  IADD3.X R250, R250, UR4, RZ, P3, !PT ;  /* 0x00000004fafa7c10 */ /* 0x000fe20009ffe4ff */
[----:B------:R0:W-:Y:S04]  /*20440*/  STL [R1+0x2cc], R248 ;  /* 0x0002ccf801007387 */ /* 0x0001e80000100800 */
[----:B------:R1:W-:Y:S04]  /*20450*/  STL [R1+0x2d4], R242 ;  /* 0x0002d4f201007387 */ /* 0x0003e80000100800 */
[----:B0-----:R-:W4:Y:S04]  /*20460*/  LDL.LU R248, [R1+0x2d0] ;  /* 0x0002d00001f87983 */ /* 0x001f280000300800 */
[----:B------:R0:W-:Y:S04]  /*20470*/  STL [R1+0x2f8], R252 ;  /* 0x0002f8fc01007387 */ /* 0x0001e80000100800 */
[----:B------:R0:W-:Y:S04]  /*20480*/  STL [R1+0x2f0], R249 ;  /* 0x0002f0f901007387 */ /* 0x0001e80000100800 */
[----:B------:R4:W-:Y:S04]  /*20490*/  STL [R1+0x2c4], R251 ;  /* 0x0002c4fb01007387 */ /* 0x0009e80000100800 */
[----:B------:R-:W4:Y:S04]  /*204a0*/  LDL.LU R209, [R1+0x2a4] ;  /* 0x0002a40001d17983 */ /* 0x000f280000300800 */
[----:B------:R4:W-:Y:S04]  /*204b0*/  STL [R1+0x2e8], R250 ;  /* 0x0002e8fa01007387 */ /* 0x0009e80000100800 */
[----:B------:R-:W4:Y:S01]  /*204c0*/  LDL.LU R229, [R1+0x2c8] ;  /* 0x0002c80001e57983 */ /* 0x000f220000300800 */
[----:B--2---:R-:W-:-:S05]  /*204d0*/  IADD3 R239, P3, R239, UR7, RZ ;  /* 0x00000007efef7c10 */ /* 0x004fca000ff7e0ff */
[----:B------:R2:W-:Y:S04]  /*204e0*/  STL [R1+0x2bc], R239 ;  /* 0x0002bcef01007387 */ /* 0x0005e80000100800 */
[----:B------:R-:W2:Y:S01]  /*204f0*/  LDL.LU R227, [R1+0x29c] ;  /* 0x00029c0001e37983 */ /* 0x000ea20000300800 */
[----:B------:R-:W-:-:S05]  /*20500*/  IADD3.X R240, R240, UR4, RZ, P4, !PT ;  /* 0x00000004f0f07c10 */ /* 0x000fca000a7fe4ff */
[----:B------:R2:W-:Y:S04]  /*20510*/  STL [R1+0x2e0], R240 ;  /* 0x0002e0f001007387 */ /* 0x0005e80000100800 */
[----:B------:R-:W2:Y:S04]  /*20520*/  LDL.LU R230, [R1+0x2c0] ;  /* 0x0002c00001e67983 */ /* 0x000ea80000300800 */
        /* <DEDUP_REMOVED lines=14> */
[----:B-1----:R-:W3:Y:S04]  /*20610*/  LDL.LU R242, [R1+0x288] ;  /* 0x0002880001f27983 */ /* 0x002ee80000300800 */
[----:B0-----:R-:W3:Y:S04]  /*20620*/  LDL.LU R252, [R1+0x280] ;  /* 0x0002800001fc7983 */ /* 0x001ee80000300800 */
[----:B------:R-:W3:Y:S01]  /*20630*/  LDL.LU R249, [R1+0x254] ;  /* 0x0002540001f97983 */ /* 0x000ee20000300800 */
[----:B----4-:R-:W-:-:S05]  /*20640*/  IADD3.X R244, R244, UR4, RZ, P5, !PT ;  /* 0x00000004f4f47c10 */ /* 0x010fca000affe4ff */
[----:B------:R0:W-:Y:S04]  /*20650*/  STL [R1+0x2d8], R244 ;  /* 0x0002d8f401007387 */ /* 0x0001e80000100800 */
[----:B------:R-:W4:Y:S04]  /*20660*/  LDL.LU R251, [R1+0x24c] ;  /* 0x00024c0001fb7983 */ /* 0x000f280000300800 */
[----:B------:R-:W4:Y:S04]  /*20670*/  LDL.LU R250, [R1+0x270] ;  /* 0x0002700001fa7983 */ /* 0x000f280000300800 */
[----:B--2---:R-:W2:Y:S01]  /*20680*/  LDL.LU R239, [R1+0x244] ;  /* 0x0002440001ef7983 */ /* 0x004ea20000300800 */
[----:B------:R-:W-:-:S05]  /*20690*/  IADD3 R247, P5, R247, UR7, RZ ;  /* 0x00000007f7f77c10 */ /* 0x000fca000ffbe0ff */
[----:B------:R1:W-:Y:S04]  /*206a0*/  STL [R1+0x2ac], R247 ;  /* 0x0002acf701007387 */ /* 0x0003e80000100800 */
[----:B------:R-:W2:Y:S04]  /*206b0*/  LDL.LU R240, [R1+0x23c] ;  /* 0x00023c0001f07983 */ /* 0x000ea80000300800 */
[----:B---3--:R-:W3:Y:S04]  /*206c0*/  LDL.LU R243, [R1+0x260] ;  /* 0x0002600001f37983 */ /* 0x008ee80000300800 */
[----:B0-----:R-:W3:Y:S01]  /*206d0*/  LDL.LU R244, [R1+0x258] ;  /* 0x0002580001f47983 */ /* 0x001ee20000300800 */
[----:B------:R-:W-:-:S02]  /*206e0*/  IADD3.X R248, R248, UR4, RZ, P6, !PT ;  /* 0x00000004f8f87c10 */ /* 0x000fc4000b7fe4ff */
[----:B------:R-:W-:-:S03]  /*206f0*/  IADD3 R209, P6, R209, UR7, RZ ;  /* 0x00000007d1d17c10 */ /* 0x000fc6000ffde0ff */
[----:B------:R0:W-:Y:S01]  /*20700*/  STL [R1+0x2d0], R248 ;  /* 0x0002d0f801007387 */ /* 0x0001e20000100800 */
[----:B------:R-:W-:-:S03]  /*20710*/  IADD3.X R229, R229, UR4, RZ, P1, !PT ;  /* 0x00000004e5e57c10 */ /* 0x000fc60008ffe4ff */
[----:B-1----:R-:W3:Y:S04]  /*20720*/  LDL.LU R247, [R1+0x250] ;  /* 0x0002500001f77983 */ /* 0x002ee80000300800 */
[----:B0-----:R-:W3:Y:S04]  /*20730*/  LDL.LU R248, [R1+0x248] ;  /* 0x0002480001f87983 */ /* 0x001ee80000300800 */
[----:B------:R-:W-:Y:S04]  /*20740*/  STL [R1+0x2a4], R209 ;  /* 0x0002a4d101007387 */ /* 0x000fe80000100800 */
[----:B------:R-:W-:Y:S01]  /*20750*/  STL [R1+0x2c8], R229 ;  /* 0x0002c8e501007387 */ /* 0x000fe20000100800 */
[----:B------:R-:W-:-:S05]  /*20760*/  IADD3 R227, P1, R227, UR7, RZ ;  /* 0x00000007e3e37c10 */ /* 0x000fca000ff3e0ff */
[----:B------:R-:W-:Y:S01]  /*20770*/  STL [R1+0x29c], R227 ;  /* 0x00029ce301007387 */ /* 0x000fe20000100800 */
[----:B------:R-:W-:Y:S02]  /*20780*/  IADD3.X R230, R230, UR4, RZ, P2, !PT ;  /* 0x00000004e6e67c10 */ /* 0x000fe400097fe4ff */
[----:B------:R-:W-:Y:S02]  /*20790*/  IADD3 R228, P2, R228, UR7, RZ ;  /* 0x00000007e4e47c10 */ /* 0x000fe4000ff5e0ff */
[----:B------:R-:W-:Y:S02]  /*207a0*/  IADD3.X R233, R233, UR4, RZ, P3, !PT ;  /* 0x00000004e9e97c10 */ /* 0x000fe40009ffe4ff */
[----:B------:R-:W-:Y:S02]  /*207b0*/  IADD3 R231, P3, R231, UR7, RZ ;  /* 0x00000007e7e77c10 */ /* 0x000fe4000ff7e0ff */
[----:B------:R-:W-:Y:S01]  /*207c0*/  IADD3.X R234, R234, UR4, RZ, P4, !PT ;  /* 0x00000004eaea7c10 */ /* 0x000fe2000a7fe4ff */
[----:B------:R-:W-:Y:S01]  /*207d0*/  STL [R1+0x2c0], R230 ;  /* 0x0002c0e601007387 */ /* 0x000fe20000100800 */
[----:B------:R-:W-:-:S02]  /*207e0*/  IADD3.X R237, R237, UR4, RZ, P5, !PT ;  /* 0x00000004eded7c10 */ /* 0x000fc4000affe4ff */
[----:B------:R-:W-:Y:S01]  /*207f0*/  IADD3 R0, P5, R0, UR7, RZ ;  /* 0x0000000700007c10 */ /* 0x000fe2000ffbe0ff */
[----:B------:R-:W-:Y:S01]  /*20800*/  STL [R1+0x294], R228 ;  /* 0x000294e401007387 */ /* 0x000fe20000100800 */
[----:B------:R-:W-:-:S03]  /*20810*/  IADD3 R232, P4, R232, UR7, RZ ;  /* 0x00000007e8e87c10 */ /* 0x000fc6000ff9e0ff */
[----:B------:R-:W-:Y:S04]  /*20820*/  STL [R1+0x2b8], R233 ;  /* 0x0002b8e901007387 */ /* 0x000fe80000100800 */
[----:B------:R-:W-:Y:S04]  /*20830*/  STL [R1+0x28c], R231 ;  /* 0x00028ce701007387 */ /* 0x000fe80000100800 */
[----:B------:R-:W-:Y:S04]  /*20840*/  STL [R1+0x2b0], R234 ;  /* 0x0002b0ea01007387 */ /* 0x000fe80000100800 */
[----:B------:R0:W-:Y:S04]  /*20850*/  STL [R1+0x27c], R0 ;  /* 0x00027c0001007387 */ /* 0x0001e80000100800 */
[----:B------:R-:W-:Y:S04]  /*20860*/  STL [R1+0x284], R232 ;  /* 0x000284e801007387 */ /* 0x000fe80000100800 */
[----:B0-----:R-:W4:Y:S01]  /*20870*/  LDL.LU R0, [R1+0xd64] ;  /* 0x000d640001007983 */ /* 0x001f220000300800 */
[----:B------:R-:W-:-:S02]  /*20880*/  IADD3.X R235, R235, UR4, RZ, P6, !PT ;  /* 0x00000004ebeb7c10 */ /* 0x000fc4000b7fe4ff */
[----:B------:R-:W-:Y:S02]  /*20890*/  IADD3 R238, P6, R238, UR7, RZ ;  /* 0x00000007eeee7c10 */ /* 0x000fe4000ffde0ff */
[----:B------:R-:W-:Y:S01]  /*208a0*/  IADD3.X R236, R236, UR4, RZ, P1, !PT ;  /* 0x00000004ecec7c10 */ /* 0x000fe20008ffe4ff */
[----:B------:R-:W-:Y:S04]  /*208b0*/  STL [R1+0x2a8], R237 ;  /* 0x0002a8ed01007387 */ /* 0x000fe80000100800 */
[----:B------:R-:W-:Y:S04]  /*208c0*/  STL [R1+0x2a0], R235 ;  /* 0x0002a0eb01007387 */ /* 0x000fe80000100800 */
[----:B------:R-:W-:Y:S04]  /*208d0*/  STL [R1+0x274], R238 ;  /* 0x000274ee01007387 */ /* 0x000fe80000100800 */
[----:B------:R-:W-:Y:S01]  /*208e0*/  STL [R1+0x298], R236 ;  /* 0x000298ec01007387 */ /* 0x000fe20000100800 */
[----:B------:R-:W-:-:S02]  /*208f0*/  IADD3 R245, P1, R245, UR7, RZ ;  /* 0x00000007f5f57c10 */ /* 0x000fc4000ff3e0ff */
[----:B------:R-:W-:Y:S02]  /*20900*/  IADD3.X R241, R241, UR4, RZ, P2, !PT ;  /* 0x00000004f1f17c10 */ /* 0x000fe400097fe4ff */
[----:B------:R-:W-:Y:S02]  /*20910*/  IADD3.X R242, R242, UR4, RZ, P3, !PT ;  /* 0x00000004f2f27c10 */ /* 0x000fe40009ffe4ff */
[----:B------:R-:W-:Y:S01]  /*20920*/  IADD3 R246, P2, R246, UR7, RZ ;  /* 0x00000007f6f67c10 */ /* 0x000fe2000ff5e0ff */
[----:B------:R-:W-:Y:S04]  /*20930*/  STL [R1+0x26c], R245 ;  /* 0x00026cf501007387 */ /* 0x000fe80000100800 */
[----:B------:R-:W-:Y:S01]  /*20940*/  STL [R1+0x290], R241 ;  /* 0x000290f101007387 */ /* 0x000fe20000100800 */
[----:B----4-:R-:W-:-:S05]  /*20950*/  IADD3 R0, P3, R0, UR7, RZ ;  /* 0x0000000700007c10 */ /* 0x010fca000ff7e0ff */
[----:B------:R0:W-:Y:S04]  /*20960*/  STL [R1+0x25c], R0 ;  /* 0x00025c0001007387 */ /* 0x0001e80000100800 */
[----:B------:R-:W-:Y:S04]  /*20970*/  STL [R1+0x264], R246 ;  /* 0x000264f601007387 */ /* 0x000fe80000100800 */
[----:B0-----:R-:W4:Y:S01]  /*20980*/  LDL.LU R0, [R1+0xd60] ;  /* 0x000d600001007983 */ /* 0x001f220000300800 */
[----:B------:R-:W-:Y:S02]  /*20990*/  IADD3.X R2, R2, UR4, RZ, P5, !PT ;  /* 0x0000000402027c10 */ /* 0x000fe4000affe4ff */
[----:B------:R-:W-:-:S02]  /*209a0*/  IADD3.X R252, R252, UR4, RZ, P4, !PT ;  /* 0x00000004fcfc7c10 */ /* 0x000fc4000a7fe4ff */
[----:B------:R-:W-:Y:S01]  /*209b0*/  IADD3 R249, P4, R249, UR7, RZ ;  /* 0x00000007f9f97c10 */ /* 0x000fe2000ff9e0ff */
[----:B------:R-:W-:Y:S01]  /*209c0*/  STL [R1+0x288], R242 ;  /* 0x000288f201007387 */ /* 0x000fe20000100800 */
[----:B------:R-:W-:-:S03]  /*209d0*/  IADD3 R251, P5, R251, UR7, RZ ;  /* 0x00000007fbfb7c10 */ /* 0x000fc6000ffbe0ff */
[----:B------:R0:W-:Y:S04]  /*209e0*/  STL [R1+0x278], R2 ;  /* 0x0002780201007387 */ /* 0x0001e80000100800 */
[----:B------:R-:W-:Y:S01]  /*209f0*/  STL [R1+0x280], R252 ;  /* 0x000280fc01007387 */ /* 0x000fe20000100800 */
[----:B------:R-:W-:-:S03]  /*20a00*/  IADD3.X R250, R250, UR4, RZ, P6, !PT ;  /* 0x00000004fafa7c10 */ /* 0x000fc6000b7fe4ff */
[----:B0-----:R-:W3:Y:S04]  /*20a10*/  LDL.LU R2, [R1+0xd5c] ;  /* 0x000d5c0001027983 */ /* 0x001ee80000300800 */
[----:B------:R-:W-:Y:S04]  /*20a20*/  STL [R1+0x254], R249 ;  /* 0x000254f901007387 */ /* 0x000fe80000100800 */
[----:B------:R-:W-:Y:S01]  /*20a30*/  STL [R1+0x24c], R251 ;  /* 0x00024cfb01007387 */ /* 0x000fe20000100800 */
[----:B------:R-:W-:Y:S01]  /*20a40*/  UMOV UR26, UR22 ;  /* 0x00000016001a7c82 */ /* 0x000fe20008000000 */
[----:B------:R-:W-:-:S02]  /*20a50*/  UMOV UR27, UR23 ;  /* 0x00000017001b7c82 */ /* 0x000fc40008000000 */
[----:B------:R-:W-:Y:S01]  /*20a60*/  QGMMA.64x64x32.F32.E5M2.E5M2 R56, gdesc[UR24], R56 ;  /* 0x00e00000183879f3 */ /* 0x000fe20008703838 */
[----:B------:R-:W-:Y:S01]  /*20a70*/  UMOV UR30, UR10 ;  /* 0x0000000a001e7c82 */ /* 0x000fe20008000000 */
[----:B------:R-:W-:Y:S02]  /*20a80*/  UMOV UR31, UR11 ;  /* 0x0000000b001f7c82 */ /* 0x000fe40008000000 */
[----:B------:R-:W-:Y:S01]  /*20a90*/  QGMMA.64x64x32.F32.E5M2.E5M2 R56, gdesc[UR28], R56 ;  /* 0x00e000001c3879f3 */ /* 0x000fe20008703838 */
[----:B----4-:R-:W-:-:S05]  /*20aa0*/  IADD3.X R0, R0, UR4, RZ, P1, !PT ;  /* 0x0000000400007c10 */ /* 0x010fca0008ffe4ff */
[----:B------:R0:W-:Y:S04]  /*20ab0*/  STL [R1+0x268], R0 ;  /* 0x0002680001007387 */ /* 0x0001e80000100800 */
[----:B------:R-:W-:Y:S04]  /*20ac0*/  STL [R1+0x270], R250 ;  /* 0x000270fa01007387 */ /* 0x000fe80000100800 */
[----:B0-----:R-:W4:Y:S01]  /*20ad0*/  LDL.LU R0, [R1+0xd58] ;  /* 0x000d580001007983 */ /* 0x001f220000300800 */
[----:B------:R-:W-:Y:S01]  /*20ae0*/  UMOV UR34, UR14 ;  /* 0x0000000e00227c82 */ /* 0x000fe20008000000 */
[----:B------:R-:W-:-:S02]  /*20af0*/  UMOV UR35, UR15 ;  /* 0x0000000f00237c82 */ /* 0x000fc40008000000 */
[----:B------:R-:W-:Y:S01]  /*20b00*/  QGMMA.64x64x32.F32.E5M2.E5M2 R56, gdesc[UR32], R56 ;  /* 0x00e00000203879f3 */ /* 0x000fe20008703838 */
[----:B------:R-:W-:Y:S01]  /*20b10*/  UMOV UR38, UR18 ;  /* 0x0000001200267c82 */ /* 0x000fe20008000000 */
[----:B------:R-:W-:Y:S01]  /*20b20*/  UMOV UR39, UR19 ;  /* 0x0000001300277c82 */ /* 0x000fe20008000000 */
[----:B--2---:R-:W-:Y:S01]  /*20b30*/  IADD3 R239, P6, R239, UR7, RZ ;  /* 0x00000007efef7c10 */ /* 0x004fe2000ffde0ff */
[----:B------:R-:W-:Y:S01]  /*20b40*/  UMOV UR42, UR22 ;  /* 0x00000016002a7c82 */ /* 0x000fe20008000000 */
[----:B------:R-:W-:Y:S01]  /*20b50*/  UMOV UR43, UR23 ;  /* 0x00000017002b7c82 */ /* 0x000fe20008000000 */
[----:B------:R-:W-:Y:S02]  /*20b60*/  IADD3 R240, P1, R240, UR7, RZ ;  /* 0x00000007f0f07c10 */ /* 0x000fe4000ff3e0ff */
[----:B---3--:R-:W-:Y:S02]  /*20b70*/  IADD3.X R243, R243, UR4, RZ, P2, !PT ;  /* 0x00000004f3f37c10 */ /* 0x008fe400097fe4ff */
[----:B------:R-:W-:-:S02]  /*20b80*/  IADD3.X R244, R244, UR4, RZ, P3, !PT ;  /* 0x00000004f4f47c10 */ /* 0x000fc40009ffe4ff */
[----:B------:R-:W-:Y:S01]  /*20b90*/  IADD3.X R2, R2, UR4, RZ, P6, !PT ;  /* 0x0000000402027c10 */ /* 0x000fe2000b7fe4ff */
[----:B------:R-:W-:Y:S01]  /*20ba0*/  STL [R1+0x244], R239 ;  /* 0x000244ef01007387 */ /* 0x000fe20000100800 */
[----:B------:R-:W-:-:S03]  /*20bb0*/  IADD3.X R247, R247, UR4, RZ, P4, !PT ;  /* 0x00000004f7f77c10 */ /* 0x000fc6000a7fe4ff */
[----:B------:R-:W-:Y:S01]  /*20bc0*/  STL [R1+0x23c], R240 ;  /* 0x00023cf001007387 */ /* 0x000fe20000100800 */
[----:B------:R-:W-:-:S03]  /*20bd0*/  IADD3.X R248, R248, UR4, RZ, P5, !PT ;  /* 0x00000004f8f87c10 */ /* 0x000fc6000affe4ff */
[----:B------:R-:W-:Y:S04]  /*20be0*/  STL [R1+0x260], R243 ;  /* 0x000260f301007387 */ /* 0x000fe80000100800 */
[----:B------:R-:W-:Y:S04]  /*20bf0*/  STL [R1+0x258], R244 ;  /* 0x000258f401007387 */ /* 0x000fe80000100800 */
[----:B------:R0:W-:Y:S04]  /*20c00*/  STL [R1+0x240], R2 ;  /* 0x0002400201007387 */ /* 0x0001e80000100800 */
[----:B------:R-:W-:Y:S04]  /*20c10*/  STL [R1+0x250], R247 ;  /* 0x000250f701007387 */ /* 0x000fe80000100800 */
[----:B0-----:R0:W5:Y:S04]  /*20c20*/  LDL.LU R2, [R1+0xd54] ;  /* 0x000d540001027983 */ /* 0x0011680000300800 */
[----:B------:R-:W-:Y:S01]  /*20c30*/  STL [R1+0x248], R248 ;  /* 0x000248f801007387 */ /* 0x000fe20000100800 */
[----:B------:R-:W-:Y:S04]  /*20c40*/  QGMMA.64x64x32.F32.E5M2.E5M2 R56, gdesc[UR36], R56 ;  /* 0x00e00000243879f3 */ /* 0x000fe80008703838 */
[----:B------:R-:W-:Y:S01]  /*20c50*/  QGMMA.64x64x32.F32.E5M2.E5M2 R24, gdesc[UR40], R24 ;  /* 0x00e00000281879f3 */ /* 0x000fe20008703818 */
[----:B------:R-:W-:Y:S01]  /*20c60*/  UMOV UR46, UR10 ;  /* 0x0000000a002e7c82 */ /* 0x000fe20008000000 */
[----:B------:R-:W-:-:S02]  /*20c70*/  UMOV UR47, UR11 ;  /* 0x0000000b002f7c82 */ /* 0x000fc40008000000 */
[----:B------:R-:W-:Y:S01]  /*20c80*/  QGMMA.64x64x32.F32.E5M2.E5M2 R24, gdesc[UR44], R24 ;  /* 0x00e000002c1879f3 */ /* 0x000fe20008703818 */
[----:B----4-:R-:W-:-:S05]  /*20c90*/  IADD3.X R0, R0, UR4, RZ, P1, !PT ;  /* 0x0000000400007c10 */ /* 0x010fca0008ffe4ff */
[----:B------:R1:W-:Y:S04]  /*20ca0*/  STL [R1+0x238], R0 ;  /* 0x0002380001007387 */ /* 0x0003e80000100800 */
[----:B-1----:R0:W5:Y:S01]  /*20cb0*/  LDL.LU R0, [R1+0xd50] ;  /* 0x000d500001007983 */ /* 0x0021620000300800 */
[----:B------:R-:W-:Y:S01]  /*20cc0*/  UMOV UR50, UR14 ;  /* 0x0000000e00327c82 */ /* 0x000fe20008000000 */
[----:B------:R-:W-:Y:S02]  /*20cd0*/  UMOV UR51, UR15 ;  /* 0x0000000f00337c82 */ /* 0x000fe40008000000 */
[----:B------:R-:W-:Y:S01]  /*20ce0*/  QGMMA.64x64x32.F32.E5M2.E5M2 R24, gdesc[UR48], R24 ;  /* 0x00e00000301879f3 */ /* 0x000fe20008703818 */
[----:B------:R-:W-:Y:S01]  /*20cf0*/  UMOV UR54, UR18 ;  /* 0x0000001200367c82 */ /* 0x000fe20008000000 */
[----:B------:R-:W-:-:S02]  /*20d00*/  UMOV UR55, UR19 ;  /* 0x0000001300377c82 */ /* 0x000fc40008000000 */
[----:B------:R-:W-:Y:S03]  /*20d10*/  QGMMA.64x64x32.F32.E5M2.E5M2 R24, gdesc[UR52], R24, gsb0 ;  /* 0x00e00000341879f3 */ /* 0x000fe60008003818 */
[----:B------:R-:W-:Y:S02]  /*20d20*/  WARPGROUP.DEPBAR.LE gsb0, 0x0 ;  /* 0x00008000000079c5 */ /* 0x000fe40000010000 */
[----:B0-----:R-:W-:Y:S05]  /*20d30*/  @P0 BRA `(.L_x_2) ;  /* 0xfffffea000700947 */ /* 0x001fea000383ffff */
.L_x_1:
[----:B------:R-:W2:Y:S01]  /*20d40*/  LDL.LU R7, [R1+0xd4c] ;  /* 0x000d4c0001077983 */ /* 0x000ea20000300800 */
[----:B------:R-:W-:Y:S01]  /*20d50*/  F2FP.SATFINITE.E5M2.F32.PACK_AB_MERGE_C R120, R121, R120, RZ ;  /* 0x000000787978723e */ /* 0x000fe200048060ff */
[C---:B-----5:R-:W-:Y:S01]  /*20d60*/  VIADD R4, R0.reuse, 0x3f ;  /* 0x0000003f00047836 */ /* 0x060fe20000000000 */
[----:B------:R-:W-:Y:S01]  /*20d70*/  F2FP.SATFINITE.E5M2.F32.PACK_AB_MERGE_C R56, R57, R56, RZ ;  /* 0x000000383938723e */ /* 0x000fe200048060ff */
[----:B------:R-:W0:Y:S01]  /*20d80*/  S2R R3, SR_TID.X ;  /* 0x0000000000037919 */ /* 0x000e220000002100 */
[----:B------:R-:W-:Y:S01]  /*20d90*/  VIADD R5, R0, 0x1 ;  /* 0x0000000100057836 */ /* 0x000fe20000000000 */
[----:B------:R-:W-:Y:S01]  /*20da0*/  F2FP.SATFINITE.E5M2.F32.PACK_AB_MERGE_C R88, R89, R88, RZ ;  /* 0x000000585958723e */ /* 0x000fe200048060ff */
[----:B------:R-:W-:Y:S01]  /*20db0*/  ULDC.64 UR26, c[0x0][0x228] ;  /* 0x00008a00001a7ab9 */ /* 0x000fe20000000a00 */
[----:B------:R-:W-:Y:S01]  /*20dc0*/  F2FP.SATFINITE.E5M2.F32.PACK_AB_MERGE_C R24, R25, R24, RZ ;  /* 0x000000181918723e */ /* 0x000fe200048060ff */
[----:B------:R-:W-:Y:S01]  /*20dd0*/  ULDC UR4, c[0x0][0x22c] ;  /* 0x00008b0000047ab9 */ /* 0x000fe20000000800 */
[----:B------:R-:W-:Y:S01]  /*20de0*/  LOP3.LUT R120, R120, 0xffff, RZ, 0xc0, !PT ;  /* 0x0000ffff78787812 */ /* 0x000fe200078ec0ff */
[----:B------:R-:W-:Y:S01]  /*20df0*/  VIADD R10, R0, 0x2 ;  /* 0x00000002000a7836 */ /* 0x000fe20000000000 */
[----:B------:R-:W-:Y:S01]  /*20e00*/  LOP3.LUT R9, R56, 0xffff, RZ, 0xc0, !PT ;  /* 0x0000ffff38097812 */ /* 0x000fe200078ec0ff */
[----:B------:R-:W3:Y:S01]  /*20e10*/  LDL.LU R152, [R1+0xb4] ;  /* 0x0000b40001987983 */ /* 0x000ee20000300800 */
[----:B------:R-:W-:Y:S01]  /*20e20*/  F2FP.SATFINITE.E5M2.F32.PACK_AB_MERGE_C R122, R123, R122, RZ ;  /* 0x0000007a7b7a723e */ /* 0x000fe200048060ff */
[----:B------:R-:W-:Y:S01]  /*20e30*/  ULDC UR24, c[0x0][0x248] ;  /* 0x0000920000187ab9 */ /* 0x000fe20000000800 */
[----:B------:R-:W-:Y:S01]  /*20e40*/  F2FP.SATFINITE.E5M2.F32.PACK_AB_MERGE_C R90, R91, R90, RZ ;  /* 0x0000005a5b5a723e */ /* 0x000fe200048060ff */
[----:B------:R-:W-:Y:S01]  /*20e50*/  ULDC.64 UR6, c[0x0][0x228] ;  /* 0x00008a0000067ab9 */ /* 0x000fe20000000a00 */
[----:B------:R-:W-:Y:S01]  /*20e60*/  F2FP.SATFINITE.E5M2.F32.PACK_AB_MERGE_C R58, R59, R58, RZ ;  /* 0x0000003a3b3a723e */ /* 0x000fe200048060ff */
[----:B------:R-:W-:Y:S01]  /*20e70*/  ULDC.64 UR28, c[0x0][0x228] ;  /* 0x00008a00001c7ab9 */ /* 0x000fe20000000a00 */
[----:B------:R-:W-:Y:S01]  /*20e80*/  ISETP.GE.AND P0, PT, R4, UR27, PT ;  /* 0x0000001b04007c0c */ /* 0x000fe2000bf06270 */
[----:B------:R-:W-:Y:S01]  /*20e90*/  ULDC.64 UR10, c[0x0][0x228] ;  /* 0x00008a00000a7ab9 */ /* 0x000fe20000000a00 */
[----:B------:R-:W-:Y:S01]  /*20ea0*/  ISETP.GE.AND P2, PT, R5, UR4, PT ;  /* 0x0000000405007c0c */ /* 0x000fe2000bf46270 */
[----:B------:R-:W-:Y:S01]  /*20eb0*/  ULDC UR4, c[0x0][0x22c] ;  /* 0x00008b0000047ab9 */ /* 0x000fe20000000800 */
[----:B------:R-:W-:Y:S01]  /*20ec0*/  LOP3.LUT R88, R88, 0xffff, RZ, 0xc0, !PT ;  /* 0x0000ffff58587812 */ /* 0x000fe200078ec0ff */
[----:B------:R-:W-:Y:S01]  /*20ed0*/  ULDC.64 UR8, c[0x0][0x228] ;  /* 0x00008a0000087ab9 */ /* 0x000fe20000000a00 */
[----:B------:R-:W-:Y:S01]  /*20ee0*/  LOP3.LUT R13, R24, 0xffff, RZ, 0xc0, !PT ;  /* 0x0000ffff180d7812 */ /* 0x000fe200078ec0ff */
[----:B------:R-:W-:Y:S01]  /*20ef0*/  ULDC.64 UR14, c[0x0][0x228] ;  /* 0x00008a00000e7ab9 */ /* 0x000fe20000000a00 */
[----:B------:R-:W-:Y:S01]  /*20f00*/  SHF.R.U32.HI R4, RZ, 0x8, R120 ;  /* 0x00000008ff047819 */ /* 0x000fe20000011678 */
[----:B------:R-:W-:Y:S01]  /*20f10*/  ULDC.64 UR12, c[0x0][0x228] ;  /* 0x00008a00000c7ab9 */ /* 0x000fe20000000a00 */
[----:B------:R-:W-:Y:S01]  /*20f20*/  SHF.R.U32.HI R5, RZ, 0x8, R9 ;  /* 0x00000008ff057819 */ /* 0x000fe20000011609 */
[----:B------:R-:W-:Y:S01]  /*20f30*/  ULDC.64 UR18, c[0x0][0x228] ;  /* 0x00008a0000127ab9 */ /* 0x000fe20000000a00 */
[----:B------:R-:W-:Y:S01]  /*20f40*/  F2FP.SATFINITE.E5M2.F32.PACK_AB_MERGE_C R26, R27, R26, RZ ;  /* 0x0000001a1b1a723e */ /* 0x000fe200048060ff */
[----:B------:R-:W-:Y:S01]  /*20f50*/  ULDC.64 UR16, c[0x0][0x228] ;  /* 0x00008a0000107ab9 */ /* 0x000fe20000000a00 */
[----:B------:R-:W-:Y:S01]  /*20f60*/  F2FP.SATFINITE.E5M2.F32.PACK_AB_MERGE_C R37, R37, R36, RZ ;  /* 0x000000242525723e */ /* 0x000fe200048060ff */
[----:B------:R-:W-:Y:S01]  /*20f70*/  ULDC.64 UR22, c[0x0][0x228] ;  /* 0x00008a0000167ab9 */ /* 0x000fe20000000a00 */
[----:B------:R-:W-:Y:S01]  /*20f80*/  LOP3.LUT R122, R122, 0xffff, RZ, 0xc0, !PT ;  /* 0x0000ffff7a7a7812 */ /* 0x000fe200078ec0ff */
[----:B------:R-:W-:Y:S01]  /*20f90*/  ULDC.64 UR20, c[0x0][0x228] ;  /* 0x00008a0000147ab9 */ /* 0x000fe20000000a00 */
[----:B------:R-:W-:Y:S01]  /*20fa0*/  ISETP.GE.AND P3, PT, R10, UR4, PT ;  /* 0x000000040a007c0c */ /* 0x000fe2000bf66270 */
[----:B0-----:R-:W-:Y:S01]  /*20fb0*/  IMAD.SHL.U32 R15, R3, 0x8, RZ ;  /* 0x00000008030f7824 */ /* 0x001fe200078e00ff */
[----:B------:R-:W-:Y:S01]  /*20fc0*/  LOP3.LUT R90, R90, 0xffff, RZ, 0xc0, !PT ;  /* 0x0000ffff5a5a7812 */ /* 0x000fe200078ec0ff */
[----:B------:R-:W-:Y:S01]  /*20fd0*/  ULDC.64 UR4, c[0x0][0x220] ;  /* 0x0000880000047ab9 */ /* 0x000fe20000000a00 */
[----:B------:R-:W-:-:S02]  /*20fe0*/  LOP3.LUT R8, R4, 0xffff, RZ, 0xc0, !PT ;  /* 0x0000ffff04087812 */ /* 0x000fc400078ec0ff */
[----:B------:R-:W-:Y:S02]  /*20ff0*/  LOP3.LUT R5, R5, 0xffff, RZ, 0xc0, !PT ;  /* 0x0000ffff05057812 */ /* 0x000fe400078ec0ff */
[----:B------:R-:W-:Y:S02]  /*21000*/  SHF.R.U32.HI R10, RZ, 0x8, R88 ;  /* 0x00000008ff0a7819 */ /* 0x000fe40000011658 */
[----:B------:R-:W-:Y:S02]  /*21010*/  PRMT R4, R120, 0x3340, R9 ;  /* 0x0000334078047816 */ /* 0x000fe40000000009 */
[----:B------:R-:W-:Y:S02]  /*21020*/  LOP3.LUT R17, R26, 0xffff, RZ, 0xc0, !PT ;  /* 0x0000ffff1a117812 */ /* 0x000fe400078ec0ff */
[----:B------:R-:W-:Y:S02]  /*21030*/  SHF.R.U32.HI R9, RZ, 0x8, R122 ;  /* 0x00000008ff097819 */ /* 0x000fe4000001167a */
[----:B------:R-:W-:-:S02]  /*21040*/  SHF.R.U32.HI R11, RZ, 0x8, R90 ;  /* 0x00000008ff0b7819 */ /* 0x000fc4000001165a */
[----:B------:R-:W-:Y:S02]  /*21050*/  F2FP.SATFINITE.E5M2.F32.PACK_AB_MERGE_C R124, R125, R124, RZ ;  /* 0x0000007c7d7c723e */ /* 0x000fe400048060ff */
[----:B------:R-:W-:Y:S02]  /*21060*/  PRMT R5, R8, 0x3340, R5 ;  /* 0x0000334008057816 */ /* 0x000fe40000000005 */
[----:B------:R-:W-:Y:S02]  /*21070*/  LOP3.LUT R10, R10, 0xffff, RZ, 0xc0, !PT ;  /* 0x0000ffff0a0a7812 */ /* 0x000fe400078ec0ff */
[----:B------:R-:W-:Y:S02]  /*21080*/  F2FP.SATFINITE.E5M2.F32.PACK_AB_MERGE_C R60, R61, R60, RZ ;  /* 0x0000003c3d3c723e */ /* 0x000fe400048060ff */
[----:B------:R-:W-:Y:S02]  /*21090*/  SHF.R.U32.HI R14, RZ, 0x8, R17 ;  /* 0x00000008ff0e7819 */ /* 0x000fe40000011611 */
[----:B------:R-:W-:-:S02]  /*210a0*/  F2FP.SATFINITE.E5M2.F32.PACK_AB_MERGE_C R126, R127, R126, RZ ;  /* 0x0000007e7f7e723e */ /* 0x000fc400048060ff */
[----:B------:R-:W-:Y:S02]  /*210b0*/  F2FP.SATFINITE.E5M2.F32.PACK_AB_MERGE_C R62, R63, R62, RZ ;  /* 0x0000003e3f3e723e */ /* 0x000fe400048060ff */
[----:B------:R-:W-:Y:S02]  /*210c0*/  LOP3.LUT R16, R9, 0xffff, RZ, 0xc0, !PT ;  /* 0x0000ffff09107812 */ /* 0x000fe400078ec0ff */
[----:B------:R-:W-:Y:S02]  /*210d0*/  F2FP.SATFINITE.E5M2.F32.PACK_AB_MERGE_C R92, R93, R92, RZ ;  /* 0x0000005c5d5c723e */ /* 0x000fe400048060ff */
[----:B------:R-:W-:Y:S02]  /*210e0*/  LOP3.LUT R124, R124, 0xffff, RZ, 0xc0, !PT ;  /* 0x0000ffff7c7c7812 */ /* 0x000fe400078ec0ff */
[----:B------:R-:W-:Y:S02]  /*210f0*/  F2FP.SATFINITE.E5M2.F32.PACK_AB_MERGE_C R28, R29, R28, RZ ;  /* 0x0000001c1d1c723e */ /* 0x000fe400048060ff */
[----:B------:R-:W-:-:S02]  /*21100*/  LOP3.LUT R14, R14, 0xffff, RZ, 0xc0, !PT ;  /* 0x0000ffff0e0e7812 */ /* 0x000fc400078ec0ff */
[----:B------:R-:W-:Y:S02]  /*21110*/  F2FP.SATFINITE.E5M2.F32.PACK_AB_MERGE_C R94, R95, R94, RZ ;  /* 0x0000005e5f5e723e */ /* 0x000fe400048060ff */
[----:B------:R-:W-:Y:S02]  /*21120*/  F2FP.SATFINITE.E5M2.F32.PACK_AB_MERGE_C R30, R31, R30, RZ ;  /* 0x0000001e1f1e723e */ /* 0x000fe400048060ff */
[----:B------:R-:W-:Y:S02]  /*21130*/  LOP3.LUT R15, R15, 0x300, RZ, 0xc0, !PT ;  /* 0x000003000f0f7812 */ /* 0x000fe400078ec0ff */
[----:B------:R-:W-:Y:S02]  /*21140*/  LOP3.LUT R126, R126, 0xffff, RZ, 0xc0, !PT ;  /* 0x0000ffff7e7e7812 */ /* 0x000fe400078ec0ff */
[----:B------:R-:W-:Y:S02]  /*21150*/  LOP3.LUT R21, R62, 0xffff, RZ, 0xc0, !PT ;  /* 0x0000ffff3e157812 */ /* 0x000fe400078ec0ff */
[----:B------:R-:W-:-:S02]  /*21160*/  LOP3.LUT R92, R92, 0xffff, RZ, 0xc0, !PT ;  /* 0x0000ffff5c5c7812 */ /* 0x000fc400078ec0ff */
[----:B------:R-:W-:Y:S02]  /*21170*/  LOP3.LUT R19, R28, 0xffff, RZ, 0xc0, !PT ;  /* 0x0000ffff1c137812 */ /* 0x000fe400078ec0ff */
[----:B------:R-:W-:Y:S02]  /*21180*/  LOP3.LUT R94, R94, 0xffff, RZ, 0xc0, !PT ;  /* 0x0000ffff5e5e7812 */ /* 0x000fe400078ec0ff */
[----:B------:R-:W-:Y:S02]  /*21190*/  LOP3.LUT R23, R30, 0xffff, RZ, 0xc0, !PT ;  /* 0x0000ffff1e177812 */ /* 0x000fe400078ec0ff */
[----:B------:R-:W-:Y:S02]  /*211a0*/  SHF.R.U32.HI R18, RZ, 0x8, R92 ;  /* 0x00000008ff127819 */ /* 0x000fe4000001165c */
[----:B------:R-:W-:Y:S02]  /*211b0*/  SHF.R.U32.HI R22, RZ, 0x8, R19 ;  /* 0x00000008ff167819 */ /* 0x000fe40000011613 */
[----:B------:R-:W-:-:S02]  /*211c0*/  F2FP.SATFINITE.E5M2.F32.PACK_AB_MERGE_C R128, R129, R128, RZ ;  /* 0x000000808180723e */ /* 0x000fc400048060ff */
[----:B------:R-:W-:Y:S02]  /*211d0*/  F2FP.SATFINITE.E5M2.F32.PACK_AB_MERGE_C R130, R131, R130, RZ ;  /* 0x000000828382723e */ /* 0x000fe400048060ff */
[----:B------:R-:W-:Y:S02]  /*211e0*/  F2FP.SATFINITE.E5M2.F32.PACK_AB_MERGE_C R96, R97, R96, RZ ;  /* 0x000000606160723e */ /* 0x000fe400048060ff */
[----:B------:R-:W-:Y:S02]  /*211f0*/  F2FP.SATFINITE.E5M2.F32.PACK_AB_MERGE_C R32, R33, R32, RZ ;  /* 0x000000202120723e */ /* 0x000fe400048060ff */
[----:B------:R-:W-:Y:S02]  /*21200*/  F2FP.SATFINITE.E5M2.F32.PACK_AB_MERGE_C R64, R65, R64, RZ ;  /* 0x000000404140723e */ /* 0x000fe400048060ff */
[----:B------:R-:W-:Y:S02]  /*21210*/  LOP3.LUT R128, R128, 0xffff, RZ, 0xc0, !PT ;  /* 0x0000ffff80807812 */ /* 0x000fe400078ec0ff */
[----:B------:R-:W-:-:S02]  /*21220*/  F2FP.SATFINITE.E5M2.F32.PACK_AB_MERGE_C R66, R67, R66, RZ ;  /* 0x000000424342723e */ /* 0x000fc400048060ff */
[----:B------:R-:W-:Y:S02]  /*21230*/  LOP3.LUT R130, R130, 0xffff, RZ, 0xc0, !PT ;  /* 0x0000ffff82827812 */ /* 0x000fe400078ec0ff */
[----:B------:R-:W-:Y:S02]  /*21240*/  LOP3.LUT R96, R96, 0xffff, RZ, 0xc0, !PT ;  /* 0x0000ffff60607812 */ /* 0x000fe400078ec0ff */
[----:B------:R-:W-:Y:S02]  /*21250*/  F2FP.SATFINITE.E5M2.F32.PACK_AB_MERGE_C R98, R99, R98, RZ ;  /* 0x000000626362723e */ /* 0x000fe400048060ff */
[----:B------:R-:W-:Y:S02]  /*21260*/  F2FP.SATFINITE.E5M2.F32.PACK_AB_MERGE_C R34, R35, R34, RZ ;  /* 0x000000222322723e */ /* 0x000fe400048060ff */
[----:B------:R-:W-:Y:S02]  /*21270*/  SHF.R.U32.HI R24, RZ, 0x8, R128 ;  /* 0x00000008ff187819 */ /* 0x000fe40000011680 */
[----:B------:R-:W-:-:S02]  /*21280*/  LOP3.LUT R29, R66, 0xffff, RZ, 0xc0, !PT ;  /* 0x0000ffff421d7812 */ /* 0x000fc400078ec0ff */
[----:B------:R-:W-:Y:S02]  /*21290*/  SHF.R.U32.HI R26, RZ, 0x8, R96 ;  /* 0x00000008ff1a7819 */ /* 0x000fe40000011660 */
[----:B------:R-:W-:Y:S02]  /*212a0*/  LOP3.LUT R98, R98, 0xffff, RZ, 0xc0, !PT ;  /* 0x0000ffff62627812 */ /* 0x000fe400078ec0ff */
[----:B------:R-:W-:Y:S02]  /*212b0*/  LOP3.LUT R31, R34, 0xffff, RZ, 0xc0, !PT ;  /* 0x0000ffff221f7812 */ /* 0x000fe400078ec0ff */
[----:B------:R-:W-:Y:S02]  /*212c0*/  LOP3.LUT R33, R24, 0xffff, RZ, 0xc0, !PT ;  /* 0x0000ffff18217812 */ /* 0x000fe400078ec0ff */
[----:B------:R-:W-:Y:S02]  /*212d0*/  F2FP.SATFINITE.E5M2.F32.PACK_AB_MERGE_C R132, R133, R132, RZ ;  /* 0x000000848584723e */ /* 0x000fe400048060ff */
[----:B------:R-:W-:-:S02]  /*212e0*/  F2FP.SATFINITE.E5M2.F32.PACK_AB_MERGE_C R68, R69, R68, RZ ;  /* 0x000000444544723e */ /* 0x000fc400048060ff */
[----:B------:R-:W-:Y:S02]  /*212f0*/  F2FP.SATFINITE.E5M2.F32.PACK_AB_MERGE_C R134, R135, R134, RZ ;  /* 0x000000868786723e */ /* 0x000fe400048060ff */
[----:B------:R-:W-:Y:S02]  /*21300*/  SHF.R.U32.HI R27, RZ, 0x8, R98 ;  /* 0x00000008ff1b7819 */ /* 0x000fe40000011662 */
[----:B------:R-:W-:Y:S02]  /*21310*/  F2FP.SATFINITE.E5M2.F32.PACK_AB_MERGE_C R100, R101, R100, RZ ;  /* 0x000000646564723e */ /* 0x000fe400048060ff */
[----:B------:R-:W-:Y:S02]  /*21320*/  F2FP.SATFINITE.E5M2.F32.PACK_AB_MERGE_C R40, R41, R40, RZ ;  /* 0x000000282928723e */ /* 0x000fe400048060ff */
[----:B------:R-:W-:Y:S02]  /*21330*/  LOP3.LUT R132, R132, 0xffff, RZ, 0xc0, !PT ;  /* 0x0000ffff84847812 */ /* 0x000fe400078ec0ff */
[----:B------:R-:W-:-:S02]  /*21340*/  F2FP.SATFINITE.E5M2.F32.PACK_AB_MERGE_C R70, R71, R70, RZ ;  /* 0x000000464746723e */ /* 0x000fc400048060ff */
[----:B------:R-:W-:Y:S02]  /*21350*/  LOP3.LUT R134, R134, 0xffff, RZ, 0xc0, !PT ;  /* 0x0000ffff86867812 */ /* 0x000fe400078ec0ff */
[----:B------:R-:W-:Y:S02]  /*21360*/  F2FP.SATFINITE.E5M2.F32.PACK_AB_MERGE_C R38, R39, R38, RZ ;  /* 0x000000262726723e */ /* 0x000fe400048060ff */
[----:B------:R-:W-:Y:S02]  /*21370*/  LOP3.LUT R100, R100, 0xffff, RZ, 0xc0, !PT ;  /* 0x0000ffff64647812 */ /* 0x000fe400078ec0ff */
[----:B------:R-:W-:Y:S02]  /*21380*/  F2FP.SATFINITE.E5M2.F32.PACK_AB_MERGE_C R102, R103, R102, RZ ;  /* 0x000000666766723e */ /* 0x000fe400048060ff */
[----:B------:R-:W-:Y:S02]  /*21390*/  F2FP.SATFINITE.E5M2.F32.PACK_AB_MERGE_C R42, R43, R42, RZ ;  /* 0x0000002a2b2a723e */ /* 0x000fe400048060ff */
[----:B------:R-:W-:-:S02]  /*213a0*/  LOP3.LUT R102, R102, 0xffff, RZ, 0xc0, !PT ;  /* 0x0000ffff66667812 */ /* 0x000fc400078ec0ff */
[----:B------:R-:W-:Y:S02]  /*213b0*/  F2FP.SATFINITE.E5M2.F32.PACK_AB_MERGE_C R44, R45, R44, RZ ;  /* 0x0000002c2d2c723e */ /* 0x000fe400048060ff */
[----:B------:R-:W-:Y:S02]  /*213c0*/  F2FP.SATFINITE.E5M2.F32.PACK_AB_MERGE_C R46, R47, R46, RZ ;  /* 0x0000002e2f2e723e */ /* 0x000fe400048060ff */
[----:B------:R-:W-:Y:S02]  /*213d0*/  F2FP.SATFINITE.E5M2.F32.PACK_AB_MERGE_C R136, R137, R136, RZ ;  /* 0x000000888988723e */ /* 0x000fe400048060ff */
[----:B------:R-:W-:Y:S02]  /*213e0*/  F2FP.SATFINITE.E5M2.F32.PACK_AB_MERGE_C R72, R73, R72, RZ ;  /* 0x000000484948723e */ /* 0x000fe400048060ff */
[----:B------:R-:W-:Y:S02]  /*213f0*/  F2FP.SATFINITE.E5M2.F32.PACK_AB_MERGE_C R138, R139, R138, RZ ;  /* 0x0000008a8b8a723e */ /* 0x000fe400048060ff */
[----:B------:R-:W-:-:S02]  /*21400*/  F2FP.SATFINITE.E5M2.F32.PACK_AB_MERGE_C R104, R105, R104, RZ ;  /* 0x000000686968723e */ /* 0x000fc400048060ff */
[----:B------:R-:W-:Y:S02]  /*21410*/  LOP3.LUT R136, R136, 0xffff, RZ, 0xc0, !PT ;  /* 0x0000ffff88887812 */ /* 0x000fe400078ec0ff */
[----:B------:R-:W-:Y:S02]  /*21420*/  F2FP.SATFINITE.E5M2.F32.PACK_AB_MERGE_C R74, R75, R74, RZ ;  /* 0x0000004a4b4a723e */ /* 0x000fe400048060ff */
[----:B------:R-:W-:Y:S02]  /*21430*/  LOP3.LUT R138, R138, 0xffff, RZ, 0xc0, !PT ;  /* 0x0000ffff8a8a7812 */ /* 0x000fe400078ec0ff */
[----:B------:R-:W-:Y:S02]  /*21440*/  LOP3.LUT R104, R104, 0xffff, RZ, 0xc0, !PT ;  /* 0x0000ffff68687812 */ /* 0x000fe400078ec0ff */
[----:B------:R-:W-:Y:S02]  /*21450*/  F2FP.SATFINITE.E5M2.F32.PACK_AB_MERGE_C R106, R107, R106, RZ ;  /* 0x0000006a6b6a723e */ /* 0x000fe400048060ff */
[----:B------:R-:W-:-:S02]  /*21460*/  F2FP.SATFINITE.E5M2.F32.PACK_AB_MERGE_C R52, R53, R52, RZ ;  /* 0x000000343534723e */ /* 0x000fc400048060ff */
[----:B------:R-:W-:Y:S02]  /*21470*/  LOP3.LUT R106, R106, 0xffff, RZ, 0xc0, !PT ;  /* 0x0000ffff6a6a7812 */ /* 0x000fe400078ec0ff */
        /* <DEDUP_REMOVED lines=17> */
[----:B------:R-:W-:Y:S02]  /*21590*/  F2FP.SATFINITE.E5M2.F32.PACK_AB_MERGE_C R148, R149, R148, RZ ;  /* 0x000000949594723e */ /* 0x000fe400048060ff */
[----:B------:R-:W-:Y:S02]  /*215a0*/  F2FP.SATFINITE.E5M2.F32.PACK_AB_MERGE_C R84, R85, R84, RZ ;  /* 0x000000545554723e */ /* 0x000fe400048060ff */
[----:B------:R-:W-:Y:S02]  /*215b0*/  F2FP.SATFINITE.E5M2.F32.PACK_AB_MERGE_C R114, R115, R114, RZ ;  /* 0x000000727372723e */ /* 0x000fe400048060ff */
[----:B------:R-:W-:Y:S02]  /*215c0*/  F2FP.SATFINITE.E5M2.F32.PACK_AB_MERGE_C R150, R151, R150, RZ ;  /* 0x000000969796723e */ /* 0x000fe400048060ff */
[----:B------:R-:W-:Y:S02]  /*215d0*/  F2FP.SATFINITE.E5M2.F32.PACK_AB_MERGE_C R118, R119, R118, RZ ;  /* 0x000000767776723e */ /* 0x000fe400048060ff */
[----:B------:R-:W-:-:S02]  /*215e0*/  F2FP.SATFINITE.E5M2.F32.PACK_AB_MERGE_C R86, R87, R86, RZ ;  /* 0x000000565756723e */ /* 0x000fc400048060ff */
[----:B------:R-:W-:Y:S02]  /*215f0*/  F2FP.SATFINITE.E5M2.F32.PACK_AB_MERGE_C R116, R117, R116, RZ ;  /* 0x000000747574723e */ /* 0x000fe400048060ff */
[----:B--2---:R-:W-:Y:S01]  /*21600*/  LOP3.LUT R6, R7, 0xf0, RZ, 0xc0, !PT ;  /* 0x000000f007067812 */ /* 0x004fe200078ec0ff */
[----:B------:R-:W-:-:S05]  /*21610*/  IMAD.SHL.U32 R7, R3, 0x40, RZ ;  /* 0x0000004003077824 */ /* 0x000fca00078e00ff */
[----:B------:R-:W-:-:S04]  /*21620*/  LOP3.LUT R7, R7, 0x400, RZ, 0xc0, !PT ;  /* 0x0000040007077812 */ /* 0x000fc800078ec0ff */
[----:B------:R-:W-:Y:S02]  /*21630*/  IADD3 R36, R7, UR58, R6 ;  /* 0x0000003a07247c10 */ /* 0x000fe4000fffe006 */
[----:B------:R-:W-:Y:S02]  /*21640*/  LOP3.LUT R7, R58, 0xffff, RZ, 0xc0, !PT ;  /* 0x0000ffff3a077812 */ /* 0x000fe400078ec0ff */
[--C-:B------:R-:W-:Y:S02]  /*21650*/  PRMT R6, R88, 0x3340, R13.reuse ;  /* 0x0000334058067816 */ /* 0x100fe4000000000d */
[----:B------:R-:W-:Y:S02]  /*21660*/  SHF.R.U32.HI R13, RZ, 0x8, R13 ;  /* 0x00000008ff0d7819 */ /* 0x000fe4000001160d */
[----:B------:R-:W-:Y:S02]  /*21670*/  SHF.R.U32.HI R12, RZ, 0x8, R7 ;  /* 0x00000008ff0c7819 */ /* 0x000fe40000011607 */
[----:B------:R-:W-:-:S02]  /*21680*/  LOP3.LUT R13, R13, 0xffff, RZ, 0xc0, !PT ;  /* 0x0000ffff0d0d7812 */ /* 0x000fc400078ec0ff */
[----:B------:R-:W-:Y:S02]  /*21690*/  PRMT R8, R122, 0x3340, R7 ;  /* 0x000033407a087816 */ /* 0x000fe40000000007 */
[----:B------:R-:W-:Y:S02]  /*216a0*/  PRMT R7, R90, 0x3340, R17 ;  /* 0x000033405a077816 */ /* 0x000fe40000000011 */
[----:B------:R-:W-:Y:S02]  /*216b0*/  LOP3.LUT R9, R12, 0xffff, RZ, 0xc0, !PT ;  /* 0x0000ffff0c097812 */ /* 0x000fe400078ec0ff */
[----:B------:R-:W-:Y:S02]  /*216c0*/  LOP3.LUT R17, R11, 0xffff, RZ, 0xc0, !PT ;  /* 0x0000ffff0b117812 */ /* 0x000fe400078ec0ff */
[----:B------:R-:W-:Y:S02]  /*216d0*/  PRMT R11, R10, 0x3340, R13 ;  /* 0x000033400a0b7816 */ /* 0x000fe4000000000d */
[----:B------:R-:W-:-:S02]  /*216e0*/  LOP3.LUT R13, R60, 0xffff, RZ, 0xc0, !PT ;  /* 0x0000ffff3c0d7812 */ /* 0x000fc400078ec0ff */
[----:B------:R-:W-:Y:S02]  /*216f0*/  PRMT R9, R16, 0x3340, R9 ;  /* 0x0000334010097816 */ /* 0x000fe40000000009 */
[----:B------:R-:W-:Y:S02]  /*21700*/  SHF.R.U32.HI R16, RZ, 0x8, R124 ;  /* 0x00000008ff107819 */ /* 0x000fe4000001167c */
[----:B------:R-:W-:Y:S02]  /*21710*/  PRMT R10, R17, 0x3340, R14 ;  /* 0x00003340110a7816 */ /* 0x000fe4000000000e */
[----:B------:R-:W-:Y:S01]  /*21720*/  SHF.R.U32.HI R20, RZ, 0x8, R13 ;  /* 0x00000008ff147819 */ /* 0x000fe2000001160d */
[----:B------:R-:W-:Y:S01]  /*21730*/  IMAD.IADD R36, R15, 0x1, R36 ;  /* 0x000000010f247824 */ /* 0x000fe200078e0224 */
[----:B------:R-:W-:Y:S02]  /*21740*/  SHF.R.U32.HI R17, RZ, 0x8, R126 ;  /* 0x00000008ff117819 */ /* 0x000fe4000001167e */
[----:B------:R-:W-:-:S02]  /*21750*/  PRMT R14, R126, 0x3340, R21 ;  /* 0x000033407e0e7816 */ /* 0x000fc40000000015 */
[----:B------:R-:W-:Y:S02]  /*21760*/  SHF.R.U32.HI R21, RZ, 0x8, R21 ;  /* 0x00000008ff157819 */ /* 0x000fe40000011615 */
[----:B------:R-:W-:Y:S02]  /*21770*/  PRMT R15, R124, 0x3340, R13 ;  /* 0x000033407c0f7816 */ /* 0x000fe4000000000d */
[----:B------:R-:W-:Y:S02]  /*21780*/  LOP3.LUT R25, R16, 0xffff, RZ, 0xc0, !PT ;  /* 0x0000ffff10197812 */ /* 0x000fe400078ec0ff */
[----:B------:R-:W-:Y:S02]  /*21790*/  PRMT R13, R92, 0x3340, R19 ;  /* 0x000033405c0d7816 */ /* 0x000fe40000000013 */
[----:B------:R-:W-:Y:S02]  /*217a0*/  LOP3.LUT R16, R20, 0xffff, RZ, 0xc0, !PT ;  /* 0x0000ffff14107812 */ /* 0x000fe400078ec0ff */
[----:B------:R-:W-:-:S02]  /*217b0*/  SHF.R.U32.HI R19, RZ, 0x8, R94 ;  /* 0x00000008ff137819 */ /* 0x000fc4000001165e */
[--C-:B------:R-:W-:Y:S02]  /*217c0*/  PRMT R12, R94, 0x3340, R23.reuse ;  /* 0x000033405e0c7816 */ /* 0x100fe40000000017 */
[----:B------:R-:W-:Y:S02]  /*217d0*/  LOP3.LUT R20, R17, 0xffff, RZ, 0xc0, !PT ;  /* 0x0000ffff11147812 */ /* 0x000fe400078ec0ff */
[----:B------:R-:W-:Y:S02]  /*217e0*/  SHF.R.U32.HI R23, RZ, 0x8, R23 ;  /* 0x00000008ff177819 */ /* 0x000fe40000011617 */
[----:B------:R-:W-:Y:S02]  /*217f0*/  LOP3.LUT R17, R21, 0xffff, RZ, 0xc0, !PT ;  /* 0x0000ffff15117812 */ /* 0x000fe400078ec0ff */
[----:B------:R-:W-:Y:S02]  /*21800*/  LOP3.LUT R21, R18, 0xffff, RZ, 0xc0, !PT ;  /* 0x0000ffff12157812 */ /* 0x000fe400078ec0ff */
[----:B------:R-:W-:-:S02]  /*21810*/  LOP3.LUT R18, R22, 0xffff, RZ, 0xc0, !PT ;  /* 0x0000ffff16127812 */ /* 0x000fc400078ec0ff */
[----:B------:R-:W-:Y:S02]  /*21820*/  LOP3.LUT R22, R19, 0xffff, RZ, 0xc0, !PT ;  /* 0x0000ffff13167812 */ /* 0x000fe400078ec0ff */
[----:B------:R-:W-:Y:S02]  /*21830*/  LOP3.LUT R19, R23, 0xffff, RZ, 0xc0, !PT ;  /* 0x0000ffff17137812 */ /* 0x000fe400078ec0ff */
[----:B------:R-:W-:Y:S02]  /*21840*/  LOP3.LUT R23, R32, 0xffff, RZ, 0xc0, !PT ;  /* 0x0000ffff20177812 */ /* 0x000fe400078ec0ff */
[----:B------:R-:W-:Y:S02]  /*21850*/  PRMT R18, R21, 0x3340, R18 ;  /* 0x0000334015127816 */ /* 0x000fe40000000012 */
[----:B------:R-:W-:Y:S02]  /*21860*/  PRMT R16, R25, 0x3340, R16 ;  /* 0x0000334019107816 */ /* 0x000fe40000000010 */
[----:B------:R-:W-:-:S02]  /*21870*/  LOP3.LUT R21, R64, 0xffff, RZ, 0xc0, !PT ;  /* 0x0000ffff40157812 */ /* 0x000fc400078ec0ff */
[----:B------:R-:W-:Y:S02]  /*21880*/  SHF.R.U32.HI R25, RZ, 0x8, R130 ;  /* 0x00000008ff197819 */ /* 0x000fe40000011682 */
[----:B------:R-:W-:Y:S02]  /*21890*/  SHF.R.U32.HI R30, RZ, 0x8, R23 ;  /* 0x00000008ff1e7819 */ /* 0x000fe40000011617 */
[----:B------:R-:W-:Y:S02]  /*218a0*/  PRMT R17, R20, 0x3340, R17 ;  /* 0x0000334014117816 */ /* 0x000fe40000000011 */
[--C-:B------:R-:W-:Y:S02]  /*218b0*/  PRMT R20, R128, 0x3340, R21.reuse ;  /* 0x0000334080147816 */ /* 0x100fe40000000015 */
[----:B------:R-:W-:Y:S02]  /*218c0*/  SHF.R.U32.HI R28, RZ, 0x8, R21 ;  /* 0x00000008ff1c7819 */ /* 0x000fe40000011615 */
[----:B------:R-:W-:-:S02]  /*218d0*/  PRMT R19, R22, 0x3340, R19 ;  /* 0x0000334016137816 */ /* 0x000fc40000000013 */
[--C-:B------:R-:W-:Y:S02]  /*218e0*/  PRMT R21, R130, 0x3340, R29.reuse ;  /* 0x0000334082157816 */ /* 0x100fe4000000001d */
[----:B------:R-:W-:Y:S02]  /*218f0*/  LOP3.LUT R24, R25, 0xffff, RZ, 0xc0, !PT ;  /* 0x0000ffff19187812 */ /* 0x000fe400078ec0ff */
[----:B------:R-:W-:Y:S02]  /*21900*/  SHF.R.U32.HI R29, RZ, 0x8, R29 ;  /* 0x00000008ff1d7819 */ /* 0x000fe4000001161d */
[----:B------:R-:W-:Y:S02]  /*21910*/  PRMT R22, R96, 0x3340, R23 ;  /* 0x0000334060167816 */ /* 0x000fe40000000017 */
[----:B------:R-:W-:Y:S02]  /*21920*/  LOP3.LUT R25, R26, 0xffff, RZ, 0xc0, !PT ;  /* 0x0000ffff1a197812 */ /* 0x000fe400078ec0ff */
[----:B------:R-:W-:-:S02]  /*21930*/  LOP3.LUT R30, R30, 0xffff, RZ, 0xc0, !PT ;  /* 0x0000ffff1e1e7812 */ /* 0x000fc400078ec0ff */
[--C-:B------:R-:W-:Y:S02]  /*21940*/  PRMT R23, R98, 0x3340, R31.reuse ;  /* 0x0000334062177816 */ /* 0x100fe4000000001f */
[----:B------:R-:W-:Y:S02]  /*21950*/  SHF.R.U32.HI R31, RZ, 0x8, R31 ;  /* 0x00000008ff1f7819 */ /* 0x000fe4000001161f */
[----:B------:R-:W-:Y:S02]  /*21960*/  LOP3.LUT R28, R28, 0xffff, RZ, 0xc0, !PT ;  /* 0x0000ffff1c1c7812 */ /* 0x000fe400078ec0ff */
[----:B------:R-:W-:Y:S02]  /*21970*/  LOP3.LUT R29, R29, 0xffff, RZ, 0xc0, !PT ;  /* 0x0000ffff1d1d7812 */ /* 0x000fe400078ec0ff */
[----:B------:R-:W-:Y:S02]  /*21980*/  PRMT R41, R25, 0x3340, R30 ;  /* 0x0000334019297816 */ /* 0x000fe4000000001e */
[----:B------:R-:W-:-:S02]  /*21990*/  LOP3.LUT R25, R68, 0xffff, RZ, 0xc0, !PT ;  /* 0x0000ffff44197812 */ /* 0x000fc400078ec0ff */
[----:B------:R-:W-:Y:S02]  /*219a0*/  LOP3.LUT R26, R27, 0xffff, RZ, 0xc0, !PT ;  /* 0x0000ffff1b1a7812 */ /* 0x000fe400078ec0ff */
[----:B------:R-:W-:Y:S02]  /*219b0*/  LOP3.LUT R31, R31, 0xffff, RZ, 0xc0, !PT ;  /* 0x0000ffff1f1f7812 */ /* 0x000fe400078ec0ff */
[----:B------:R-:W-:Y:S02]  /*219c0*/  LOP3.LUT R27, R37, 0xffff, RZ, 0xc0, !PT ;  /* 0x0000ffff251b7812 */ /* 0x000fe400078ec0ff */
[----:B------:R-:W-:Y:S02]  /*219d0*/  PRMT R39, R33, 0x3340, R28 ;  /* 0x0000334021277816 */ /* 0x000fe4000000001c */
[----:B------:R-:W-:Y:S02]  /*219e0*/  PRMT R56, R24, 0x3340, R29 ;  /* 0x0000334018387816 */ /* 0x000fe4000000001d */
[----:B------:R-:W-:-:S02]  /*219f0*/  SHF.R.U32.HI R24, RZ, 0x8, R132 ;  /* 0x00000008ff187819 */ /* 0x000fc40000011684 */
[--C-:B------:R-:W-:Y:S02]  /*21a00*/  PRMT R37, R132, 0x3340, R25.reuse ;  /* 0x0000334084257816 */ /* 0x100fe40000000019 */
[----:B------:R-:W-:Y:S02]  /*21a10*/  SHF.R.U32.HI R28, RZ, 0x8, R25 ;  /* 0x00000008ff1c7819 */ /* 0x000fe40000011619 */
[----:B------:R-:W-:Y:S02]  /*21a20*/  PRMT R58, R26, 0x3340, R31 ;  /* 0x000033401a3a7816 */ /* 0x000fe4000000001f */
[----:B------:R-:W-:Y:S02]  /*21a30*/  LOP3.LUT R29, R70, 0xffff, RZ, 0xc0, !PT ;  /* 0x0000ffff461d7812 */ /* 0x000fe400078ec0ff */
[----:B------:R-:W-:Y:S02]  /*21a40*/  SHF.R.U32.HI R25, RZ, 0x8, R134 ;  /* 0x00000008ff197819 */ /* 0x000fe40000011686 */
[----:B------:R-:W-:-:S02]  /*21a50*/  SHF.R.U32.HI R26, RZ, 0x8, R100 ;  /* 0x00000008ff1a7819 */ /* 0x000fc40000011664 */
[----:B------:R-:W-:Y:S02]  /*21a60*/  SHF.R.U32.HI R30, RZ, 0x8, R27 ;  /* 0x00000008ff1e7819 */ /* 0x000fe4000001161b */
[----:B------:R-:W-:Y:S02]  /*21a70*/  LOP3.LUT R31, R38, 0xffff, RZ, 0xc0, !PT ;  /* 0x0000ffff261f7812 */ /* 0x000fe400078ec0ff */
[----:B------:R-:W-:Y:S02]  /*21a80*/  LOP3.LUT R33, R24, 0xffff, RZ, 0xc0, !PT ;  /* 0x0000ffff18217812 */ /* 0x000fe400078ec0ff */
[--C-:B------:R-:W-:Y:S02]  /*21a90*/  PRMT R43, R134, 0x3340, R29.reuse ;  /* 0x00003340862b7816 */ /* 0x100fe4000000001d */
[----:B------:R-:W-:Y:S02]  /*21aa0*/  LOP3.LUT R24, R25, 0xffff, RZ, 0xc0, !PT ;  /* 0x0000ffff19187812 */ /* 0x000fe400078ec0ff */
[----:B------:R-:W-:-:S02]  /*21ab0*/  SHF.R.U32.HI R29, RZ, 0x8, R29 ;  /* 0x00000008ff1d7819 */ /* 0x000fc4000001161d */
[----:B------:R-:W-:Y:S02]  /*21ac0*/  LOP3.LUT R25, R26, 0xffff, RZ, 0xc0, !PT ;  /* 0x0000ffff1a197812 */ /* 0x000fe400078ec0ff */
[----:B------:R-:W-:Y:S02]  /*21ad0*/  LOP3.LUT R30, R30, 0xffff, RZ, 0xc0, !PT ;  /* 0x0000ffff1e1e7812 */ /* 0x000fe400078ec0ff */
[----:B------:R-:W-:Y:S02]  /*21ae0*/  PRMT R45, R100, 0x3340, R27 ;  /* 0x00003340642d7816 */ /* 0x000fe4000000001b */
[--C-:B------:R-:W-:Y:S02]  /*21af0*/  PRMT R47, R102, 0x3340, R31.reuse ;  /* 0x00003340662f7816 */ /* 0x100fe4000000001f */
[----:B------:R-:W-:Y:S02]  /*21b00*/  SHF.R.U32.HI R27, RZ, 0x8, R102 ;  /* 0x00000008ff1b7819 */ /* 0x000fe40000011666 */
[----:B------:R-:W-:-:S02]  /*21b10*/  SHF.R.U32.HI R31, RZ, 0x8, R31 ;  /* 0x00000008ff1f7819 */ /* 0x000fc4000001161f */
[----:B------:R-:W-:Y:S02]  /*21b20*/  LOP3.LUT R28, R28, 0xffff, RZ, 0xc0, !PT ;  /* 0x0000ffff1c1c7812 */ /* 0x000fe400078ec0ff */
[----:B------:R-:W-:Y:S02]  /*21b30*/  LOP3.LUT R29, R29, 0xffff, RZ, 0xc0, !PT ;  /* 0x0000ffff1d1d7812 */ /* 0x000fe400078ec0ff */
[----:B------:R-:W-:Y:S02]  /*21b40*/  PRMT R62, R25, 0x3340, R30 ;  /* 0x00003340193e7816 */ /* 0x000fe4000000001e */
[----:B------:R-:W-:Y:S02]  /*21b50*/  LOP3.LUT R25, R72, 0xffff, RZ, 0xc0, !PT ;  /* 0x0000ffff48197812 */ /* 0x000fe400078ec0ff */
[----:B------:R-:W-:Y:S02]  /*21b60*/  LOP3.LUT R26, R27, 0xffff, RZ, 0xc0, !PT ;  /* 0x0000ffff1b1a7812 */ /* 0x000fe400078ec0ff */
[----:B------:R-:W-:-:S02]  /*21b70*/  LOP3.LUT R31, R31, 0xffff, RZ, 0xc0, !PT ;  /* 0x0000ffff1f1f7812 */ /* 0x000fc400078ec0ff */
[----:B------:R-:W-:Y:S02]  /*21b80*/  LOP3.LUT R27, R40, 0xffff, RZ, 0xc0, !PT ;  /* 0x0000ffff281b7812 */ /* 0x000fe400078ec0ff */
[----:B------:R-:W-:Y:S02]  /*21b90*/  PRMT R38, R33, 0x3340, R28 ;  /* 0x0000334021267816 */ /* 0x000fe4000000001c */
[----:B------:R-:W-:Y:S02]  /*21ba0*/  PRMT R60, R24, 0x3340, R29 ;  /* 0x00003340183c7816 */ /* 0x000fe4000000001d */
[----:B------:R-:W-:Y:S02]  /*21bb0*/  SHF.R.U32.HI R24, RZ, 0x8, R136 ;  /* 0x00000008ff187819 */ /* 0x000fe40000011688 */
[--C-:B------:R-:W-:Y:S02]  /*21bc0*/  PRMT R40, R136, 0x3340, R25.reuse ;  /* 0x0000334088287816 */ /* 0x100fe40000000019 */
[----:B------:R-:W-:-:S02]  /*21bd0*/  SHF.R.U32.HI R28, RZ, 0x8, R25 ;  /* 0x00000008ff1c7819 */ /* 0x000fc40000011619 */
[----:B------:R-:W-:Y:S02]  /*21be0*/  PRMT R64, R26, 0x3340, R31 ;  /* 0x000033401a407816 */ /* 0x000fe4000000001f */
[----:B------:R-:W-:Y:S02]  /*21bf0*/  LOP3.LUT R29, R74, 0xffff, RZ, 0xc0, !PT ;  /* 0x0000ffff4a1d7812 */ /* 0x000fe400078ec0ff */
[----:B------:R-:W-:Y:S02]  /*21c00*/  SHF.R.U32.HI R25, RZ, 0x8, R138 ;  /* 0x00000008ff197819 */ /* 0x000fe4000001168a */
[----:B------:R-:W-:Y:S02]  /*21c10*/  SHF.R.U32.HI R26, RZ, 0x8, R104 ;  /* 0x00000008ff1a7819 */ /* 0x000fe40000011668 */
[----:B------:R-:W-:Y:S02]  /*21c20*/  SHF.R.U32.HI R30, RZ, 0x8, R27 ;  /* 0x00000008ff1e7819 */ /* 0x000fe4000001161b */
[----:B------:R-:W-:-:S02]  /*21c30*/  LOP3.LUT R31, R42, 0xffff, RZ, 0xc0, !PT ;  /* 0x0000ffff2a1f7812 */ /* 0x000fc400078ec0ff */
[----:B------:R-:W-:Y:S02]  /*21c40*/  LOP3.LUT R33, R24, 0xffff, RZ, 0xc0, !PT ;  /* 0x0000ffff18217812 */ /* 0x000fe400078ec0ff */
[--C-:B------:R-:W-:Y:S02]  /*21c50*/  PRMT R42, R138, 0x3340, R29.reuse ;  /* 0x000033408a2a7816 */ /* 0x100fe4000000001d */
[----:B------:R-:W-:Y:S02]  /*21c60*/  LOP3.LUT R24, R25, 0xffff, RZ, 0xc0, !PT ;  /* 0x0000ffff19187812 */ /* 0x000fe400078ec0ff */
[----:B------:R-:W-:Y:S02]  /*21c70*/  SHF.R.U32.HI R29, RZ, 0x8, R29 ;  /* 0x00000008ff1d7819 */ /* 0x000fe4000001161d */
[----:B------:R-:W-:Y:S02]  /*21c80*/  LOP3.LUT R25, R26, 0xffff, RZ, 0xc0, !PT ;  /* 0x0000ffff1a197812 */ /* 0x000fe400078ec0ff */
[----:B------:R-:W-:-:S02]  /*21c90*/  LOP3.LUT R30, R30, 0xffff, RZ, 0xc0, !PT ;  /* 0x0000ffff1e1e7812 */ /* 0x000fc400078ec0ff */
[----:B------:R-:W-:Y:S02]  /*21ca0*/  PRMT R53, R104, 0x3340, R27 ;  /* 0x0000334068357816 */ /* 0x000fe4000000001b */
[--C-:B------:R-:W-:Y:S02]  /*21cb0*/  PRMT R55, R106, 0x3340, R31.reuse ;  /* 0x000033406a377816 */ /* 0x100fe4000000001f */
[----:B------:R-:W-:Y:S02]  /*21cc0*/  SHF.R.U32.HI R27, RZ, 0x8, R106 ;  /* 0x00000008ff1b7819 */ /* 0x000fe4000001166a */
[----:B------:R-:W-:Y:S02]  /*21cd0*/  SHF.R.U32.HI R31, RZ, 0x8, R31 ;  /* 0x00000008ff1f7819 */ /* 0x000fe4000001161f */
[----:B------:R-:W-:Y:S02]  /*21ce0*/  LOP3.LUT R28, R28, 0xffff, RZ, 0xc0, !PT ;  /* 0x0000ffff1c1c7812 */ /* 0x000fe400078ec0ff */
[----:B------:R-:W-:-:S02]  /*21cf0*/  LOP3.LUT R29, R29, 0xffff, RZ, 0xc0, !PT ;  /* 0x0000ffff1d1d7812 */ /* 0x000fc400078ec0ff */
[----:B------:R-:W-:Y:S02]  /*21d00*/  PRMT R66, R25, 0x3340, R30 ;  /* 0x0000334019427816 */ /* 0x000fe4000000001e */
[----:B------:R-:W-:Y:S02]  /*21d10*/  LOP3.LUT R25, R76, 0xffff, RZ, 0xc0, !PT ;  /* 0x0000ffff4c197812 */ /* 0x000fe400078ec0ff */
[----:B------:R-:W-:Y:S02]  /*21d20*/  LOP3.LUT R26, R27, 0xffff, RZ, 0xc0, !PT ;  /* 0x0000ffff1b1a7812 */ /* 0x000fe400078ec0ff */
[----:B------:R-:W-:Y:S02]  /*21d30*/  LOP3.LUT R31, R31, 0xffff, RZ, 0xc0, !PT ;  /* 0x0000ffff1f1f7812 */ /* 0x000fe400078ec0ff */
[----:B------:R-:W-:Y:S02]  /*21d40*/  LOP3.LUT R27, R44, 0xffff, RZ, 0xc0, !PT ;  /* 0x0000ffff2c1b7812 */ /* 0x000fe400078ec0ff */
[----:B------:R-:W-:-:S02]  /*21d50*/  PRMT R49, R33, 0x3340, R28 ;  /* 0x0000334021317816 */ /* 0x000fc4000000001c */
[----:B------:R-:W-:Y:S02]  /*21d60*/  PRMT R51, R24, 0x3340, R29 ;  /* 0x0000334018337816 */ /* 0x000fe4000000001d */
[----:B------:R-:W-:Y:S02]  /*21d70*/  SHF.R.U32.HI R24, RZ, 0x8, R140 ;  /* 0x00000008ff187819 */ /* 0x000fe4000001168c */
[--C-:B------:R-:W-:Y:S02]  /*21d80*/  PRMT R44, R140, 0x3340, R25.reuse ;  /* 0x000033408c2c7816 */ /* 0x100fe40000000019 */
[----:B------:R-:W-:Y:S02]  /*21d90*/  SHF.R.U32.HI R28, RZ, 0x8, R25 ;  /* 0x00000008ff1c7819 */ /* 0x000fe40000011619 */
[----:B------:R-:W-:Y:S02]  /*21da0*/  PRMT R68, R26, 0x3340, R31 ;  /* 0x000033401a447816 */ /* 0x000fe4000000001f */
[----:B------:R-:W-:-:S02]  /*21db0*/  LOP3.LUT R29, R78, 0xffff, RZ, 0xc0, !PT ;  /* 0x0000ffff4e1d7812 */ /* 0x000fc400078ec0ff */
[----:B------:R-:W-:Y:S02]  /*21dc0*/  SHF.R.U32.HI R25, RZ, 0x8, R142 ;  /* 0x00000008ff197819 */ /* 0x000fe4000001168e */
[----:B------:R-:W-:Y:S02]  /*21dd0*/  SHF.R.U32.HI R26, RZ, 0x8, R108 ;  /* 0x00000008ff1a7819 */ /* 0x000fe4000001166c */
[----:B------:R-:W-:Y:S02]  /*21de0*/  SHF.R.U32.HI R30, RZ, 0x8, R27 ;  /* 0x00000008ff1e7819 */ /* 0x000fe4000001161b */
[----:B------:R-:W-:Y:S02]  /*21df0*/  LOP3.LUT R110, R110, 0xffff, RZ, 0xc0, !PT ;  /* 0x0000ffff6e6e7812 */ /* 0x000fe400078ec0ff */
[----:B------:R-:W-:Y:S02]  /*21e00*/  LOP3.LUT R31, R46, 0xffff, RZ, 0xc0, !PT ;  /* 0x0000ffff2e1f7812 */ /* 0x000fe400078ec0ff */
[----:B------:R-:W-:-:S02]  /*21e10*/  LOP3.LUT R33, R24, 0xffff, RZ, 0xc0, !PT ;  /* 0x0000ffff18217812 */ /* 0x000fc400078ec0ff */
[--C-:B------:R-:W-:Y:S02]  /*21e20*/  PRMT R46, R142, 0x3340, R29.reuse ;  /* 0x000033408e2e7816 */ /* 0x100fe4000000001d */
[----:B------:R-:W-:Y:S02]  /*21e30*/  LOP3.LUT R24, R25, 0xffff, RZ, 0xc0, !PT ;  /* 0x0000ffff19187812 */ /* 0x000fe400078ec0ff */
[----:B------:R-:W-:Y:S02]  /*21e40*/  SHF.R.U32.HI R29, RZ, 0x8, R29 ;  /* 0x00000008ff1d7819 */ /* 0x000fe4000001161d */
[----:B------:R-:W-:Y:S02]  /*21e50*/  LOP3.LUT R25, R26, 0xffff, RZ, 0xc0, !PT ;  /* 0x0000ffff1a197812 */ /* 0x000fe400078ec0ff */
[----:B------:R-:W-:Y:S02]  /*21e60*/  LOP3.LUT R30, R30, 0xffff, RZ, 0xc0, !PT ;  /* 0x0000ffff1e1e7812 */ /* 0x000fe400078ec0ff */
[----:B------:R-:W-:-:S02]  /*21e70*/  PRMT R61, R108, 0x3340, R27 ;  /* 0x000033406c3d7816 */ /* 0x000fc4000000001b */
[--C-:B------:R-:W-:Y:S02]  /*21e80*/  PRMT R63, R110, 0x3340, R31.reuse ;  /* 0x000033406e3f7816 */ /* 0x100fe4000000001f */
[----:B------:R-:W-:Y:S02]  /*21e90*/  SHF.R.U32.HI R27, RZ, 0x8, R110 ;  /* 0x00000008ff1b7819 */ /* 0x000fe4000001166e */
[----:B------:R-:W-:Y:S02]  /*21ea0*/  SHF.R.U32.HI R31, RZ, 0x8, R31 ;  /* 0x00000008ff1f7819 */ /* 0x000fe4000001161f */
[----:B------:R-:W-:Y:S02]  /*21eb0*/  PRMT R4, R4, 0x5410, R5 ;  /* 0x0000541004047816 */ /* 0x000fe40000000005 */
[----:B------:R-:W-:Y:S02]  /*21ec0*/  PRMT R5, R8, 0x5410, R9 ;  /* 0x0000541008057816 */ /* 0x000fe40000000009 */
[----:B------:R-:W-:-:S02]  /*21ed0*/  PRMT R6, R6, 0x5410, R11 ;  /* 0x0000541006067816 */ /* 0x000fc4000000000b */
[----:B------:R-:W-:Y:S01]  /*21ee0*/  PRMT R7, R7, 0x5410, R10 ;  /* 0x0000541007077816 */ /* 0x000fe2000000000a */
[----:B------:R-:W-:Y:S01]  /*21ef0*/  BAR.SYNC.DEFER_BLOCKING 0x0 ;  /* 0x0000000000007b1d */ /* 0x000fe20000010000 */
[----:B------:R-:W-:Y:S02]  /*21f00*/  LOP3.LUT R28, R28, 0xffff, RZ, 0xc0, !PT ;  /* 0x0000ffff1c1c7812 */ /* 0x000fe400078ec0ff */
[----:B------:R-:W-:Y:S02]  /*21f10*/  LOP3.LUT R29, R29, 0xffff, RZ, 0xc0, !PT ;  /* 0x0000ffff1d1d7812 */ /* 0x000fe400078ec0ff */
[----:B------:R-:W-:Y:S02]  /*21f20*/  PRMT R70, R25, 0x3340, R30 ;  /* 0x0000334019467816 */ /* 0x000fe4000000001e */
[----:B------:R-:W-:Y:S02]  /*21f30*/  LOP3.LUT R144, R144, 0xffff, RZ, 0xc0, !PT ;  /* 0x0000ffff90907812 */ /* 0x000fe400078ec0ff */
[----:B------:R-:W-:-:S02]  /*21f40*/  LOP3.LUT R25, R80, 0xffff, RZ, 0xc0, !PT ;  /* 0x0000ffff50197812 */ /* 0x000fc400078ec0ff */
[----:B------:R-:W-:Y:S02]  /*21f50*/  LOP3.LUT R26, R27, 0xffff, RZ, 0xc0, !PT ;  /* 0x0000ffff1b1a7812 */ /* 0x000fe400078ec0ff */
[----:B------:R-:W-:Y:S02]  /*21f60*/  LOP3.LUT R31, R31, 0xffff, RZ, 0xc0, !PT ;  /* 0x0000ffff1f1f7812 */ /* 0x000fe400078ec0ff */
[----:B------:R-:W-:Y:S02]  /*21f70*/  LOP3.LUT R146, R146, 0xffff, RZ, 0xc0, !PT ;  /* 0x0000ffff92927812 */ /* 0x000fe400078ec0ff */
[----:B------:R-:W-:Y:S02]  /*21f80*/  LOP3.LUT R112, R112, 0xffff, RZ, 0xc0, !PT ;  /* 0x0000ffff70707812 */ /* 0x000fe400078ec0ff */
[----:B------:R-:W-:Y:S02]  /*21f90*/  LOP3.LUT R27, R48, 0xffff, RZ, 0xc0, !PT ;  /* 0x0000ffff301b7812 */ /* 0x000fe400078ec0ff */
[----:B------:R-:W-:-:S02]  /*21fa0*/  PRMT R57, R33, 0x3340, R28 ;  /* 0x0000334021397816 */ /* 0x000fc4000000001c */
[----:B------:R-:W-:Y:S01]  /*21fb0*/  PRMT R59, R24, 0x3340, R29 ;  /* 0x00003340183b7816 */ /* 0x000fe2000000001d */
[----:B------:R0:W-:Y:S01]  /*21fc0*/  STSM.16.M88.4 [R36], R4 ;  /* 0x0000000424007844 */ /* 0x0001e20000000200 */
[----:B------:R-:W-:Y:S02]  /*21fd0*/  LOP3.LUT R29, R82, 0xffff, RZ, 0xc0, !PT ;  /* 0x0000ffff521d7812 */ /* 0x000fe400078ec0ff */
[----:B------:R-:W-:Y:S02]  /*21fe0*/  SHF.R.U32.HI R24, RZ, 0x8, R144 ;  /* 0x00000008ff187819 */ /* 0x000fe40000011690 */
[--C-:B------:R-:W-:Y:S02]  /*21ff0*/  PRMT R48, R144, 0x3340, R25.reuse ;  /* 0x0000334090307816 */ /* 0x100fe40000000019 */
[----:B------:R-:W-:Y:S02]  /*22000*/  SHF.R.U32.HI R28, RZ, 0x8, R25 ;  /* 0x00000008ff1c7819 */ /* 0x000fe40000011619 */
[----:B------:R-:W-:-:S02]  /*22010*/  PRMT R72, R26, 0x3340, R31 ;  /* 0x000033401a487816 */ /* 0x000fc4000000001f */
[----:B------:R-:W-:Y:S02]  /*22020*/  SHF.R.U32.HI R25, RZ, 0x8, R146 ;  /* 0x00000008ff197819 */ /* 0x000fe40000011692 */
[----:B------:R-:W-:Y:S02]  /*22030*/  SHF.R.U32.HI R26, RZ, 0x8, R112 ;  /* 0x00000008ff1a7819 */ /* 0x000fe40000011670 */
[----:B------:R-:W-:Y:S01]  /*22040*/  SHF.R.U32.HI R30, RZ, 0x8, R27 ;  /* 0x00000008ff1e7819 */ /* 0x000fe2000001161b */
[----:B0-----:R-:W0:Y:S01]  /*22050*/  LDC R5, c[0x0][0x244] ;  /* 0x00009100ff057b82 */ /* 0x001e220000000800 */
[----:B------:R-:W-:Y:S02]  /*22060*/  LOP3.LUT R31, R50, 0xffff, RZ, 0xc0, !PT ;  /* 0x0000ffff321f7812 */ /* 0x000fe400078ec0ff */
[----:B------:R-:W-:Y:S02]  /*22070*/  PRMT R50, R146, 0x3340, R29 ;  /* 0x0000334092327816 */ /* 0x000fe4000000001d */
[----:B------:R-:W-:-:S02]  /*22080*/  LOP3.LUT R33, R24, 0xffff, RZ, 0xc0, !PT ;  /* 0x0000ffff18217812 */ /* 0x000fc400078ec0ff */
[----:B------:R-:W-:Y:S02]  /*22090*/  SHF.R.U32.HI R29, RZ, 0x8, R29 ;  /* 0x00000008ff1d7819 */ /* 0x000fe4000001161d */
[----:B------:R-:W-:Y:S02]  /*220a0*/  LOP3.LUT R24, R25, 0xffff, RZ, 0xc0, !PT ;  /* 0x0000ffff19187812 */ /* 0x000fe400078ec0ff */
[----:B------:R-:W-:Y:S02]  /*220b0*/  LOP3.LUT R25, R26, 0xffff, RZ, 0xc0, !PT ;  /* 0x0000ffff1a197812 */ /* 0x000fe400078ec0ff */
[----:B------:R-:W-:Y:S02]  /*220c0*/  LOP3.LUT R30, R30, 0xffff, RZ, 0xc0, !PT ;  /* 0x0000ffff1e1e7812 */ /* 0x000fe400078ec0ff */
[----:B------:R-:W-:Y:S02]  /*220d0*/  LOP3.LUT R29, R29, 0xffff, RZ, 0xc0, !PT ;  /* 0x0000ffff1d1d7812 */ /* 0x000fe400078ec0ff */
[----:B------:R-:W-:-:S02]  /*220e0*/  LOP3.LUT R28, R28, 0xffff, RZ, 0xc0, !PT ;  /* 0x0000ffff1c1c7812 */ /* 0x000fc400078ec0ff */
[----:B------:R-:W-:Y:S02]  /*220f0*/  PRMT R74, R25, 0x3340, R30 ;  /* 0x00003340194a7816 */ /* 0x000fe4000000001e */
[----:B------:R-:W-:Y:S02]  /*22100*/  LOP3.LUT R148, R148, 0xffff, RZ, 0xc0, !PT ;  /* 0x0000ffff94947812 */ /* 0x000fe400078ec0ff */
[----:B------:R-:W-:Y:S02]  /*22110*/  LOP3.LUT R25, R84, 0xffff, RZ, 0xc0, !PT ;  /* 0x0000ffff54197812 */ /* 0x000fe400078ec0ff */
[----:B------:R-:W-:Y:S02]  /*22120*/  PRMT R67, R24, 0x3340, R29 ;  /* 0x0000334018437816 */ /* 0x000fe4000000001d */
[----:B------:R-:W-:Y:S02]  /*22130*/  PRMT R65, R33, 0x3340, R28 ;  /* 0x0000334021417816 */ /* 0x000fe4000000001c */
[----:B------:R-:W-:-:S02]  /*22140*/  SHF.R.U32.HI R24, RZ, 0x8, R148 ;  /* 0x00000008ff187819 */ /* 0x000fc40000011694 */
[----:B------:R-:W-:Y:S02]  /*22150*/  SHF.R.U32.HI R28, RZ, 0x8, R25 ;  /* 0x00000008ff1c7819 */ /* 0x000fe40000011619 */
[----:B------:R-:W-:Y:S02]  /*22160*/  LOP3.LUT R3, R3, 0x7f, RZ, 0xc0, !PT ;  /* 0x0000007f03037812 */ /* 0x000fe400078ec0ff */
[----:B------:R-:W-:Y:S02]  /*22170*/  LOP3.LUT R33, R24, 0xffff, RZ, 0xc0, !PT ;  /* 0x0000ffff18217812 */ /* 0x000fe400078ec0ff */
[----:B------:R-:W-:Y:S02]  /*22180*/  LOP3.LUT R28, R28, 0xffff, RZ, 0xc0, !PT ;  /* 0x0000ffff1c1c7812 */ /* 0x000fe400078ec0ff */
[----:B------:R-:W-:Y:S02]  /*22190*/  LEA R3, R3, UR58, 0x4 ;  /* 0x0000003a03037c11 */ /* 0x000fe4000f8e20ff */
[----:B------:R-:W-:Y:S01]  /*221a0*/  PRMT R73, R33, 0x3340, R28 ;  /* 0x0000334021497816 */ /* 0x000fe2000000001c */
[----:B------:R-:W-:Y:S01]  /*221b0*/  BAR.SYNC.DEFER_BLOCKING 0x0 ;  /* 0x0000000000007b1d */ /* 0x000fe20000010000 */
[----:B------:R-:W-:-:S02]  /*221c0*/  PRMT R16, R15, 0x5410, R16 ;  /* 0x000054100f107816 */ /* 0x000fc40000000010 */
[----:B------:R-:W-:-:S03]  /*221d0*/  PRMT R17, R14, 0x5410, R17 ;  /* 0x000054100e117816 */ /* 0x000fc60000000011 */
[----:B------:R-:W1:Y:S01]  /*221e0*/  LDS.128 R32, [R3] ;  /* 0x0000000003207984 */ /* 0x000e620000000c00 */
[----:B------:R-:W-:Y:S02]  /*221f0*/  PRMT R18, R13, 0x5410, R18 ;  /* 0x000054100d127816 */ /* 0x000fe40000000012 */
[----:B------:R-:W-:Y:S01]  /*22200*/  PRMT R19, R12, 0x5410, R19 ;  /* 0x000054100c137816 */ /* 0x000fe20000000013 */
[----:B------:R-:W-:Y:S01]  /*22210*/  BAR.SYNC.DEFER_BLOCKING 0x0 ;  /* 0x0000000000007b1d */ /* 0x000fe20000010000 */
[----:B------:R-:W-:Y:S02]  /*22220*/  LOP3.LUT R114, R114, 0xffff, RZ, 0xc0, !PT ;  /* 0x0000ffff72727812 */ /* 0x000fe400078ec0ff */
[----:B------:R-:W-:Y:S02]  /*22230*/  PRMT R69, R112, 0x3340, R27 ;  /* 0x0000334070457816 */ /* 0x000fe4000000001b */
[----:B------:R-:W-:Y:S02]  /*22240*/  PRMT R71, R114, 0x3340, R31 ;  /* 0x0000334072477816 */ /* 0x000fe4000000001f */
[----:B------:R-:W-:-:S02]  /*22250*/  SHF.R.U32.HI R27, RZ, 0x8, R114 ;  /* 0x00000008ff1b7819 */ /* 0x000fc40000011672 */
[----:B------:R-:W-:Y:S02]  /*22260*/  SHF.R.U32.HI R31, RZ, 0x8, R31 ;  /* 0x00000008ff1f7819 */ /* 0x000fe4000001161f */
[----:B------:R-:W-:Y:S02]  /*22270*/  LOP3.LUT R26, R27, 0xffff, RZ, 0xc0, !PT ;  /* 0x0000ffff1b1a7812 */ /* 0x000fe400078ec0ff */
[----:B------:R-:W-:Y:S01]  /*22280*/  LOP3.LUT R31, R31, 0xffff, RZ, 0xc0, !PT ;  /* 0x0000ffff1f1f7812 */ /* 0x000fe200078ec0ff */
[----:B------:R-:W-:Y:S01]  /*22290*/  STSM.16.M88.4 [R36], R16 ;  /* 0x0000001024007844 */ /* 0x000fe20000000200 */
[----:B------:R-:W-:Y:S02]  /*222a0*/  BAR.SYNC.DEFER_BLOCKING 0x0 ;  /* 0x0000000000007b1d */ /* 0x000fe40000010000 */
[----:B------:R-:W-:Y:S02]  /*222b0*/  PRMT R76, R26, 0x3340, R31 ;  /* 0x000033401a4c7816 */ /* 0x000fe4000000001f */
[----:B------:R-:W-:-:S02]  /*222c0*/  LOP3.LUT R150, R150, 0xffff, RZ, 0xc0, !PT ;  /* 0x0000ffff96967812 */ /* 0x000fc400078ec0ff */
[----:B------:R-:W-:Y:S02]  /*222d0*/  LOP3.LUT R118, R118, 0xffff, RZ, 0xc0, !PT ;  /* 0x0000ffff76767812 */ /* 0x000fe400078ec0ff */
[----:B------:R-:W-:Y:S02]  /*222e0*/  LOP3.LUT R29, R86, 0xffff, RZ, 0xc0, !PT ;  /* 0x0000ffff561d7812 */ /* 0x000fe400078ec0ff */
[----:B------:R-:W-:Y:S02]  /*222f0*/  LOP3.LUT R31, R54, 0xffff, RZ, 0xc0, !PT ;  /* 0x0000ffff361f7812 */ /* 0x000fe400078ec0ff */
[----:B------:R-:W-:Y:S02]  /*22300*/  LOP3.LUT R116, R116, 0xffff, RZ, 0xc0, !PT ;  /* 0x0000ffff74747812 */ /* 0x000fe400078ec0ff */
[----:B------:R-:W-:Y:S02]  /*22310*/  LOP3.LUT R27, R52, 0xffff, RZ, 0xc0, !PT ;  /* 0x0000ffff341b7812 */ /* 0x000fe400078ec0ff */
[----:B------:R-:W-:-:S02]  /*22320*/  PRMT R52, R148, 0x3340, R25 ;  /* 0x0000334094347816 */ /* 0x000fc40000000019 */
[----:B------:R-:W-:Y:S02]  /*22330*/  SHF.R.U32.HI R25, RZ, 0x8, R150 ;  /* 0x00000008ff197819 */ /* 0x000fe40000011696 */
[----:B------:R-:W-:Y:S02]  /*22340*/  PRMT R54, R150, 0x3340, R29 ;  /* 0x0000334096367816 */ /* 0x000fe4000000001d */
[----:B------:R-:W-:Y:S02]  /*22350*/  PRMT R79, R118, 0x3340, R31 ;  /* 0x00003340764f7816 */ /* 0x000fe4000000001f */
[----:B------:R-:W-:Y:S02]  /*22360*/  SHF.R.U32.HI R29, RZ, 0x8, R29 ;  /* 0x00000008ff1d7819 */ /* 0x000fe4000001161d */
[----:B------:R-:W-:Y:S02]  /*22370*/  SHF.R.U32.HI R26, RZ, 0x8, R116 ;  /* 0x00000008ff1a7819 */ /* 0x000fe40000011674 */
[----:B------:R-:W-:-:S02]  /*22380*/  PRMT R77, R116, 0x3340, R27 ;  /* 0x00003340744d7816 */ /* 0x000fc4000000001b */
[----:B------:R-:W-:Y:S02]  /*22390*/  SHF.R.U32.HI R30, RZ, 0x8, R27 ;  /* 0x00000008ff1e7819 */ /* 0x000fe4000001161b */
[----:B------:R-:W-:Y:S02]  /*223a0*/  SHF.R.U32.HI R31, RZ, 0x8, R31 ;  /* 0x00000008ff1f7819 */ /* 0x000fe4000001161f */
        /* <DEDUP_REMOVED lines=9> */
[----:B------:R-:W-:-:S02]  /*22440*/  PRMT R80, R26, 0x3340, R31 ;  /* 0x000033401a507816 */ /* 0x000fc4000000001f */
[----:B------:R-:W2:Y:S01]  /*22450*/  LDS.128 R28, [R3] ;  /* 0x00000000031c7984 */ /* 0x000ea20000000c00 */
[----:B------:R-:W-:Y:S02]  /*22460*/  PRMT R20, R20, 0x5410, R39 ;  /* 0x0000541014147816 */ /* 0x000fe40000000027 */
[----:B------:R-:W-:Y:S02]  /*22470*/  PRMT R21, R21, 0x5410, R56 ;  /* 0x0000541015157816 */ /* 0x000fe40000000038 */
[----:B------:R-:W-:Y:S02]  /*22480*/  PRMT R22, R22, 0x5410, R41 ;  /* 0x0000541016167816 */ /* 0x000fe40000000029 */
[----:B------:R-:W-:Y:S01]  /*22490*/  PRMT R23, R23, 0x5410, R58 ;  /* 0x0000541017177816 */ /* 0x000fe2000000003a */
[----:B------:R-:W-:Y:S06]  /*224a0*/  BAR.SYNC.DEFER_BLOCKING 0x0 ;  /* 0x0000000000007b1d */ /* 0x000fec0000010000 */
[----:B------:R0:W-:Y:S02]  /*224b0*/  STSM.16.M88.4 [R36], R20 ;  /* 0x0000001424007844 */ /* 0x0001e40000000200 */
[----:B------:R-:W-:Y:S01]  /*224c0*/  BAR.SYNC.DEFER_BLOCKING 0x0 ;  /* 0x0000000000007b1d */ /* 0x000fe20000010000 */
[----:B------:R-:W-:-:S02]  /*224d0*/  PRMT R8, R37, 0x5410, R38 ;  /* 0x0000541025087816 */ /* 0x000fc40000000026 */
[----:B------:R-:W-:-:S03]  /*224e0*/  PRMT R9, R43, 0x5410, R60 ;  /* 0x000054102b097816 */ /* 0x000fc6000000003c */
[----:B------:R-:W4:Y:S01]  /*224f0*/  LDS.128 R24, [R3] ;  /* 0x0000000003187984 */ /* 0x000f220000000c00 */
[----:B------:R-:W-:Y:S02]  /*22500*/  PRMT R10, R45, 0x5410, R62 ;  /* 0x000054102d0a7816 */ /* 0x000fe4000000003e */
[----:B------:R-:W-:Y:S01]  /*22510*/  PRMT R11, R47, 0x5410, R64 ;  /* 0x000054102f0b7816 */ /* 0x000fe20000000040 */
[----:B------:R-:W-:Y:S06]  /*22520*/  BAR.SYNC.DEFER_BLOCKING 0x0 ;  /* 0x0000000000007b1d */ /* 0x000fec0000010000 */
[----:B------:R-:W-:Y:S02]  /*22530*/  STSM.16.M88.4 [R36], R8 ;  /* 0x0000000824007844 */ /* 0x000fe40000000200 */
[----:B------:R-:W-:Y:S01]  /*22540*/  BAR.SYNC.DEFER_BLOCKING 0x0 ;  /* 0x0000000000007b1d */ /* 0x000fe20000010000 */
[----:B------:R-:W-:-:S02]  /*22550*/  PRMT R41, R42, 0x5410, R51 ;  /* 0x000054102a297816 */ /* 0x000fc40000000033 */
[----:B------:R-:W-:-:S03]  /*22560*/  PRMT R40, R40, 0x5410, R49 ;  /* 0x0000541028287816 */ /* 0x000fc60000000031 */
[----:B------:R-:W4:Y:S01]  /*22570*/  LDS.128 R16, [R3] ;  /* 0x0000000003107984 */ /* 0x000f220000000c00 */
        /* <DEDUP_REMOVED lines=18> */
[----:B------:R-:W-:Y:S01]  /*226a0*/  BAR.SYNC.DEFER_BLOCKING 0x0 ;  /* 0x0000000000007b1d */ /* 0x000fe20000010000 */
[----:B0-----:R-:W-:-:S05]  /*226b0*/  IMAD R20, R2, R5, RZ ;  /* 0x0000000502147224 */ /* 0x001fca00078e02ff */
[----:B------:R-:W-:Y:S01]  /*226c0*/  STSM.16.M88.4 [R36], R48 ;  /* 0x0000003024007844 */ /* 0x000fe20000000200 */
[----:B------:R-:W-:Y:S01]  /*226d0*/  IMAD R23, R5, 0x80, R20 ;  /* 0x0000008005177824 */ /* 0x000fe200078e0214 */
[----:B------:R-:W-:Y:S01]  /*226e0*/  BAR.SYNC.DEFER_BLOCKING 0x0 ;  /* 0x0000000000007b1d */ /* 0x000fe20000010000 */
[----:B------:R-:W-:Y:S02]  /*226f0*/  PRMT R53, R54, 0x5410, R75 ;  /* 0x0000541036357816 */ /* 0x000fe4000000004b */
[----:B------:R-:W-:-:S03]  /*22700*/  PRMT R52, R52, 0x5410, R73 ;  /* 0x0000541034347816 */ /* 0x000fc60000000049 */
[----:B------:R-:W0:Y:S01]  /*22710*/  LDS.128 R4, [R3] ;  /* 0x0000000003047984 */ /* 0x000e220000000c00 */
[----:B------:R-:W-:Y:S02]  /*22720*/  PRMT R54, R77, 0x5410, R78 ;  /* 0x000054104d367816 */ /* 0x000fe4000000004e */
[----:B------:R-:W-:Y:S01]  /*22730*/  PRMT R55, R79, 0x5410, R80 ;  /* 0x000054104f377816 */ /* 0x000fe20000000050 */
[----:B------:R-:W-:Y:S01]  /*22740*/  BAR.SYNC.DEFER_BLOCKING 0x0 ;  /* 0x0000000000007b1d */ /* 0x000fe20000010000 */
[----:B------:R-:W-:Y:S01]  /*22750*/  ISETP.GE.AND P1, PT, R2, UR6, PT ;  /* 0x0000000602007c0c */ /* 0x000fe2000bf26270 */
[----:B------:R-:W-:Y:S01]  /*22760*/  IMAD R37, R0, UR24, RZ ;  /* 0x0000001800257c24 */ /* 0x000fe2000f8e02ff */
[----:B------:R-:W-:Y:S02]  /*22770*/  IADD3 R21, P4, R20, UR4, RZ ;  /* 0x0000000414157c10 */ /* 0x000fe4000ff9e0ff */
[----:B------:R-:W-:Y:S02]  /*22780*/  ISETP.LT.AND P1, PT, R0, UR29, !P1 ;  /* 0x0000001d00007c0c */ /* 0x000fe4000cf21270 */
[----:B------:R-:W-:-:S02]  /*22790*/  LEA.HI.X.SX32 R20, R20, UR5, 0x1, P4 ;  /* 0x0000000514147c11 */ /* 0x000fc4000a0f0eff */
[----:B---3--:R-:W-:Y:S02]  /*227a0*/  SHF.R.S32.HI R42, RZ, 0x1f, R37 ;  /* 0x0000001fff2a7819 */ /* 0x008fe40000011425 */
[----:B------:R-:W-:Y:S01]  /*227b0*/  IADD3 R38, P4, R37, R21, RZ ;  /* 0x0000001525267210 */ /* 0x000fe20007f9e0ff */
[----:B------:R3:W-:Y:S04]  /*227c0*/  STSM.16.M88.4 [R36], R52 ;  /* 0x0000003424007844 */ /* 0x0007e80000000200 */
[----:B------:R-:W-:Y:S01]  /*227d0*/  IMAD.X R39, R42, 0x1, R20, P4 ;  /* 0x000000012a277824 */ /* 0x000fe200020e0614 */
[----:B------:R-:W-:Y:S01]  /*227e0*/  BAR.SYNC.DEFER_BLOCKING 0x0 ;  /* 0x0000000000007b1d */ /* 0x000fe20000010000 */
[----:B------:R-:W-:Y:S02]  /*227f0*/  ISETP.GE.AND P4, PT, R0, UR7, PT ;  /* 0x0000000700007c0c */ /* 0x000fe4000bf86270 */
[----:B-1----:R-:W-:-:S02]  /*22800*/  PRMT R41, R32, 0x7770, RZ ;  /* 0x0000777020297816 */ /* 0x002fc400000000ff */
[----:B------:R-:W-:Y:S01]  /*22810*/  IADD3 R22, P5, R23, UR4, RZ ;  /* 0x0000000417167c10 */ /* 0x000fe2000ffbe0ff */
[----:B------:R-:W-:Y:S02]  /*22820*/  ULDC.64 UR6, c[0x0][0x228] ;  /* 0x00008a0000067ab9 */ /* 0x000fe40000000a00 */
[----:B------:R-:W-:Y:S01]  /*22830*/  ISETP.LT.AND P4, PT, R152, UR6, !P4 ;  /* 0x0000000698007c0c */ /* 0x000fe2000e781270 */
[----:B------:R-:W-:Y:S01]  /*22840*/  VIADD R40, R37, UR24 ;  /* 0x0000001825287c36 */ /* 0x000fe20008000000 */
[----:B------:R-:W-:Y:S01]  /*22850*/  LEA.HI.X.SX32 R23, R23, UR5, 0x1, P5 ;  /* 0x0000000517177c11 */ /* 0x000fe2000a8f0eff */
[----:B------:R-:W-:Y:S01]  /*22860*/  ULDC.64 UR4, c[0x0][0x228] ;  /* 0x00008a0000047ab9 */ /* 0x000fe20000000a00 */
[----:B--2---:R-:W-:Y:S01]  /*22870*/  PRMT R47, R32, 0x7771, RZ ;  /* 0x00007771202f7816 */ /* 0x004fe200000000ff */
[----:B------:R-:W-:Y:S01]  /*22880*/  ULDC UR6, c[0x0][0x228] ;  /* 0x00008a0000067ab9 */ /* 0x000fe20000000800 */
[----:B------:R-:W-:Y:S01]  /*22890*/  ISETP.LT.AND P5, PT, R2, UR4, !P2 ;  /* 0x0000000402007c0c */ /* 0x000fe2000d7a1270 */
[----:B------:R1:W-:Y:S01]  /*228a0*/  @P1 STG.E.U8 desc[UR56][R38.64], R41 ;  /* 0x0000002926001986 */ /* 0x0003e2000c101138 */
[----:B---3--:R-:W-:-:S02]  /*228b0*/  IADD3 R36, P1, R37, R22, RZ ;  /* 0x0000001625247210 */ /* 0x008fc40007f3e0ff */
[----:B------:R-:W-:Y:S01]  /*228c0*/  PRMT R45, R32, 0x7772, RZ ;  /* 0x00007772202d7816 */ /* 0x000fe200000000ff */
[----:B------:R-:W-:Y:S01]  /*228d0*/  VIADD R44, R40, UR24 ;  /* 0x00000018282c7c36 */ /* 0x000fe20008000000 */
[----:B------:R-:W-:Y:S01]  /*228e0*/  SHF.R.S32.HI R43, RZ, 0x1f, R40 ;  /* 0x0000001fff2b7819 */ /* 0x000fe20000011428 */
[----:B------:R-:W-:Y:S01]  /*228f0*/  IMAD.X R37, R42, 0x1, R23, P1 ;  /* 0x000000012a257824 */ /* 0x000fe200008e0617 */
[----:B------:R-:W-:Y:S01]  /*22900*/  ULDC UR4, c[0x0][0x22c] ;  /* 0x00008b0000047ab9 */ /* 0x000fe20000000800 */
[----:B-1----:R-:W-:-:S03]  /*22910*/  IADD3 R38, P6, R40, R21, RZ ;  /* 0x0000001528267210 */ /* 0x002fc60007fde0ff */
[----:B------:R1:W-:Y:S01]  /*22920*/  @P4 STG.E.U8 desc[UR56][R36.64], R47 ;  /* 0x0000002f24004986 */ /* 0x0003e2000c101138 */
[----:B------:R-:W-:Y:S01]  /*22930*/  ISETP.LT.AND P4, PT, R152, UR10, !P2 ;  /* 0x0000000a98007c0c */ /* 0x000fe2000d781270 */
[----:B------:R-:W-:Y:S01]  /*22940*/  IMAD.X R39, R43, 0x1, R20, P6 ;  /* 0x000000012b277824 */ /* 0x000fe200030e0614 */
[----:B------:R-:W-:Y:S01]  /*22950*/  IADD3 R40, P2, R40, R22, RZ ;  /* 0x0000001628287210 */ /* 0x000fe20007f5e0ff */
[----:B------:R-:W-:-:S03]  /*22960*/  VIADD R41, R0, 0x3 ;  /* 0x0000000300297836 */ /* 0x000fc60000000000 */
[----:B------:R2:W-:Y:S01]  /*22970*/  @P5 STG.E.U8 desc[UR56][R38.64], R45 ;  /* 0x0000002d26005986 */ /* 0x0005e2000c101138 */
[----:B------:R-:W-:Y:S01]  /*22980*/  ISETP.LT.AND P5, PT, R2, UR8, !P3 ;  /* 0x0000000802007c0c */ /* 0x000fe2000dfa1270 */
[----:B------:R-:W-:Y:S01]  /*22990*/  ULDC UR8, c[0x0][0x228] ;  /* 0x00008a0000087ab9 */ /* 0x000fe20000000800 */
[----:B------:R-:W-:Y:S01]  /*229a0*/  ISETP.GE.AND P1, PT, R41, UR4, PT ;  /* 0x0000000429007c0c */ /* 0x000fe2000bf26270 */
[----:B------:R-:W-:Y:S01]  /*229b0*/  IMAD.X R41, R43, 0x1, R23, P2 ;  /* 0x000000012b297824 */ /* 0x000fe200010e0617 */
[----:B------:R-:W-:Y:S02]  /*229c0*/  SHF.R.S32.HI R46, RZ, 0x1f, R44 ;  /* 0x0000001fff2e7819 */ /* 0x000fe4000001142c */
[----:B-1----:R-:W-:Y:S01]  /*229d0*/  PRMT R47, R32, 0x7773, RZ ;  /* 0x00007773202f7816 */ /* 0x002fe200000000ff */
[----:B------:R-:W-:Y:S01]  /*229e0*/  VIADD R36, R0, 0x4 ;  /* 0x0000000400247836 */ /* 0x000fe20000000000 */
[----:B------:R-:W-:Y:S01]  /*229f0*/  IADD3 R42, P6, R44, R21, RZ ;  /* 0x000000152c2a7210 */ /* 0x000fe20007fde0ff */
[----:B------:R-:W-:Y:S01]  /*22a00*/  ULDC UR4, c[0x0][0x22c] ;  /* 0x00008b0000047ab9 */ /* 0x000fe20000000800 */
[----:B--2---:R-:W-:Y:S01]  /*22a10*/  PRMT R45, R33, 0x7770, RZ ;  /* 0x00007770212d7816 */ /* 0x004fe200000000ff */
[----:B------:R1:W-:Y:S02]  /*22a20*/  @P4 STG.E.U8 desc[UR56][R40.64], R47 ;  /* 0x0000002f28004986 */ /* 0x0003e4000c101138 */
[----:B------:R-:W-:Y:S01]  /*22a30*/  IMAD.X R43, R46, 0x1, R20, P6 ;  /* 0x000000012e2b7824 */ /* 0x000fe200030e0614 */
[----:B------:R-:W-:Y:S01]  /*22a40*/  ISETP.LT.AND P4, PT, R152, UR14, !P3 ;  /* 0x0000000e98007c0c */ /* 0x000fe2000df81270 */
[----:B------:R-:W-:Y:S01]  /*22a50*/  VIADD R32, R44, UR24 ;  /* 0x000000182c207c36 */ /* 0x000fe20008000000 */
[----:B------:R-:W-:Y:S01]  /*22a60*/  ISETP.GE.AND P2, PT, R36, UR4, PT ;  /* 0x0000000424007c0c */ /* 0x000fe2000bf46270 */
[----:B------:R-:W-:Y:S01]  /*22a70*/  ULDC UR4, c[0x0][0x22c] ;  /* 0x00008b0000047ab9 */ /* 0x000fe20000000800 */
[----:B------:R-:W-:Y:S01]  /*22a80*/  IADD3 R36, P3, R44, R22, RZ ;  /* 0x000000162c247210 */ /* 0x000fe20007f7e0ff */
[----:B------:R2:W-:Y:S01]  /*22a90*/  @P5 STG.E.U8 desc[UR56][R42.64], R45 ;  /* 0x0000002d2a005986 */ /* 0x0005e2000c101138 */
[----:B------:R-:W-:-:S02]  /*22aa0*/  ISETP.LT.AND P5, PT, R2, UR12, !P1 ;  /* 0x0000000c02007c0c */ /* 0x000fc4000cfa1270 */
[----:B------:R-:W-:Y:S01]  /*22ab0*/  SHF.R.S32.HI R44, RZ, 0x1f, R32 ;  /* 0x0000001fff2c7819 */ /* 0x000fe20000011420 */
[----:B------:R-:W-:Y:S01]  /*22ac0*/  IMAD.X R37, R46, 0x1, R23, P3 ;  /* 0x000000012e257824 */ /* 0x000fe200018e0617 */
[----:B------:R-:W-:Y:S01]  /*22ad0*/  IADD3 R38, P6, R32, R21, RZ ;  /* 0x0000001520267210 */ /* 0x000fe20007fde0ff */
[----:B-1----:R-:W-:Y:S01]  /*22ae0*/  VIADD R40, R0, 0x5 ;  /* 0x0000000500287836 */ /* 0x002fe20000000000 */
[----:B--2---:R-:W-:-:S03]  /*22af0*/  PRMT R45, R33, 0x7771, RZ ;  /* 0x00007771212d7816 */ /* 0x004fc600000000ff */
[----:B------:R-:W-:Y:S01]  /*22b00*/  IMAD.X R39, R44, 0x1, R20, P6 ;  /* 0x000000012c277824 */ /* 0x000fe200030e0614 */
[C---:B------:R-:W-:Y:S01]  /*22b10*/  PRMT R43, R33.reuse, 0x7772, RZ ;  /* 0x00007772212b7816 */ /* 0x040fe200000000ff */
[----:B------:R1:W-:Y:S01]  /*22b20*/  @P4 STG.E.U8 desc[UR56][R36.64], R45 ;  /* 0x0000002d24004986 */ /* 0x0003e2000c101138 */
[----:B------:R-:W-:Y:S01]  /*22b30*/  ISETP.LT.AND P4, PT, R152, UR18, !P1 ;  /* 0x0000001298007c0c */ /* 0x000fe2000cf81270 */
[----:B------:R-:W-:Y:S01]  /*22b40*/  VIADD R42, R32, UR24 ;  /* 0x00000018202a7c36 */ /* 0x000fe20008000000 */
[----:B------:R-:W-:Y:S01]  /*22b50*/  ISETP.GE.AND P3, PT, R40, UR4, PT ;  /* 0x0000000428007c0c */ /* 0x000fe2000bf66270 */
[----:B------:R2:W-:Y:S01]  /*22b60*/  @P5 STG.E.U8 desc[UR56][R38.64], R43 ;  /* 0x0000002b26005986 */ /* 0x0005e2000c101138 */
[----:B------:R-:W-:Y:S01]  /*22b70*/  IADD3 R40, P1, R32, R22, RZ ;  /* 0x0000001620287210 */ /* 0x000fe20007f3e0ff */
[----:B------:R-:W-:Y:S01]  /*22b80*/  ULDC UR4, c[0x0][0x22c] ;  /* 0x00008b0000047ab9 */ /* 0x000fe20000000800 */
[----:B------:R-:W-:Y:S02]  /*22b90*/  ISETP.LT.AND P5, PT, R2, UR16, !P2 ;  /* 0x0000001002007c0c */ /* 0x000fe4000d7a1270 */
[----:B------:R-:W-:Y:S01]  /*22ba0*/  SHF.R.S32.HI R46, RZ, 0x1f, R42 ;  /* 0x0000001fff2e7819 */ /* 0x000fe2000001142a */
[----:B------:R-:W-:Y:S01]  /*22bb0*/  IMAD.X R41, R44, 0x1, R23, P1 ;  /* 0x000000012c297824 */ /* 0x000fe200008e0617 */
[----:B------:R-:W-:Y:S01]  /*22bc0*/  IADD3 R32, P6, R42, R21, RZ ;  /* 0x000000152a207210 */ /* 0x000fe20007fde0ff */
[----:B-1----:R-:W-:Y:S01]  /*22bd0*/  VIADD R36, R0, 0x6 ;  /* 0x0000000600247836 */ /* 0x002fe20000000000 */
[----:B--2---:R-:W-:-:S03]  /*22be0*/  PRMT R39, R33, 0x7773, RZ ;  /* 0x0000777321277816 */ /* 0x004fc600000000ff */
[----:B------:R-:W-:Y:S01]  /*22bf0*/  IMAD.X R33, R46, 0x1, R20, P6 ;  /* 0x000000012e217824 */ /* 0x000fe200030e0614 */
[----:B------:R-:W-:Y:S01]  /*22c00*/  PRMT R45, R34, 0x7770, RZ ;  /* 0x00007770222d7816 */ /* 0x000fe200000000ff */
[----:B------:R-:W-:Y:S01]  /*22c10*/  @P4 STG.E.U8 desc[UR56][R40.64], R39 ;  /* 0x0000002728004986 */ /* 0x000fe2000c101138 */
[----:B------:R-:W-:Y:S01]  /*22c20*/  ISETP.LT.AND P4, PT, R152, UR22, !P2 ;  /* 0x0000001698007c0c */ /* 0x000fe2000d781270 */
[----:B------:R-:W-:Y:S01]  /*22c30*/  VIADD R43, R42, UR24 ;  /* 0x000000182a2b7c36 */ /* 0x000fe20008000000 */
[----:B------:R-:W-:Y:S01]  /*22c40*/  ISETP.GE.AND P1, PT, R36, UR4, PT ;  /* 0x0000000424007c0c */ /* 0x000fe2000bf26270 */
[----:B------:R1:W-:Y:S01]  /*22c50*/  @P5 STG.E.U8 desc[UR56][R32.64], R45 ;  /* 0x0000002d20005986 */ /* 0x0003e2000c101138 */
[----:B------:R-:W-:Y:S02]  /*22c60*/  IADD3 R36, P2, R42, R22, RZ ;  /* 0x000000162a247210 */ /* 0x000fe40007f5e0ff */
[----:B------:R-:W-:Y:S01]  /*22c70*/  PRMT R47, R34, 0x7771, RZ ;  /* 0x00007771222f7816 */ /* 0x000fe200000000ff */
[----:B------:R-:W-:Y:S01]  /*22c80*/  VIADD R44, R0, 0x7 ;  /* 0x00000007002c7836 */ /* 0x000fe20000000000 */
[----:B------:R-:W-:Y:S01]  /*22c90*/  ISETP.LT.AND P5, PT, R2, UR20, !P3 ;  /* 0x0000001402007c0c */ /* 0x000fe2000dfa1270 */
[----:B------:R-:W-:Y:S01]  /*22ca0*/  IMAD.X R37, R46, 0x1, R23, P2 ;  /* 0x000000012e257824 */ /* 0x000fe200010e0617 */
[----:B------:R-:W-:Y:S01]  /*22cb0*/  SHF.R.S32.HI R42, RZ, 0x1f, R43 ;  /* 0x0000001fff2a7819 */ /* 0x000fe2000001142b */
[----:B------:R-:W-:Y:S01]  /*22cc0*/  ULDC UR4, c[0x0][0x22c] ;  /* 0x00008b0000047ab9 */ /* 0x000fe20000000800 */
[----:B------:R-:W-:-:S02]  /*22cd0*/  IADD3 R38, P6, R43, R21, RZ ;  /* 0x000000152b267210 */ /* 0x000fc40007fde0ff */
[----:B------:R2:W-:Y:S01]  /*22ce0*/  @P4 STG.E.U8 desc[UR56][R36.64], R47 ;  /* 0x0000002f24004986 */ /* 0x0005e2000c101138 */
[----:B-1----:R-:W-:Y:S02]  /*22cf0*/  PRMT R45, R34, 0x7772, RZ ;  /* 0x00007772222d7816 */ /* 0x002fe400000000ff */
[----:B------:R-:W-:Y:S01]  /*22d00*/  IMAD.X R39, R42, 0x1, R20, P6 ;  /* 0x000000012a277824 */ /* 0x000fe200030e0614 */
[----:B------:R-:W-:Y:S01]  /*22d10*/  ISETP.LT.AND P4, PT, R152, UR26, !P3 ;  /* 0x0000001a98007c0c */ /* 0x000fe2000df81270 */
[----:B------:R-:W-:Y:S01]  /*22d20*/  VIADD R40, R0, 0x8 ;  /* 0x0000000800287836 */ /* 0x000fe20000000000 */
[C---:B------:R-:W-:Y:S01]  /*22d30*/  IADD3 R32, P3, R43.reuse, R22, RZ ;  /* 0x000000162b207210 */ /* 0x040fe20007f7e0ff */
[----:B------:R-:W-:Y:S01]  /*22d40*/  VIADD R43, R43, UR24 ;  /* 0x000000182b2b7c36 */ /* 0x000fe20008000000 */
[----:B------:R-:W-:Y:S01]  /*22d50*/  ISETP.GE.AND P2, PT, R44, UR4, PT ;  /* 0x000000042c007c0c */ /* 0x000fe2000bf46270 */
[----:B------:R1:W-:Y:S01]  /*22d60*/  @P5 STG.E.U8 desc[UR56][R38.64], R45 ;  /* 0x0000002d26005986 */ /* 0x0003e2000c101138 */
[----:B------:R-:W-:Y:S01]  /*22d70*/  ISETP.LT.AND P5, PT, R2, UR28, !P1 ;  /* 0x0000001c02007c0c */ /* 0x000fe2000cfa1270 */
[----:B------:R-:W-:Y:S01]  /*22d80*/  ULDC UR4, c[0x0][0x22c] ;  /* 0x00008b0000047ab9 */ /* 0x000fe20000000800 */
[----:B------:R-:W-:Y:S01]  /*22d90*/  IMAD.X R33, R42, 0x1, R23, P3 ;  /* 0x000000012a217824 */ /* 0x000fe200018e0617 */
[----:B------:R-:W-:Y:S01]  /*22da0*/  ISETP.GE.AND P3, PT, R40, UR4, PT ;  /* 0x0000000428007c0c */ /* 0x000fe2000bf66270 */
[----:B------:R-:W-:Y:S01]  /*22db0*/  ULDC UR4, c[0x0][0x22c] ;  /* 0x00008b0000047ab9 */ /* 0x000fe20000000800 */
[----:B------:R-:W-:-:S02]  /*22dc0*/  SHF.R.S32.HI R40, RZ, 0x1f, R43 ;  /* 0x0000001fff287819 */ /* 0x000fc4000001142b */
[----:B--2---:R-:W-:Y:S02]  /*22dd0*/  IADD3 R36, P6, R43, R21, RZ ;  /* 0x000000152b247210 */ /* 0x004fe40007fde0ff */
[----:B------:R-:W-:Y:S01]  /*22de0*/  PRMT R41, R34, 0x7773, RZ ;  /* 0x0000777322297816 */ /* 0x000fe200000000ff */
[----:B------:R-:W-:Y:S01]  /*22df0*/  VIADD R34, R0, 0x9 ;  /* 0x0000000900227836 */ /* 0x000fe20000000000 */
[----:B------:R-:W-:Y:S01]  /*22e00*/  PRMT R47, R35, 0x7770, RZ ;  /* 0x00007770232f7816 */ /* 0x000fe200000000ff */
[----:B------:R-:W-:Y:S01]  /*22e10*/  IMAD.X R37, R40, 0x1, R20, P6 ;  /* 0x0000000128257824 */ /* 0x000fe200030e0614 */
[C---:B-1----:R-:W-:Y:S01]  /*22e20*/  IADD3 R38, P6, R43.reuse, R22, RZ ;  /* 0x000000162b267210 */ /* 0x042fe20007fde0ff */
[----:B------:R1:W-:Y:S01]  /*22e30*/  @P4 STG.E.U8 desc[UR56][R32.64], R41 ;  /* 0x0000002920004986 */ /* 0x0003e2000c101138 */
[----:B------:R-:W-:Y:S01]  /*22e40*/  ISETP.GE.AND P4, PT, R34, UR4, PT ;  /* 0x0000000422007c0c */ /* 0x000fe2000bf86270 */
[----:B------:R-:W-:Y:S01]  /*22e50*/  ULDC UR4, c[0x0][0x228] ;  /* 0x00008a0000047ab9 */ /* 0x000fe20000000800 */
[----:B------:R-:W-:Y:S01]  /*22e60*/  ISETP.LT.AND P1, PT, R152, UR6, !P1 ;  /* 0x0000000698007c0c */ /* 0x000fe2000cf21270 */
[----:B------:R-:W-:Y:S01]  /*22e70*/  VIADD R34, R43, UR24 ;  /* 0x000000182b227c36 */ /* 0x000fe20008000000 */
[----:B------:R2:W-:Y:S01]  /*22e80*/  @P5 STG.E.U8 desc[UR56][R36.64], R47 ;  /* 0x0000002f24005986 */ /* 0x0005e2000c101138 */
[----:B------:R-:W-:Y:S01]  /*22e90*/  ISETP.LT.AND P5, PT, R2, UR4, !P2 ;  /* 0x0000000402007c0c */ /* 0x000fe2000d7a1270 */
[----:B------:R-:W-:Y:S01]  /*22ea0*/  IMAD.X R39, R40, 0x1, R23, P6 ;  /* 0x0000000128277824 */ /* 0x000fe200030e0617 */
[C---:B------:R-:W-:Y:S01]  /*22eb0*/  PRMT R43, R35.reuse, 0x7773, RZ ;  /* 0x00007773232b7816 */ /* 0x040fe200000000ff */
[----:B------:R-:W-:Y:S01]  /*22ec0*/  ULDC UR4, c[0x0][0x228] ;  /* 0x00008a0000047ab9 */ /* 0x000fe20000000800 */
[C---:B------:R-:W-:Y:S01]  /*22ed0*/  PRMT R45, R35.reuse, 0x7771, RZ ;  /* 0x00007771232d7816 */ /* 0x040fe200000000ff */
[----:B------:R-:W-:Y:S01]  /*22ee0*/  ULDC UR6, c[0x0][0x228] ;  /* 0x00008a0000067ab9 */ /* 0x000fe20000000800 */
[----:B-1----:R-:W-:-:S02]  /*22ef0*/  PRMT R41, R35, 0x7772, RZ ;  /* 0x0000777223297816 */ /* 0x002fc400000000ff */
[----:B------:R-:W-:Y:S02]  /*22f00*/  SHF.R.S32.HI R35, RZ, 0x1f, R34 ;  /* 0x0000001fff237819 */ /* 0x000fe40000011422 */
[C---:B------:R-:W-:Y:S01]  /*22f10*/  IADD3 R32, P6, R34.reuse, R21, RZ ;  /* 0x0000001522207210 */ /* 0x040fe20007fde0ff */
[----:B------:R-:W-:Y:S01]  /*22f20*/  VIADD R40, R34, UR24 ;  /* 0x0000001822287c36 */ /* 0x000fe20008000000 */
[----:B------:R-:W-:Y:S01]  /*22f30*/  ISETP.LT.AND P2, PT, R152, UR4, !P2 ;  /* 0x0000000498007c0c */ /* 0x000fe2000d741270 */
[----:B------:R1:W-:Y:S02]  /*22f40*/  @P1 STG.E.U8 desc[UR56][R38.64], R45 ;  /* 0x0000002d26001986 */ /* 0x0003e4000c101138 */
[----:B------:R-:W-:Y:S01]  /*22f50*/  IMAD.X R33, R35, 0x1, R20, P6 ;  /* 0x0000000123217824 */ /* 0x000fe200030e0614 */
[----:B------:R-:W-:Y:S01]  /*22f60*/  ISETP.LT.AND P6, PT, R2, UR6, !P3 ;  /* 0x0000000602007c0c */ /* 0x000fe2000dfc1270 */
[----:B------:R-:W-:Y:S01]  /*22f70*/  ULDC UR4, c[0x0][0x22c] ;  /* 0x00008b0000047ab9 */ /* 0x000fe20000000800 */
[----:B------:R-:W-:Y:S01]  /*22f80*/  IADD3 R34, P1, R34, R22, RZ ;  /* 0x0000001622227210 */ /* 0x000fe20007f3e0ff */
[----:B------:R-:W-:Y:S01]  /*22f90*/  ULDC UR6, c[0x0][0x228] ;  /* 0x00008a0000067ab9 */ /* 0x000fe20000000800 */
[----:B------:R3:W-:Y:S01]  /*22fa0*/  @P5 STG.E.U8 desc[UR56][R32.64], R41 ;  /* 0x0000002920005986 */ /* 0x0007e2000c101138 */
[----:B------:R-:W-:-:S02]  /*22fb0*/  SHF.R.S32.HI R42, RZ, 0x1f, R40 ;  /* 0x0000001fff2a7819 */ /* 0x000fc40000011428 */
[-C--:B--2---:R-:W-:Y:S01]  /*22fc0*/  IADD3 R36, P5, R40, R21.reuse, RZ ;  /* 0x0000001528247210 */ /* 0x084fe20007fbe0ff */
[----:B-1----:R-:W-:Y:S02]  /*22fd0*/  VIADD R38, R0, 0xa ;  /* 0x0000000a00267836 */ /* 0x002fe40000000000 */
[----:B------:R-:W-:Y:S01]  /*22fe0*/  IMAD.X R35, R35, 0x1, R23, P1 ;  /* 0x0000000123237824 */ /* 0x000fe200008e0617 */
[----:B------:R-:W-:Y:S01]  /*22ff0*/  PRMT R45, R28, 0x7770, RZ ;  /* 0x000077701c2d7816 */ /* 0x000fe200000000ff */
[----:B------:R-:W-:Y:S01]  /*23000*/  IMAD.X R37, R42, 0x1, R20, P5 ;  /* 0x000000012a257824 */ /* 0x000fe200028e0614 */
[----:B------:R-:W-:Y:S01]  /*23010*/  ISETP.GE.AND P1, PT, R38, UR4, PT ;  /* 0x0000000426007c0c */ /* 0x000fe2000bf26270 */
[----:B------:R-:W-:Y:S01]  /*23020*/  ULDC UR4, c[0x0][0x228] ;  /* 0x00008a0000047ab9 */ /* 0x000fe20000000800 */
[----:B---3--:R-:W-:Y:S01]  /*23030*/  VIADD R41, R40, UR24 ;  /* 0x0000001828297c36 */ /* 0x008fe20008000000 */
[----:B------:R-:W-:Y:S01]  /*23040*/  ISETP.LT.AND P3, PT, R152, UR4, !P3 ;  /* 0x0000000498007c0c */ /* 0x000fe2000df61270 */
[----:B------:R1:W-:Y:S01]  /*23050*/  @P2 STG.E.U8 desc[UR56][R34.64], R43 ;  /* 0x0000002b22002986 */ /* 0x0003e2000c101138 */
[----:B------:R-:W-:Y:S01]  /*23060*/  ISETP.LT.AND P5, PT, R2, UR6, !P4 ;  /* 0x0000000602007c0c */ /* 0x000fe2000e7a1270 */
[----:B------:R-:W-:Y:S01]  /*23070*/  ULDC UR4, c[0x0][0x22c] ;  /* 0x00008b0000047ab9 */ /* 0x000fe20000000800 */
[----:B------:R-:W-:Y:S01]  /*23080*/  IADD3 R32, P2, R40, R22, RZ ;  /* 0x0000001628207210 */ /* 0x000fe20007f5e0ff */
[----:B------:R2:W-:Y:S01]  /*23090*/  @P6 STG.E.U8 desc[UR56][R36.64], R45 ;  /* 0x0000002d24006986 */ /* 0x0005e2000c101138 */
[----:B------:R-:W-:Y:S01]  /*230a0*/  SHF.R.S32.HI R44, RZ, 0x1f, R41 ;  /* 0x0000001fff2c7819 */ /* 0x000fe20000011429 */
[----:B------:R-:W-:Y:S01]  /*230b0*/  ULDC UR6, c[0x0][0x228] ;  /* 0x00008a0000067ab9 */ /* 0x000fe20000000800 */
[----:B------:R-:W-:Y:S01]  /*230c0*/  IADD3 R38, P6, R41, R21, RZ ;  /* 0x0000001529267210 */ /* 0x000fe20007fde0ff */
[----:B------:R-:W-:-:S02]  /*230d0*/  IMAD.X R33, R42, 0x1, R23, P2 ;  /* 0x000000012a217824 */ /* 0x000fc400010e0617 */
[----:B-1----:R-:W-:Y:S01]  /*230e0*/  VIADD R34, R0, 0xb ;  /* 0x0000000b00227836 */ /* 0x002fe20000000000 */
[----:B------:R-:W-:Y:S01]  /*230f0*/  PRMT R43, R28, 0x7772, RZ ;  /* 0x000077721c2b7816 */ /* 0x000fe200000000ff */
[----:B------:R-:W-:Y:S01]  /*23100*/  IMAD.X R39, R44, 0x1, R20, P6 ;  /* 0x000000012c277824 */ /* 0x000fe200030e0614 */
[----:B--2---:R-:W-:Y:S02]  /*23110*/  PRMT R45, R28, 0x7771, RZ ;  /* 0x000077711c2d7816 */ /* 0x004fe400000000ff */
[----:B------:R-:W-:Y:S01]  /*23120*/  ISETP.GE.AND P2, PT, R34, UR4, PT ;  /* 0x0000000422007c0c */ /* 0x000fe2000bf46270 */
[----:B------:R-:W-:Y:S02]  /*23130*/  ULDC UR4, c[0x0][0x228] ;  /* 0x00008a0000047ab9 */ /* 0x000fe40000000800 */
[----:B------:R-:W-:Y:S01]  /*23140*/  ISETP.LT.AND P4, PT, R152, UR4, !P4 ;  /* 0x0000000498007c0c */ /* 0x000fe2000e781270 */
[----:B------:R1:W-:Y:S01]  /*23150*/  @P3 STG.E.U8 desc[UR56][R32.64], R45 ;  /* 0x0000002d20003986 */ /* 0x0003e2000c101138 */
[C---:B------:R-:W-:Y:S01]  /*23160*/  VIADD R40, R41.reuse, UR24 ;  /* 0x0000001829287c36 */ /* 0x040fe20008000000 */
[----:B------:R-:W-:Y:S01]  /*23170*/  IADD3 R34, P3, R41, R22, RZ ;  /* 0x0000001629227210 */ /* 0x000fe20007f7e0ff */
[----:B------:R-:W-:Y:S01]  /*23180*/  ULDC UR4, c[0x0][0x22c] ;  /* 0x00008b0000047ab9 */ /* 0x000fe20000000800 */
[----:B------:R2:W-:Y:S01]  /*23190*/  @P5 STG.E.U8 desc[UR56][R38.64], R43 ;  /* 0x0000002b26005986 */ /* 0x0005e2000c101138 */
[----:B------:R-:W-:Y:S01]  /*231a0*/  ISETP.LT.AND P5, PT, R2, UR6, !P1 ;  /* 0x0000000602007c0c */ /* 0x000fe2000cfa1270 */
[----:B------:R-:W-:Y:S01]  /*231b0*/  ULDC UR6, c[0x0][0x228] ;  /* 0x00008a0000067ab9 */ /* 0x000fe20000000800 */
[----:B------:R-:W-:Y:S01]  /*231c0*/  SHF.R.S32.HI R42, RZ, 0x1f, R40 ;  /* 0x0000001fff2a7819 */ /* 0x000fe20000011428 */
[----:B------:R-:W-:Y:S01]  /*231d0*/  IMAD.X R35, R44, 0x1, R23, P3 ;  /* 0x000000012c237824 */ /* 0x000fe200018e0617 */
[----:B------:R-:W-:Y:S01]  /*231e0*/  IADD3 R36, P6, R40, R21, RZ ;  /* 0x0000001528247210 */ /* 0x000fe20007fde0ff */
[----:B-1----:R-:W-:Y:S01]  /*231f0*/  VIADD R32, R0, 0xc ;  /* 0x0000000c00207836 */ /* 0x002fe20000000000 */
[----:B--2---:R-:W-:-:S03]  /*23200*/  PRMT R43, R28, 0x7773, RZ ;  /* 0x000077731c2b7816 */ /* 0x004fc600000000ff */
[----:B------:R-:W-:Y:S01]  /*23210*/  IMAD.X R37, R42, 0x1, R20, P6 ;  /* 0x000000012a257824 */ /* 0x000fe200030e0614 */
[----:B------:R-:W-:Y:S01]  /*23220*/  ISETP.GE.AND P3, PT, R32, UR4, PT ;  /* 0x0000000420007c0c */ /* 0x000fe2000bf66270 */
[----:B------:R-:W-:Y:S01]  /*23230*/  ULDC UR4, c[0x0][0x228] ;  /* 0x00008a0000047ab9 */ /* 0x000fe20000000800 */
[C---:B------:R-:W-:Y:S01]  /*23240*/  PRMT R41, R29.reuse, 0x7770, RZ ;  /* 0x000077701d297816 */ /* 0x040fe200000000ff */
[----:B------:R1:W-:Y:S01]  /*23250*/  @P4 STG.E.U8 desc[UR56][R34.64], R43 ;  /* 0x0000002b22004986 */ /* 0x0003e2000c101138 */
[----:B------:R-:W-:Y:S01]  /*23260*/  ISETP.LT.AND P4, PT, R152, UR4, !P1 ;  /* 0x0000000498007c0c */ /* 0x000fe2000cf81270 */
[C---:B------:R-:W-:Y:S01]  /*23270*/  VIADD R28, R40.reuse, UR24 ;  /* 0x00000018281c7c36 */ /* 0x040fe20008000000 */
[----:B------:R-:W-:Y:S01]  /*23280*/  IADD3 R32, P1, R40, R22, RZ ;  /* 0x0000001628207210 */ /* 0x000fe20007f3e0ff */
[----:B------:R2:W-:Y:S01]  /*23290*/  @P5 STG.E.U8 desc[UR56][R36.64], R41 ;  /* 0x0000002924005986 */ /* 0x0005e2000c101138 */
[----:B------:R-:W-:Y:S01]  /*232a0*/  ISETP.LT.AND P5, PT, R2, UR6, !P2 ;  /* 0x0000000602007c0c */ /* 0x000fe2000d7a1270 */
[----:B------:R-:W-:Y:S01]  /*232b0*/  ULDC UR4, c[0x0][0x22c] ;  /* 0x00008b0000047ab9 */ /* 0x000fe20000000800 */
[----:B------:R-:W-:Y:S01]  /*232c0*/  SHF.R.S32.HI R40, RZ, 0x1f, R28 ;  /* 0x0000001fff287819 */ /* 0x000fe2000001141c */
[----:B------:R-:W-:Y:S01]  /*232d0*/  IMAD.X R33, R42, 0x1, R23, P1 ;  /* 0x000000012a217824 */ /* 0x000fe200008e0617 */
[----:B------:R-:W-:Y:S01]  /*232e0*/  IADD3 R38, P6, R28, R21, RZ ;  /* 0x000000151c267210 */ /* 0x000fe20007fde0ff */
[----:B------:R-:W-:Y:S01]  /*232f0*/  ULDC UR6, c[0x0][0x228] ;  /* 0x00008a0000067ab9 */ /* 0x000fe20000000800 */
[----:B-1----:R-:W-:Y:S01]  /*23300*/  VIADD R34, R0, 0xd ;  /* 0x0000000d00227836 */ /* 0x002fe20000000000 */
[----:B--2---:R-:W-:-:S02]  /*23310*/  PRMT R41, R29, 0x7771, RZ ;  /* 0x000077711d297816 */ /* 0x004fc400000000ff */
[----:B------:R-:W-:Y:S02]  /*23320*/  IMAD.X R39, R40, 0x1, R20, P6 ;  /* 0x0000000128277824 */ /* 0x000fe400030e0614 */
        /* <DEDUP_REMOVED lines=14> */
[----:B-1----:R-:W-:Y:S01]  /*23410*/  PRMT R41, R29, 0x7773, RZ ;  /* 0x000077731d297816 */ /* 0x002fe200000000ff */
[----:B------:R-:W-:-:S02]  /*23420*/  VIADD R32, R0, 0xe ;  /* 0x0000000e00207836 */ /* 0x000fc40000000000 */
[--C-:B------:R-:W-:Y:S01]  /*23430*/  IMAD.X R29, R42, 0x1, R20.reuse, P6 ;  /* 0x000000012a1d7824 */ /* 0x100fe200030e0614 */
[----:B--2---:R-:W-:Y:S01]  /*23440*/  PRMT R39, R30, 0x7770, RZ ;  /* 0x000077701e277816 */ /* 0x004fe200000000ff */
[----:B------:R-:W-:Y:S01]  /*23450*/  @P4 STG.E.U8 desc[UR56][R34.64], R41 ;  /* 0x0000002922004986 */ /* 0x000fe2000c101138 */
[----:B------:R-:W-:Y:S01]  /*23460*/  ISETP.LT.AND P4, PT, R152, UR6, !P3 ;  /* 0x0000000698007c0c */ /* 0x000fe2000df81270 */
[----:B------:R-:W-:Y:S01]  /*23470*/  VIADD R37, R36, UR24 ;  /* 0x0000001824257c36 */ /* 0x000fe20008000000 */
[----:B------:R-:W-:Y:S01]  /*23480*/  ISETP.GE.AND P2, PT, R32, UR4, PT ;  /* 0x0000000420007c0c */ /* 0x000fe2000bf46270 */
[----:B------:R1:W-:Y:S01]  /*23490*/  @P5 STG.E.U8 desc[UR56][R28.64], R39 ;  /* 0x000000271c005986 */ /* 0x0003e2000c101138 */
[-C--:B------:R-:W-:Y:S01]  /*234a0*/  IADD3 R32, P3, R36, R22.reuse, RZ ;  /* 0x0000001624207210 */ /* 0x080fe20007f7e0ff */
[----:B------:R-:W-:Y:S01]  /*234b0*/  VIADD R38, R0, 0xf ;  /* 0x0000000f00267836 */ /* 0x000fe20000000000 */
[----:B------:R-:W-:Y:S01]  /*234c0*/  ISETP.LT.AND P5, PT, R2, UR8, !P1 ;  /* 0x0000000802007c0c */ /* 0x000fe2000cfa1270 */
[----:B------:R-:W-:Y:S01]  /*234d0*/  ULDC UR4, c[0x0][0x22c] ;  /* 0x00008b0000047ab9 */ /* 0x000fe20000000800 */
[----:B------:R-:W-:Y:S01]  /*234e0*/  SHF.R.S32.HI R36, RZ, 0x1f, R37 ;  /* 0x0000001fff247819 */ /* 0x000fe20000011425 */
[--C-:B------:R-:W-:Y:S01]  /*234f0*/  IMAD.X R33, R42, 0x1, R23.reuse, P3 ;  /* 0x000000012a217824 */ /* 0x100fe200018e0617 */
[----:B------:R-:W-:Y:S01]  /*23500*/  PRMT R43, R30, 0x7771, RZ ;  /* 0x000077711e2b7816 */ /* 0x000fe200000000ff */
[----:B------:R-:W-:Y:S01]  /*23510*/  ULDC UR6, c[0x0][0x228] ;  /* 0x00008a0000067ab9 */ /* 0x000fe20000000800 */
[CC--:B-1----:R-:W-:Y:S01]  /*23520*/  IADD3 R28, P6, R37.reuse, R21.reuse, RZ ;  /* 0x00000015251c7210 */ /* 0x0c2fe20007fde0ff */
[----:B------:R-:W-:Y:S01]  /*23530*/  ULDC UR8, c[0x0][0x228] ;  /* 0x00008a0000087ab9 */ /* 0x000fe20000000800 */
[----:B------:R-:W-:Y:S01]  /*23540*/  ISETP.GE.AND P3, PT, R38, UR4, PT ;  /* 0x0000000426007c0c */ /* 0x000fe2000bf66270 */
[----:B------:R-:W-:Y:S01]  /*23550*/  ULDC UR4, c[0x0][0x228] ;  /* 0x00008a0000047ab9 */ /* 0x000fe20000000800 */
[----:B------:R-:W-:Y:S01]  /*23560*/  PRMT R41, R30, 0x7772, RZ ;  /* 0x000077721e297816 */ /* 0x000fe200000000ff */
[----:B------:R-:W-:Y:S01]  /*23570*/  IMAD.X R29, R36, 0x1, R20, P6 ;  /* 0x00000001241d7824 */ /* 0x000fe200030e0614 */
[----:B------:R1:W-:Y:S01]  /*23580*/  @P4 STG.E.U8 desc[UR56][R32.64], R43 ;  /* 0x0000002b20004986 */ /* 0x0003e2000c101138 */
[----:B------:R-:W-:Y:S01]  /*23590*/  ISETP.LT.AND P4, PT, R152, UR4, !P1 ;  /* 0x0000000498007c0c */ /* 0x000fe2000cf81270 */
[----:B------:R-:W-:Y:S01]  /*235a0*/  VIADD R38, R0, 0x10 ;  /* 0x0000001000267836 */ /* 0x000fe20000000000 */
[C---:B------:R-:W-:Y:S01]  /*235b0*/  IADD3 R34, P1, R37.reuse, R22, RZ ;  /* 0x0000001625227210 */ /* 0x040fe20007f3e0ff */
[----:B------:R-:W-:Y:S01]  /*235c0*/  VIADD R37, R37, UR24 ;  /* 0x0000001825257c36 */ /* 0x000fe20008000000 */
[----:B------:R2:W-:Y:S01]  /*235d0*/  @P5 STG.E.U8 desc[UR56][R28.64], R41 ;  /* 0x000000291c005986 */ /* 0x0005e2000c101138 */
[----:B------:R-:W-:Y:S01]  /*235e0*/  ISETP.LT.AND P5, PT, R2, UR6, !P2 ;  /* 0x0000000602007c0c */ /* 0x000fe2000d7a1270 */
[----:B------:R-:W-:Y:S01]  /*235f0*/  ULDC UR4, c[0x0][0x22c] ;  /* 0x00008b0000047ab9 */ /* 0x000fe20000000800 */
[----:B------:R-:W-:Y:S01]  /*23600*/  PRMT R39, R30, 0x7773, RZ ;  /* 0x000077731e277816 */ /* 0x000fe200000000ff */
[----:B------:R-:W-:Y:S01]  /*23610*/  IMAD.X R35, R36, 0x1, R23, P1 ;  /* 0x0000000124237824 */ /* 0x000fe200008e0617 */
[----:B------:R-:W-:Y:S01]  /*23620*/  SHF.R.S32.HI R30, RZ, 0x1f, R37 ;  /* 0x0000001fff1e7819 */ /* 0x000fe20000011425 */
[----:B------:R-:W-:Y:S01]  /*23630*/  ULDC UR6, c[0x0][0x228] ;  /* 0x00008a0000067ab9 */ /* 0x000fe20000000800 */
[----:B-1----:R-:W-:Y:S01]  /*23640*/  VIADD R32, R0, 0x11 ;  /* 0x0000001100207836 */ /* 0x002fe20000000000 */
[----:B------:R-:W-:Y:S01]  /*23650*/  ISETP.GE.AND P1, PT, R38, UR4, PT ;  /* 0x0000000426007c0c */ /* 0x000fe2000bf26270 */
[----:B------:R-:W-:Y:S01]  /*23660*/  ULDC UR4, c[0x0][0x22c] ;  /* 0x00008b0000047ab9 */ /* 0x000fe20000000800 */
[----:B--2---:R-:W-:Y:S01]  /*23670*/  IADD3 R28, P6, R37, R21, RZ ;  /* 0x00000015251c7210 */ /* 0x004fe20007fde0ff */
[----:B------:R1:W-:Y:S01]  /*23680*/  @P4 STG.E.U8 desc[UR56][R34.64], R39 ;  /* 0x0000002722004986 */ /* 0x0003e2000c101138 */
[----:B------:R-:W-:-:S03]  /*23690*/  PRMT R45, R31, 0x7770, RZ ;  /* 0x000077701f2d7816 */ /* 0x000fc600000000ff */
[----:B------:R-:W-:Y:S01]  /*236a0*/  IMAD.X R29, R30, 0x1, R20, P6 ;  /* 0x000000011e1d7824 */ /* 0x000fe200030e0614 */
[----:B------:R-:W-:Y:S01]  /*236b0*/  ISETP.GE.AND P4, PT, R32, UR4, PT ;  /* 0x0000000420007c0c */ /* 0x000fe2000bf86270 */
[----:B------:R-:W-:Y:S01]  /*236c0*/  ULDC UR4, c[0x0][0x228] ;  /* 0x00008a0000047ab9 */ /* 0x000fe20000000800 */
[----:B------:R-:W-:Y:S01]  /*236d0*/  ISETP.LT.AND P2, PT, R152, UR6, !P2 ;  /* 0x0000000698007c0c */ /* 0x000fe2000d741270 */
[----:B------:R-:W-:Y:S01]  /*236e0*/  ULDC UR6, c[0x0][0x228] ;  /* 0x00008a0000067ab9 */ /* 0x000fe20000000800 */
[C---:B------:R-:W-:Y:S01]  /*236f0*/  IADD3 R32, P6, R37.reuse, R22, RZ ;  /* 0x0000001625207210 */ /* 0x040fe20007fde0ff */
[----:B------:R-:W-:Y:S01]  /*23700*/  VIADD R37, R37, UR24 ;  /* 0x0000001825257c36 */ /* 0x000fe20008000000 */
[----:B------:R2:W-:Y:S01]  /*23710*/  @P5 STG.E.U8 desc[UR56][R28.64], R45 ;  /* 0x0000002d1c005986 */ /* 0x0005e2000c101138 */
[----:B------:R-:W-:Y:S01]  /*23720*/  ISETP.LT.AND P5, PT, R2, UR4, !P3 ;  /* 0x0000000402007c0c */ /* 0x000fe2000dfa1270 */
[----:B------:R-:W-:Y:S01]  /*23730*/  ULDC UR4, c[0x0][0x228] ;  /* 0x00008a0000047ab9 */ /* 0x000fe20000000800 */
[----:B------:R-:W-:Y:S01]  /*23740*/  IMAD.X R33, R30, 0x1, R23, P6 ;  /* 0x000000011e217824 */ /* 0x000fe200030e0617 */
[----:B-1----:R-:W-:-:S02]  /*23750*/  SHF.R.S32.HI R35, RZ, 0x1f, R37 ;  /* 0x0000001fff237819 */ /* 0x002fc40000011425 */
[-C--:B------:R-:W-:Y:S02]  /*23760*/  IADD3 R30, P6, R37, R21.reuse, RZ ;  /* 0x00000015251e7210 */ /* 0x080fe40007fde0ff */
[C---:B------:R-:W-:Y:S02]  /*23770*/  PRMT R43, R31.reuse, 0x7771, RZ ;  /* 0x000077711f2b7816 */ /* 0x040fe400000000ff */
[C---:B------:R-:W-:Y:S02]  /*23780*/  PRMT R39, R31.reuse, 0x7773, RZ ;  /* 0x000077731f277816 */ /* 0x040fe400000000ff */
[----:B------:R-:W-:Y:S01]  /*23790*/  PRMT R41, R31, 0x7772, RZ ;  /* 0x000077721f297816 */ /* 0x000fe200000000ff */
[----:B------:R-:W-:Y:S01]  /*237a0*/  IMAD.X R31, R35, 0x1, R20, P6 ;  /* 0x00000001231f7824 */ /* 0x000fe200030e0614 */
[----:B------:R-:W-:Y:S01]  /*237b0*/  ISETP.LT.AND P3, PT, R152, UR4, !P3 ;  /* 0x0000000498007c0c */ /* 0x000fe2000df61270 */
[----:B------:R1:W-:Y:S01]  /*237c0*/  @P2 STG.E.U8 desc[UR56][R32.64], R43 ;  /* 0x0000002b20002986 */ /* 0x0003e2000c101138 */
[C---:B------:R-:W-:Y:S01]  /*237d0*/  VIADD R36, R37.reuse, UR24 ;  /* 0x0000001825247c36 */ /* 0x040fe20008000000 */
[----:B--2---:R-:W-:Y:S01]  /*237e0*/  IADD3 R28, P2, R37, R22, RZ ;  /* 0x00000016251c7210 */ /* 0x004fe20007f5e0ff */
[----:B------:R-:W-:Y:S01]  /*237f0*/  ULDC UR4, c[0x0][0x22c] ;  /* 0x00008b0000047ab9 */ /* 0x000fe20000000800 */
[----:B------:R-:W-:Y:S01]  /*23800*/  ISETP.LT.AND P6, PT, R2, UR6, !P1 ;  /* 0x0000000602007c0c */ /* 0x000fe2000cfc1270 */
[----:B------:R2:W-:Y:S01]  /*23810*/  @P5 STG.E.U8 desc[UR56][R30.64], R41 ;  /* 0x000000291e005986 */ /* 0x0005e2000c101138 */
[----:B------:R-:W-:Y:S01]  /*23820*/  SHF.R.S32.HI R38, RZ, 0x1f, R36 ;  /* 0x0000001fff267819 */ /* 0x000fe20000011424 */
[----:B------:R-:W-:Y:S01]  /*23830*/  IMAD.X R29, R35, 0x1, R23, P2 ;  /* 0x00000001231d7824 */ /* 0x000fe200010e0617 */
[----:B------:R-:W-:Y:S01]  /*23840*/  IADD3 R34, P5, R36, R21, RZ ;  /* 0x0000001524227210 */ /* 0x000fe20007fbe0ff */
[----:B------:R-:W-:Y:S01]  /*23850*/  ULDC UR6, c[0x0][0x228] ;  /* 0x00008a0000067ab9 */ /* 0x000fe20000000800 */
[----:B-1----:R-:W-:Y:S01]  /*23860*/  VIADD R32, R0, 0x12 ;  /* 0x0000001200207836 */ /* 0x002fe20000000000 */
[----:B----4-:R-:W-:-:S02]  /*23870*/  PRMT R43, R24, 0x7770, RZ ;  /* 0x00007770182b7816 */ /* 0x010fc400000000ff */
[--C-:B------:R-:W-:Y:S01]  /*23880*/  IMAD.X R35, R38, 0x1, R20.reuse, P5 ;  /* 0x0000000126237824 */ /* 0x100fe200028e0614 */
[----:B------:R1:W-:Y:S01]  /*23890*/  @P3 STG.E.U8 desc[UR56][R28.64], R39 ;  /* 0x000000271c003986 */ /* 0x0003e2000c101138 */
[----:B------:R-:W-:Y:S01]  /*238a0*/  ISETP.GE.AND P2, PT, R32, UR4, PT ;  /* 0x0000000420007c0c */ /* 0x000fe2000bf46270 */
[----:B------:R-:W-:Y:S01]  /*238b0*/  ULDC UR4, c[0x0][0x228] ;  /* 0x00008a0000047ab9 */ /* 0x000fe20000000800 */
[----:B------:R-:W-:Y:S01]  /*238c0*/  VIADD R37, R36, UR24 ;  /* 0x0000001824257c36 */ /* 0x000fe20008000000 */
[----:B------:R-:W-:Y:S02]  /*238d0*/  ISETP.LT.AND P3, PT, R152, UR4, !P1 ;  /* 0x0000000498007c0c */ /* 0x000fe4000cf61270 */
[----:B------:R-:W-:Y:S01]  /*238e0*/  ISETP.LT.AND P5, PT, R2, UR6, !P4 ;  /* 0x0000000602007c0c */ /* 0x000fe2000e7a1270 */
[----:B------:R3:W-:Y:S01]  /*238f0*/  @P6 STG.E.U8 desc[UR56][R34.64], R43 ;  /* 0x0000002b22006986 */ /* 0x0007e2000c101138 */
[----:B--2---:R-:W-:Y:S01]  /*23900*/  IADD3 R30, P1, R36, R22, RZ ;  /* 0x00000016241e7210 */ /* 0x004fe20007f3e0ff */
[----:B------:R-:W-:Y:S01]  /*23910*/  ULDC UR4, c[0x0][0x22c] ;  /* 0x00008b0000047ab9 */ /* 0x000fe20000000800 */
[----:B------:R-:W-:Y:S01]  /*23920*/  SHF.R.S32.HI R40, RZ, 0x1f, R37 ;  /* 0x0000001fff287819 */ /* 0x000fe20000011425 */
[----:B-1----:R-:W-:Y:S01]  /*23930*/  VIADD R28, R0, 0x13 ;  /* 0x00000013001c7836 */ /* 0x002fe20000000000 */
[----:B------:R-:W-:Y:S01]  /*23940*/  IADD3 R32, P6, R37, R21, RZ ;  /* 0x0000001525207210 */ /* 0x000fe20007fde0ff */
[----:B------:R-:W-:Y:S01]  /*23950*/  IMAD.X R31, R38, 0x1, R23, P1 ;  /* 0x00000001261f7824 */ /* 0x000fe200008e0617 */
[----:B------:R-:W-:Y:S01]  /*23960*/  PRMT R41, R24, 0x7771, RZ ;  /* 0x0000777118297816 */ /* 0x000fe200000000ff */
[----:B------:R-:W-:Y:S01]  /*23970*/  ULDC UR6, c[0x0][0x228] ;  /* 0x00008a0000067ab9 */ /* 0x000fe20000000800 */
[----:B------:R-:W-:Y:S01]  /*23980*/  ISETP.GE.AND P1, PT, R28, UR4, PT ;  /* 0x000000041c007c0c */ /* 0x000fe2000bf26270 */
[----:B------:R-:W-:Y:S01]  /*23990*/  IMAD.X R33, R40, 0x1, R20, P6 ;  /* 0x0000000128217824 */ /* 0x000fe200030e0614 */
[----:B------:R-:W-:Y:S01]  /*239a0*/  PRMT R39, R24, 0x7772, RZ ;  /* 0x0000777218277816 */ /* 0x000fe200000000ff */
[----:B------:R-:W-:-:S02]  /*239b0*/  ULDC UR4, c[0x0][0x228] ;  /* 0x00008a0000047ab9 */ /* 0x000fc40000000800 */
        /* <DEDUP_REMOVED lines=10> */
[----:B---3--:R-:W-:Y:S01]  /*23a60*/  IADD3 R34, P6, R36, R21, RZ ;  /* 0x0000001524227210 */ /* 0x008fe20007fde0ff */
        /* <DEDUP_REMOVED lines=36> */
[----:B------:R-:W-:Y:S01]  /*23cb0*/  IMAD.X R25, R38, 0x1, R20, P6 ;  /* 0x0000000126197824 */ /* 0x000fe200030e0614 */
[----:B------:R-:W-:Y:S02]  /*23cc0*/  PRMT R33, R26, 0x7770, RZ ;  /* 0x000077701a217816 */ /* 0x000fe400000000ff */
        /* <DEDUP_REMOVED lines=13> */
[-C--:B-1----:R-:W-:Y:S01]  /*23da0*/  IADD3 R24, P6, R32, R21.reuse, RZ ;  /* 0x0000001520187210 */ /* 0x082fe20007fde0ff */
        /* <DEDUP_REMOVED lines=39> */
[C---:B------:R-:W-:Y:S01]  /*24020*/  IMAD.X R27, R29.reuse, 0x1, R20, P6 ;  /* 0x000000011d1b7824 */ /* 0x040fe200030e0614 */
[----:B------:R-:W-:Y:S01]  /*24030*/  ISETP.LT.AND P3, PT, R152, UR4, !P3 ;  /* 0x0000000498007c0c */ /* 0x000fe2000df61270 */
[----:B------:R1:W-:Y:S01]  /*24040*/  @P1 STG.E.U8 desc[UR56][R30.64], R39 ;  /* 0x000000271e001986 */ /* 0x0003e2000c101138 */
[C---:B--2---:R-:W-:Y:S01]  /*24050*/  VIADD R33, R32.reuse, UR24 ;  /* 0x0000001820217c36 */ /* 0x044fe20008000000 */
[----:B------:R-:W-:Y:S01]  /*24060*/  IADD3 R24, P1, R32, R22, RZ ;  /* 0x0000001620187210 */ /* 0x000fe20007f3e0ff */
        /* <DEDUP_REMOVED lines=8> */
[----:B------:R-:W-:-:S02]  /*240f0*/  PRMT R39, R16, 0x7770, RZ ;  /* 0x0000777010277816 */ /* 0x000fc400000000ff */
[----:B------:R-:W-:Y:S01]  /*24100*/  IMAD.X R29, R34, 0x1, R20, P5 ;  /* 0x00000001221d7824 */ /* 0x000fe200028e0614 */
[----:B------:R1:W-:Y:S01]  /*24110*/  @P3 STG.E.U8 desc[UR56][R24.64], R35 ;  /* 0x0000002318003986 */ /* 0x0003e2000c101138 */
[----:B------:R-:W-:Y:S01]  /*24120*/  ISETP.GE.AND P1, PT, R30, UR4, PT ;  /* 0x000000041e007c0c */ /* 0x000fe2000bf26270 */
[----:B------:R-:W-:Y:S01]  /*24130*/  ULDC UR4, c[0x0][0x228] ;  /* 0x00008a0000047ab9 */ /* 0x000fe20000000800 */
[C---:B------:R-:W-:Y:S01]  /*24140*/  VIADD R32, R33.reuse, UR24 ;  /* 0x0000001821207c36 */ /* 0x040fe20008000000 */
        /* <DEDUP_REMOVED lines=27> */
[----:B------:R-:W-:-:S03]  /*24300*/  PRMT R37, R16, 0x7773, RZ ;  /* 0x0000777310257816 */ /* 0x000fc600000000ff */
[----:B------:R-:W-:Y:S01]  /*24310*/  IMAD.X R29, R32, 0x1, R20, P6 ;  /* 0x00000001201d7824 */ /* 0x000fe200030e0614 */
[----:B--2---:R-:W-:Y:S02]  /*24320*/  PRMT R35, R17, 0x7770, RZ ;  /* 0x0000777011237816 */ /* 0x004fe400000000ff */
[----:B------:R-:W-:Y:S01]  /*24330*/  ISETP.GE.AND P3, PT, R26, UR4, PT ;  /* 0x000000041a007c0c */ /* 0x000fe2000bf66270 */
[----:B------:R-:W-:Y:S01]  /*24340*/  ULDC UR4, c[0x0][0x228] ;  /* 0x00008a0000047ab9 */ /* 0x000fe20000000800 */
        /* <DEDUP_REMOVED lines=12> */
[----:B------:R-:W-:-:S02]  /*24410*/  PRMT R33, R17, 0x7771, RZ ;  /* 0x0000777111217816 */ /* 0x000fc400000000ff */
[----:B------:R-:W-:Y:S01]  /*24420*/  IMAD.X R31, R34, 0x1, R20, P6 ;  /* 0x00000001221f7824 */ /* 0x000fe200030e0614 */
[C---:B--2---:R-:W-:Y:S02]  /*24430*/  PRMT R29, R17.reuse, 0x7772, RZ ;  /* 0x00007772111d7816 */ /* 0x044fe400000000ff */
        /* <DEDUP_REMOVED lines=189> */
[----:B------:R-:W-:-:S02]  /*25010*/  PRMT R33, R15, 0x7770, RZ ;  /* 0x000077700f217816 */ /* 0x000fc400000000ff */
[----:B------:R-:W-:Y:S01]  /*25020*/  ISETP.LT.AND P1, PT, R152, UR6, !P1 ;  /* 0x0000000698007c0c */ /* 0x000fe2000cf21270 */
[----:B------:R-:W-:Y:S01]  /*25030*/  IMAD.X R13, R14, 0x1, R20, P6 ;  /* 0x000000010e0d7824 */ /* 0x000fe200030e0614 */
[----:B------:R-:W-:Y:S01]  /*25040*/  ISETP.GE.AND P4, PT, R18, UR4, PT ;  /* 0x0000000412007c0c */ /* 0x000fe2000bf86270 */
[----:B------:R-:W-:Y:S01]  /*25050*/  ULDC UR4, c[0x0][0x228] ;  /* 0x00008a0000047ab9 */ /* 0x000fe20000000800 */
[C---:B------:R-:W-:Y:S01]  /*25060*/  IADD3 R18, P6, R25.reuse, R22, RZ ;  /* 0x0000001619127210 */ /* 0x040fe20007fde0ff */
[----:B------:R-:W-:Y:S01]  /*25070*/  VIADD R25, R25, UR24 ;  /* 0x0000001819197c36 */ /* 0x000fe20008000000 */
[----:B------:R2:W-:Y:S01]  /*25080*/  @P5 STG.E.U8 desc[UR56][R12.64], R33 ;  /* 0x000000210c005986 */ /* 0x0005e2000c101138 */
[----:B------:R-:W-:Y:S01]  /*25090*/  ISETP.LT.AND P5, PT, R2, UR4, !P3 ;  /* 0x0000000402007c0c */ /* 0x000fe2000dfa1270 */
[----:B------:R-:W-:Y:S01]  /*250a0*/  ULDC UR4, c[0x0][0x228] ;  /* 0x00008a0000047ab9 */ /* 0x000fe20000000800 */
[----:B------:R-:W-:Y:S01]  /*250b0*/  IMAD.X R19, R14, 0x1, R23, P6 ;  /* 0x000000010e137824 */ /* 0x000fe200030e0617 */
[----:B------:R-:W-:Y:S01]  /*250c0*/  PRMT R31, R15, 0x7771, RZ ;  /* 0x000077710f1f7816 */ /* 0x000fe200000000ff */
[----:B------:R-:W-:Y:S01]  /*250d0*/  ULDC UR6, c[0x0][0x228] ;  /* 0x00008a0000067ab9 */ /* 0x000fe20000000800 */
[----:B-1----:R-:W-:-:S02]  /*250e0*/  SHF.R.S32.HI R17, RZ, 0x1f, R25 ;  /* 0x0000001fff117819 */ /* 0x002fc40000011419 */
[----:B------:R-:W-:Y:S02]  /*250f0*/  IADD3 R14, P6, R25, R21, RZ ;  /* 0x00000015190e7210 */ /* 0x000fe40007fde0ff */
[----:B------:R-:W-:Y:S01]  /*25100*/  ISETP.LT.AND P3, PT, R152, UR4, !P3 ;  /* 0x0000000498007c0c */ /* 0x000fe2000df61270 */
[----:B------:R1:W-:Y:S01]  /*25110*/  @P1 STG.E.U8 desc[UR56][R18.64], R31 ;  /* 0x0000001f12001986 */ /* 0x0003e2000c101138 */
[C---:B------:R-:W-:Y:S02]  /*25120*/  PRMT R27, R15.reuse, 0x7773, RZ ;  /* 0x000077730f1b7816 */ /* 0x040fe400000000ff */
[----:B------:R-:W-:Y:S01]  /*25130*/  PRMT R29, R15, 0x7772, RZ ;  /* 0x000077720f1d7816 */ /* 0x000fe200000000ff */
[----:B------:R-:W-:Y:S01]  /*25140*/  IMAD.X R15, R17, 0x1, R20, P6 ;  /* 0x00000001110f7824 */ /* 0x000fe200030e0614 */
[C---:B--2---:R-:W-:Y:S01]  /*25150*/  IADD3 R12, P1, R25.reuse, R22, RZ ;  /* 0x00000016190c7210 */ /* 0x044fe20007f3e0ff */
[----:B------:R-:W-:Y:S01]  /*25160*/  VIADD R24, R25, UR24 ;  /* 0x0000001819187c36 */ /* 0x000fe20008000000 */
[----:B------:R-:W-:Y:S01]  /*25170*/  ISETP.LT.AND P6, PT, R2, UR6, !P2 ;  /* 0x0000000602007c0c */ /* 0x000fe2000d7c1270 */
[----:B------:R-:W-:Y:S01]  /*25180*/  ULDC UR4, c[0x0][0x22c] ;  /* 0x00008b0000047ab9 */ /* 0x000fe20000000800 */
[----:B------:R2:W-:Y:S01]  /*25190*/  @P5 STG.E.U8 desc[UR56][R14.64], R29 ;  /* 0x0000001d0e005986 */ /* 0x0005e2000c101138 */
[----:B------:R-:W-:-:S02]  /*251a0*/  IMAD.X R13, R17, 0x1, R23, P1 ;  /* 0x00000001110d7824 */ /* 0x000fc400008e0617 */
[----:B-1----:R-:W-:Y:S01]  /*251b0*/  VIADD R18, R0, 0x2a ;  /* 0x0000002a00127836 */ /* 0x002fe20000000000 */
[----:B------:R-:W-:Y:S01]  /*251c0*/  SHF.R.S32.HI R26, RZ, 0x1f, R24 ;  /* 0x0000001fff1a7819 */ /* 0x000fe20000011418 */
[----:B------:R-:W-:Y:S01]  /*251d0*/  ULDC UR6, c[0x0][0x228] ;  /* 0x00008a0000067ab9 */ /* 0x000fe20000000800 */
[----:B------:R-:W-:Y:S02]  /*251e0*/  IADD3 R16, P5, R24, R21, RZ ;  /* 0x0000001518107210 */ /* 0x000fe40007fbe0ff */
[----:B------:R-:W-:Y:S01]  /*251f0*/  ISETP.GE.AND P1, PT, R18, UR4, PT ;  /* 0x0000000412007c0c */ /* 0x000fe2000bf26270 */
[----:B------:R-:W-:Y:S01]  /*25200*/  ULDC UR4, c[0x0][0x228] ;  /* 0x00008a0000047ab9 */ /* 0x000fe20000000800 */
[----:B------:R1:W-:Y:S01]  /*25210*/  @P3 STG.E.U8 desc[UR56][R12.64], R27 ;  /* 0x0000001b0c003986 */ /* 0x0003e2000c101138 */
[----:B------:R-:W-:Y:S01]  /*25220*/  IMAD.X R17, R26, 0x1, R20, P5 ;  /* 0x000000011a117824 */ /* 0x000fe200028e0614 */
[----:B------:R-:W-:Y:S01]  /*25230*/  PRMT R31, R8, 0x7770, RZ ;  /* 0x00007770081f7816 */ /* 0x000fe200000000ff */
[----:B------:R-:W-:Y:S01]  /*25240*/  VIADD R25, R24, UR24 ;  /* 0x0000001818197c36 */ /* 0x000fe20008000000 */
[----:B------:R-:W-:Y:S01]  /*25250*/  ISETP.LT.AND P3, PT, R152, UR4, !P2 ;  /* 0x0000000498007c0c */ /* 0x000fe2000d761270 */
[----:B------:R-:W-:Y:S01]  /*25260*/  ULDC UR4, c[0x0][0x22c] ;  /* 0x00008b0000047ab9 */ /* 0x000fe20000000800 */
[----:B--2---:R-:W-:-:S02]  /*25270*/  IADD3 R14, P2, R24, R22, RZ ;  /* 0x00000016180e7210 */ /* 0x004fc40007f5e0ff */
[----:B------:R-:W-:Y:S01]  /*25280*/  ISETP.LT.AND P5, PT, R2, UR6, !P4 ;  /* 0x0000000602007c0c */ /* 0x000fe2000e7a1270 */
[----:B------:R2:W-:Y:S01]  /*25290*/  @P6 STG.E.U8 desc[UR56][R16.64], R31 ;  /* 0x0000001f10006986 */ /* 0x0005e2000c101138 */
[----:B-1----:R-:W-:Y:S01]  /*252a0*/  VIADD R12, R0, 0x2b ;  /* 0x0000002b000c7836 */ /* 0x002fe20000000000 */
[----:B------:R-:W-:Y:S01]  /*252b0*/  SHF.R.S32.HI R28, RZ, 0x1f, R25 ;  /* 0x0000001fff1c7819 */ /* 0x000fe20000011419 */
[----:B------:R-:W-:Y:S01]  /*252c0*/  IMAD.X R15, R26, 0x1, R23, P2 ;  /* 0x000000011a0f7824 */ /* 0x000fe200010e0617 */
[----:B------:R-:W-:Y:S01]  /*252d0*/  IADD3 R18, P6, R25, R21, RZ ;  /* 0x0000001519127210 */ /* 0x000fe20007fde0ff */
[----:B------:R-:W-:Y:S01]  /*252e0*/  ULDC UR6, c[0x0][0x228] ;  /* 0x00008a0000067ab9 */ /* 0x000fe20000000800 */
[----:B------:R-:W-:Y:S02]  /*252f0*/  PRMT R29, R8, 0x7771, RZ ;  /* 0x00007771081d7816 */ /* 0x000fe400000000ff */
[----:B------:R-:W-:Y:S01]  /*25300*/  ISETP.GE.AND P2, PT, R12, UR4, PT ;  /* 0x000000040c007c0c */ /* 0x000fe2000bf46270 */
[----:B------:R-:W-:Y:S01]  /*25310*/  ULDC UR4, c[0x0][0x228] ;  /* 0x00008a0000047ab9 */ /* 0x000fe20000000800 */
[----:B------:R-:W-:Y:S01]  /*25320*/  IMAD.X R19, R28, 0x1, R20, P6 ;  /* 0x000000011c137824 */ /* 0x000fe200030e0614 */
[----:B------:R-:W-:-:S02]  /*25330*/  PRMT R27, R8, 0x7772, RZ ;  /* 0x00007772081b7816 */ /* 0x000fc400000000ff */
[----:B------:R-:W-:Y:S01]  /*25340*/  ISETP.LT.AND P4, PT, R152, UR4, !P4 ;  /* 0x0000000498007c0c */ /* 0x000fe2000e781270 */
[----:B------:R1:W-:Y:S01]  /*25350*/  @P3 STG.E.U8 desc[UR56][R14.64], R29 ;  /* 0x0000001d0e003986 */ /* 0x0003e2000c101138 */
[C---:B------:R-:W-:Y:S01]  /*25360*/  IADD3 R12, P3, R25.reuse, R22, RZ ;  /* 0x00000016190c7210 */ /* 0x040fe20007f7e0ff */
[----:B------:R-:W-:Y:S01]  /*25370*/  VIADD R24, R25, UR24 ;  /* 0x0000001819187c36 */ /* 0x000fe20008000000 */
[----:B------:R-:W-:Y:S01]  /*25380*/  ULDC UR4, c[0x0][0x22c] ;  /* 0x00008b0000047ab9 */ /* 0x000fe20000000800 */
[----:B------:R3:W-:Y:S01]  /*25390*/  @P5 STG.E.U8 desc[UR56][R18.64], R27 ;  /* 0x0000001b12005986 */ /* 0x0007e2000c101138 */
[----:B------:R-:W-:Y:S01]  /*253a0*/  ISETP.LT.AND P5, PT, R2, UR6, !P1 ;  /* 0x0000000602007c0c */ /* 0x000fe2000cfa1270 */
[----:B------:R-:W-:Y:S01]  /*253b0*/  IMAD.X R13, R28, 0x1, R23, P3 ;  /* 0x000000011c0d7824 */ /* 0x000fe200018e0617 */
[----:B------:R-:W-:Y:S01]  /*253c0*/  SHF.R.S32.HI R26, RZ, 0x1f, R24 ;  /* 0x0000001fff1a7819 */ /* 0x000fe20000011418 */
[----:B------:R-:W-:Y:S01]  /*253d0*/  ULDC UR6, c[0x0][0x228] ;  /* 0x00008a0000067ab9 */ /* 0x000fe20000000800 */
[----:B--2---:R-:W-:Y:S01]  /*253e0*/  IADD3 R16, P6, R24, R21, RZ ;  /* 0x0000001518107210 */ /* 0x004fe20007fde0ff */
[----:B-1----:R-:W-:Y:S01]  /*253f0*/  VIADD R14, R0, 0x2c ;  /* 0x0000002c000e7836 */ /* 0x002fe20000000000 */
[----:B---3--:R-:W-:-:S04]  /*25400*/  PRMT R27, R8, 0x7773, RZ ;  /* 0x00007773081b7816 */ /* 0x008fc800000000ff */
[----:B------:R-:W-:Y:S01]  /*25410*/  ISETP.GE.AND P3, PT, R14, UR4, PT ;  /* 0x000000040e007c0c */ /* 0x000fe2000bf66270 */
[----:B------:R-:W-:Y:S01]  /*25420*/  ULDC UR4, c[0x0][0x228] ;  /* 0x00008a0000047ab9 */ /* 0x000fe20000000800 */
[----:B------:R-:W-:Y:S01]  /*25430*/  IMAD.X R17, R26, 0x1, R20, P6 ;  /* 0x000000011a117824 */ /* 0x000fe200030e0614 */
[----:B------:R1:W-:Y:S01]  /*25440*/  @P4 STG.E.U8 desc[UR56][R12.64], R27 ;  /* 0x0000001b0c004986 */ /* 0x0003e2000c101138 */
[----:B------:R-:W-:Y:S02]  /*25450*/  PRMT R25, R9, 0x7770, RZ ;  /* 0x0000777009197816 */ /* 0x000fe400000000ff */
[----:B------:R-:W-:Y:S01]  /*25460*/  ISETP.LT.AND P4, PT, R152, UR4, !P1 ;  /* 0x0000000498007c0c */ /* 0x000fe2000cf81270 */
[C---:B------:R-:W-:Y:S01]  /*25470*/  VIADD R8, R24.reuse, UR24 ;  /* 0x0000001818087c36 */ /* 0x040fe20008000000 */
[----:B------:R-:W-:Y:S01]  /*25480*/  IADD3 R14, P1, R24, R22, RZ ;  /* 0x00000016180e7210 */ /* 0x000fe20007f3e0ff */
[----:B------:R2:W-:Y:S01]  /*25490*/  @P5 STG.E.U8 desc[UR56][R16.64], R25 ;  /* 0x0000001910005986 */ /* 0x0005e2000c101138 */
[----:B------:R-:W-:Y:S01]  /*254a0*/  ISETP.LT.AND P5, PT, R2, UR6, !P2 ;  /* 0x0000000602007c0c */ /* 0x000fe2000d7a1270 */
[----:B------:R-:W-:Y:S01]  /*254b0*/  ULDC UR4, c[0x0][0x22c] ;  /* 0x00008b0000047ab9 */ /* 0x000fe20000000800 */
[----:B------:R-:W-:Y:S01]  /*254c0*/  SHF.R.S32.HI R24, RZ, 0x1f, R8 ;  /* 0x0000001fff187819 */ /* 0x000fe20000011408 */
[----:B------:R-:W-:-:S02]  /*254d0*/  IMAD.X R15, R26, 0x1, R23, P1 ;  /* 0x000000011a0f7824 */ /* 0x000fc400008e0617 */
[----:B-1----:R-:W-:Y:S01]  /*254e0*/  VIADD R12, R0, 0x2d ;  /* 0x0000002d000c7836 */ /* 0x002fe20000000000 */
[-C--:B------:R-:W-:Y:S01]  /*254f0*/  IADD3 R18, P6, R8, R21.reuse, RZ ;  /* 0x0000001508127210 */ /* 0x080fe20007fde0ff */
[----:B------:R-:W-:Y:S01]  /*25500*/  ULDC UR6, c[0x0][0x228] ;  /* 0x00008a0000067ab9 */ /* 0x000fe20000000800 */
[C---:B--2---:R-:W-:Y:S02]  /*25510*/  PRMT R25, R9.reuse, 0x7771, RZ ;  /* 0x0000777109197816 */ /* 0x044fe400000000ff */
        /* <DEDUP_REMOVED lines=13> */
[----:B------:R-:W-:-:S02]  /*255f0*/  IADD3 R8, P6, R16, R21, RZ ;  /* 0x0000001510087210 */ /* 0x000fc40007fde0ff */
[----:B-1----:R-:W-:Y:S01]  /*25600*/  PRMT R25, R9, 0x7773, RZ ;  /* 0x0000777309197816 */ /* 0x002fe200000000ff */
[----:B------:R-:W-:Y:S01]  /*25610*/  VIADD R14, R0, 0x2e ;  /* 0x0000002e000e7836 */ /* 0x000fe20000000000 */
[----:B------:R-:W-:Y:S01]  /*25620*/  ULDC UR4, c[0x0][0x22c] ;  /* 0x00008b0000047ab9 */ /* 0x000fe20000000800 */
[----:B------:R-:W-:Y:S02]  /*25630*/  IMAD.X R9, R26, 0x1, R20, P6 ;  /* 0x000000011a097824 */ /* 0x000fe400030e0614 */
[----:B------:R-:W-:Y:S01]  /*25640*/  @P4 STG.E.U8 desc[UR56][R12.64], R25 ;  /* 0x000000190c004986 */ /* 0x000fe2000c101138 */
[----:B--2---:R-:W-:Y:S02]  /*25650*/  PRMT R19, R10, 0x7770, RZ ;  /* 0x000077700a137816 */ /* 0x004fe400000000ff */
[----:B------:R-:W-:Y:S01]  /*25660*/  ISETP.LT.AND P4, PT, R152, UR6, !P3 ;  /* 0x0000000698007c0c */ /* 0x000fe2000df81270 */
[----:B------:R-:W-:Y:S01]  /*25670*/  VIADD R17, R16, UR24 ;  /* 0x0000001810117c36 */ /* 0x000fe20008000000 */
[----:B------:R-:W-:Y:S01]  /*25680*/  ISETP.GE.AND P2, PT, R14, UR4, PT ;  /* 0x000000040e007c0c */ /* 0x000fe2000bf46270 */
[----:B------:R1:W-:Y:S01]  /*25690*/  @P5 STG.E.U8 desc[UR56][R8.64], R19 ;  /* 0x0000001308005986 */ /* 0x0003e2000c101138 */
[----:B------:R-:W-:Y:S01]  /*256a0*/  IADD3 R14, P3, R16, R22, RZ ;  /* 0x00000016100e7210 */ /* 0x000fe20007f7e0ff */
[----:B------:R-:W-:Y:S01]  /*256b0*/  VIADD R18, R0, 0x2f ;  /* 0x0000002f00127836 */ /* 0x000fe20000000000 */
[----:B------:R-:W-:Y:S01]  /*256c0*/  ISETP.LT.AND P5, PT, R2, UR8, !P1 ;  /* 0x0000000802007c0c */ /* 0x000fe2000cfa1270 */
[----:B------:R-:W-:Y:S01]  /*256d0*/  ULDC UR4, c[0x0][0x22c] ;  /* 0x00008b0000047ab9 */ /* 0x000fe20000000800 */
[----:B------:R-:W-:Y:S01]  /*256e0*/  PRMT R27, R10, 0x7771, RZ ;  /* 0x000077710a1b7816 */ /* 0x000fe200000000ff */
[----:B------:R-:W-:Y:S01]  /*256f0*/  IMAD.X R15, R26, 0x1, R23, P3 ;  /* 0x000000011a0f7824 */ /* 0x000fe200018e0617 */
[----:B------:R-:W-:Y:S01]  /*25700*/  SHF.R.S32.HI R16, RZ, 0x1f, R17 ;  /* 0x0000001fff107819 */ /* 0x000fe20000011411 */
[----:B------:R-:W-:Y:S01]  /*25710*/  ULDC UR6, c[0x0][0x228] ;  /* 0x00008a0000067ab9 */ /* 0x000fe20000000800 */
[----:B------:R-:W-:Y:S01]  /*25720*/  ISETP.GE.AND P3, PT, R18, UR4, PT ;  /* 0x0000000412007c0c */ /* 0x000fe2000bf66270 */
[----:B------:R-:W-:Y:S01]  /*25730*/  ULDC UR4, c[0x0][0x228] ;  /* 0x00008a0000047ab9 */ /* 0x000fe20000000800 */
[----:B-1----:R-:W-:Y:S01]  /*25740*/  IADD3 R8, P6, R17, R21, RZ ;  /* 0x0000001511087210 */ /* 0x002fe20007fde0ff */
[----:B------:R1:W-:Y:S01]  /*25750*/  @P4 STG.E.U8 desc[UR56][R14.64], R27 ;  /* 0x0000001b0e004986 */ /* 0x0003e2000c101138 */
[----:B------:R-:W-:-:S02]  /*25760*/  PRMT R25, R10, 0x7772, RZ ;  /* 0x000077720a197816 */ /* 0x000fc400000000ff */
[----:B------:R-:W-:Y:S01]  /*25770*/  ISETP.LT.AND P4, PT, R152, UR4, !P1 ;  /* 0x0000000498007c0c */ /* 0x000fe2000cf81270 */
[----:B------:R-:W-:Y:S01]  /*25780*/  IMAD.X R9, R16, 0x1, R20, P6 ;  /* 0x0000000110097824 */ /* 0x000fe200030e0614 */
[C---:B------:R-:W-:Y:S01]  /*25790*/  IADD3 R12, P1, R17.reuse, R22, RZ ;  /* 0x00000016110c7210 */ /* 0x040fe20007f3e0ff */
[----:B------:R-:W-:Y:S01]  /*257a0*/  VIADD R17, R17, UR24 ;  /* 0x0000001811117c36 */ /* 0x000fe20008000000 */
[----:B------:R-:W-:Y:S01]  /*257b0*/  PRMT R19, R10, 0x7773, RZ ;  /* 0x000077730a137816 */ /* 0x000fe200000000ff */
[----:B------:R-:W-:Y:S01]  /*257c0*/  VIADD R18, R0, 0x30 ;  /* 0x0000003000127836 */ /* 0x000fe20000000000 */
[----:B------:R2:W-:Y:S01]  /*257d0*/  @P5 STG.E.U8 desc[UR56][R8.64], R25 ;  /* 0x0000001908005986 */ /* 0x0005e2000c101138 */
[----:B------:R-:W-:Y:S01]  /*257e0*/  ISETP.LT.AND P5, PT, R2, UR6, !P2 ;  /* 0x0000000602007c0c */ /* 0x000fe2000d7a1270 */
[----:B------:R-:W-:Y:S01]  /*257f0*/  IMAD.X R13, R16, 0x1, R23, P1 ;  /* 0x00000001100d7824 */ /* 0x000fe200008e0617 */
[----:B------:R-:W-:Y:S01]  /*25800*/  ULDC UR4, c[0x0][0x22c] ;  /* 0x00008b0000047ab9 */ /* 0x000fe20000000800 */
[----:B------:R-:W-:Y:S01]  /*25810*/  SHF.R.S32.HI R10, RZ, 0x1f, R17 ;  /* 0x0000001fff0a7819 */ /* 0x000fe20000011411 */
[----:B-1----:R-:W-:Y:S01]  /*25820*/  VIADD R14, R0, 0x31 ;  /* 0x00000031000e7836 */ /* 0x002fe20000000000 */
[----:B------:R-:W-:Y:S01]  /*25830*/  ULDC UR6, c[0x0][0x228] ;  /* 0x00008a0000067ab9 */ /* 0x000fe20000000800 */
[----:B------:R-:W-:Y:S01]  /*25840*/  ISETP.GE.AND P1, PT, R18, UR4, PT ;  /* 0x0000000412007c0c */ /* 0x000fe2000bf26270 */
[----:B------:R-:W-:Y:S01]  /*25850*/  ULDC UR4, c[0x0][0x22c] ;  /* 0x00008b0000047ab9 */ /* 0x000fe20000000800 */
[----:B------:R-:W-:-:S02]  /*25860*/  ISETP.LT.AND P2, PT, R152, UR6, !P2 ;  /* 0x0000000698007c0c */ /* 0x000fc4000d741270 */
[----:B--2---:R-:W-:Y:S01]  /*25870*/  IADD3 R8, P6, R17, R21, RZ ;  /* 0x0000001511087210 */ /* 0x004fe20007fde0ff */
[----:B------:R1:W-:Y:S01]  /*25880*/  @P4 STG.E.U8 desc[UR56][R12.64], R19 ;  /* 0x000000130c004986 */ /* 0x0003e2000c101138 */
[----:B------:R-:W-:Y:S01]  /*25890*/  PRMT R29, R11, 0x7770, RZ ;  /* 0x000077700b1d7816 */ /* 0x000fe200000000ff */
[----:B------:R-:W-:Y:S01]  /*258a0*/  ULDC UR6, c[0x0][0x228] ;  /* 0x00008a0000067ab9 */ /* 0x000fe20000000800 */
[----:B------:R-:W-:Y:S01]  /*258b0*/  ISETP.GE.AND P4, PT, R14, UR4, PT ;  /* 0x000000040e007c0c */ /* 0x000fe2000bf86270 */
[----:B------:R-:W-:Y:S01]  /*258c0*/  IMAD.X R9, R10, 0x1, R20, P6 ;  /* 0x000000010a097824 */ /* 0x000fe200030e0614 */
[C---:B------:R-:W-:Y:S01]  /*258d0*/  IADD3 R14, P6, R17.reuse, R22, RZ ;  /* 0x00000016110e7210 */ /* 0x040fe20007fde0ff */
[----:B------:R-:W-:Y:S01]  /*258e0*/  ULDC UR4, c[0x0][0x228] ;  /* 0x00008a0000047ab9 */ /* 0x000fe20000000800 */
[----:B------:R-:W-:Y:S01]  /*258f0*/  VIADD R17, R17, UR24 ;  /* 0x0000001811117c36 */ /* 0x000fe20008000000 */
[----:B------:R-:W-:Y:S01]  /*25900*/  PRMT R27, R11, 0x7771, RZ ;  /* 0x000077710b1b7816 */ /* 0x000fe200000000ff */
[----:B------:R2:W-:Y:S01]  /*25910*/  @P5 STG.E.U8 desc[UR56][R8.64], R29 ;  /* 0x0000001d08005986 */ /* 0x0005e2000c101138 */
[----:B------:R-:W-:Y:S01]  /*25920*/  ISETP.LT.AND P5, PT, R2, UR4, !P3 ;  /* 0x0000000402007c0c */ /* 0x000fe2000dfa1270 */
[----:B------:R-:W-:Y:S01]  /*25930*/  IMAD.X R15, R10, 0x1, R23, P6 ;  /* 0x000000010a0f7824 */ /* 0x000fe200030e0617 */
[----:B------:R-:W-:-:S02]  /*25940*/  ULDC UR4, c[0x0][0x228] ;  /* 0x00008a0000047ab9 */ /* 0x000fc40000000800 */
[----:B------:R-:W-:Y:S02]  /*25950*/  ISETP.LT.AND P3, PT, R152, UR4, !P3 ;  /* 0x0000000498007c0c */ /* 0x000fe4000df61270 */
[C---:B-1----:R-:W-:Y:S01]  /*25960*/  PRMT R19, R11.reuse, 0x7773, RZ ;  /* 0x000077730b137816 */ /* 0x042fe200000000ff */
[----:B------:R1:W-:Y:S01]  /*25970*/  @P2 STG.E.U8 desc[UR56][R14.64], R27 ;  /* 0x0000001b0e002986 */ /* 0x0003e2000c101138 */
[----:B------:R-:W-:Y:S02]  /*25980*/  SHF.R.S32.HI R13, RZ, 0x1f, R17 ;  /* 0x0000001fff0d7819 */ /* 0x000fe40000011411 */
[----:B------:R-:W-:Y:S01]  /*25990*/  PRMT R25, R11, 0x7772, RZ ;  /* 0x000077720b197816 */ /* 0x000fe200000000ff */
[C---:B------:R-:W-:Y:S01]  /*259a0*/  VIADD R16, R17.reuse, UR24 ;  /* 0x0000001811107c36 */ /* 0x040fe20008000000 */
[C---:B------:R-:W-:Y:S01]  /*259b0*/  IADD3 R10, P6, R17.reuse, R21, RZ ;  /* 0x00000015110a7210 */ /* 0x040fe20007fde0ff */
[----:B------:R-:W-:Y:S01]  /*259c0*/  ULDC UR4, c[0x0][0x22c] ;  /* 0x00008b0000047ab9 */ /* 0x000fe20000000800 */
[----:B--2---:R-:W-:-:S03]  /*259d0*/  IADD3 R8, P2, R17, R22, RZ ;  /* 0x0000001611087210 */ /* 0x004fc60007f5e0ff */
[C---:B------:R-:W-:Y:S02]  /*259e0*/  IMAD.X R11, R13.reuse, 0x1, R20, P6 ;  /* 0x000000010d0b7824 */ /* 0x040fe400030e0614 */
[----:B-1----:R-:W-:Y:S02]  /*259f0*/  VIADD R14, R0, 0x32 ;  /* 0x00000032000e7836 */ /* 0x002fe40000000000 */
[----:B------:R-:W-:Y:S01]  /*25a00*/  IMAD.X R9, R13, 0x1, R23, P2 ;  /* 0x000000010d097824 */ /* 0x000fe200010e0617 */
[----:B------:R-:W-:Y:S01]  /*25a10*/  ISETP.LT.AND P6, PT, R2, UR6, !P1 ;  /* 0x0000000602007c0c */ /* 0x000fe2000cfc1270 */
[----:B------:R1:W-:Y:S01]  /*25a20*/  @P5 STG.E.U8 desc[UR56][R10.64], R25 ;  /* 0x000000190a005986 */ /* 0x0003e2000c101138 */
[----:B------:R-:W-:Y:S01]  /*25a30*/  ISETP.GE.AND P2, PT, R14, UR4, PT ;  /* 0x000000040e007c0c */ /* 0x000fe2000bf46270 */
[----:B------:R-:W-:Y:S01]  /*25a40*/  ULDC UR4, c[0x0][0x228] ;  /* 0x00008a0000047ab9 */ /* 0x000fe20000000800 */
[----:B------:R-:W-:Y:S01]  /*25a50*/  SHF.R.S32.HI R18, RZ, 0x1f, R16 ;  /* 0x0000001fff127819 */ /* 0x000fe20000011410 */
[----:B------:R2:W-:Y:S01]  /*25a60*/  @P3 STG.E.U8 desc[UR56][R8.64], R19 ;  /* 0x0000001308003986 */ /* 0x0005e2000c101138 */
[----:B------:R-:W-:Y:S01]  /*25a70*/  IADD3 R12, P5, R16, R21, RZ ;  /* 0x00000015100c7210 */ /* 0x000fe20007fbe0ff */
[----:B------:R-:W-:Y:S01]  /*25a80*/  ULDC UR6, c[0x0][0x228] ;  /* 0x00008a0000067ab9 */ /* 0x000fe20000000800 */
[----:B------:R-:W-:Y:S01]  /*25a90*/  ISETP.LT.AND P3, PT, R152, UR4, !P1 ;  /* 0x0000000498007c0c */ /* 0x000fe2000cf61270 */
[----:B------:R-:W-:Y:S01]  /*25aa0*/  VIADD R17, R16, UR24 ;  /* 0x0000001810117c36 */ /* 0x000fe20008000000 */
[----:B0-----:R-:W-:Y:S01]  /*25ab0*/  PRMT R27, R4, 0x7770, RZ ;  /* 0x00007770041b7816 */ /* 0x001fe200000000ff */
[----:B------:R-:W-:Y:S01]  /*25ac0*/  IMAD.X R13, R18, 0x1, R20, P5 ;  /* 0x00000001120d7824 */ /* 0x000fe200028e0614 */
[----:B------:R-:W-:Y:S01]  /*25ad0*/  ULDC UR4, c[0x0][0x22c] ;  /* 0x00008b0000047ab9 */ /* 0x000fe20000000800 */
[----:B-1----:R-:W-:Y:S01]  /*25ae0*/  IADD3 R10, P1, R16, R22, RZ ;  /* 0x00000016100a7210 */ /* 0x002fe20007f3e0ff */
[----:B--2---:R-:W-:Y:S01]  /*25af0*/  VIADD R8, R0, 0x33 ;  /* 0x0000003300087836 */ /* 0x004fe20000000000 */
[----:B------:R-:W-:-:S03]  /*25b00*/  ISETP.LT.AND P5, PT, R2, UR6, !P4 ;  /* 0x0000000602007c0c */ /* 0x000fc6000e7a1270 */
[----:B------:R-:W-:Y:S01]  /*25b10*/  IMAD.X R11, R18, 0x1, R23, P1 ;  /* 0x00000001120b7824 */ /* 0x000fe200008e0617 */
[----:B------:R-:W-:Y:S01]  /*25b20*/  PRMT R25, R4, 0x7771, RZ ;  /* 0x0000777104197816 */ /* 0x000fe200000000ff */
[----:B------:R-:W-:Y:S01]  /*25b30*/  @P6 STG.E.U8 desc[UR56][R12.64], R27 ;  /* 0x0000001b0c006986 */ /* 0x000fe2000c101138 */
[----:B------:R-:W-:Y:S01]  /*25b40*/  ISETP.GE.AND P1, PT, R8, UR4, PT ;  /* 0x0000000408007c0c */ /* 0x000fe2000bf26270 */
[----:B------:R-:W-:Y:S01]  /*25b50*/  ULDC UR4, c[0x0][0x228] ;  /* 0x00008a0000047ab9 */ /* 0x000fe20000000800 */
[----:B------:R-:W-:Y:S02]  /*25b60*/  SHF.R.S32.HI R24, RZ, 0x1f, R17 ;  /* 0x0000001fff187819 */ /* 0x000fe40000011411 */
[----:B------:R-:W-:Y:S01]  /*25b70*/  PRMT R19, R4, 0x7772, RZ ;  /* 0x0000777204137816 */ /* 0x000fe200000000ff */
[C---:B------:R-:W-:Y:S01]  /*25b80*/  VIADD R16, R17.reuse, UR24 ;  /* 0x0000001811107c36 */ /* 0x040fe20008000000 */
[C---:B------:R-:W-:Y:S01]  /*25b90*/  IADD3 R14, P6, R17.reuse, R21, RZ ;  /* 0x00000015110e7210 */ /* 0x040fe20007fde0ff */
[----:B------:R-:W-:Y:S01]  /*25ba0*/  ULDC UR6, c[0x0][0x228] ;  /* 0x00008a0000067ab9 */ /* 0x000fe20000000800 */
[----:B------:R-:W-:Y:S01]  /*25bb0*/  ISETP.LT.AND P4, PT, R152, UR4, !P4 ;  /* 0x0000000498007c0c */ /* 0x000fe2000e781270 */
[----:B------:R0:W-:Y:S01]  /*25bc0*/  @P3 STG.E.U8 desc[UR56][R10.64], R25 ;  /* 0x000000190a003986 */ /* 0x0001e2000c101138 */
[----:B------:R-:W-:Y:S01]  /*25bd0*/  IADD3 R8, P3, R17, R22, RZ ;  /* 0x0000001611087210 */ /* 0x000fe20007f7e0ff */
[----:B------:R-:W-:Y:S01]  /*25be0*/  IMAD.X R15, R24, 0x1, R20, P6 ;  /* 0x00000001180f7824 */ /* 0x000fe200030e0614 */
[----:B------:R-:W-:Y:S01]  /*25bf0*/  PRMT R17, R4, 0x7773, RZ ;  /* 0x0000777304117816 */ /* 0x000fe200000000ff */
[----:B------:R-:W-:-:S02]  /*25c00*/  ULDC UR4, c[0x0][0x22c] ;  /* 0x00008b0000047ab9 */ /* 0x000fc40000000800 */
[----:B------:R-:W-:Y:S01]  /*25c10*/  IMAD.X R9, R24, 0x1, R23, P3 ;  /* 0x0000000118097824 */ /* 0x000fe200018e0617 */
[----:B------:R1:W-:Y:S01]  /*25c20*/  @P5 STG.E.U8 desc[UR56][R14.64], R19 ;  /* 0x000000130e005986 */ /* 0x0003e2000c101138 */
[----:B0-----:R-:W-:Y:S01]  /*25c30*/  VIADD R10, R0, 0x34 ;  /* 0x00000034000a7836 */ /* 0x001fe20000000000 */
[----:B------:R-:W-:-:S03]  /*25c40*/  ISETP.LT.AND P5, PT, R2, UR6, !P2 ;  /* 0x0000000602007c0c */ /* 0x000fc6000d7a1270 */
[----:B------:R0:W-:Y:S01]  /*25c50*/  @P4 STG.E.U8 desc[UR56][R8.64], R17 ;  /* 0x0000001108004986 */ /* 0x0001e2000c101138 */
[----:B------:R-:W-:Y:S01]  /*25c60*/  SHF.R.S32.HI R18, RZ, 0x1f, R16 ;  /* 0x0000001fff127819 */ /* 0x000fe20000011410 */
[----:B------:R-:W-:Y:S01]  /*25c70*/  ULDC UR6, c[0x0][0x228] ;  /* 0x00008a0000067ab9 */ /* 0x000fe20000000800 */
[----:B------:R-:W-:Y:S01]  /*25c80*/  ISETP.GE.AND P3, PT, R10, UR4, PT ;  /* 0x000000040a007c0c */ /* 0x000fe2000bf66270 */
[----:B------:R-:W-:Y:S01]  /*25c90*/  ULDC UR4, c[0x0][0x228] ;  /* 0x00008a0000047ab9 */ /* 0x000fe20000000800 */
[----:B------:R-:W-:Y:S02]  /*25ca0*/  IADD3 R12, P6, R16, R21, RZ ;  /* 0x00000015100c7210 */ /* 0x000fe40007fde0ff */
[----:B------:R-:W-:Y:S01]  /*25cb0*/  ISETP.LT.AND P4, PT, R152, UR4, !P2 ;  /* 0x0000000498007c0c */ /* 0x000fe2000d781270 */
[C---:B------:R-:W-:Y:S01]  /*25cc0*/  VIADD R4, R16.reuse, UR24 ;  /* 0x0000001810047c36 */ /* 0x040fe20008000000 */
[----:B------:R-:W-:Y:S01]  /*25cd0*/  IADD3 R10, P2, R16, R22, RZ ;  /* 0x00000016100a7210 */ /* 0x000fe20007f5e0ff */
[C---:B------:R-:W-:Y:S01]  /*25ce0*/  IMAD.X R13, R18.reuse, 0x1, R20, P6 ;  /* 0x00000001120d7824 */ /* 0x040fe200030e0614 */
[C---:B-1----:R-:W-:Y:S01]  /*25cf0*/  PRMT R15, R5.reuse, 0x7770, RZ ;  /* 0x00007770050f7816 */ /* 0x042fe200000000ff */
[----:B------:R-:W-:Y:S01]  /*25d00*/  ULDC UR4, c[0x0][0x228] ;  /* 0x00008a0000047ab9 */ /* 0x000fe20000000800 */
[----:B------:R-:W-:Y:S01]  /*25d10*/  PRMT R19, R5, 0x7771, RZ ;  /* 0x0000777105137816 */ /* 0x000fe200000000ff */
[----:B------:R-:W-:-:S02]  /*25d20*/  IMAD.X R11, R18, 0x1, R23, P2 ;  /* 0x00000001120b7824 */ /* 0x000fc400010e0617 */
[----:B------:R1:W-:Y:S01]  /*25d30*/  @P5 STG.E.U8 desc[UR56][R12.64], R15 ;  /* 0x0000000f0c005986 */ /* 0x0003e2000c101138 */
[----:B------:R-:W-:Y:S02]  /*25d40*/  ISETP.LT.AND P5, PT, R2, UR6, !P1 ;  /* 0x0000000602007c0c */ /* 0x000fe4000cfa1270 */
[----:B------:R-:W-:Y:S01]  /*25d50*/  SHF.R.S32.HI R16, RZ, 0x1f, R4 ;  /* 0x0000001fff107819 */ /* 0x000fe20000011404 */
[----:B------:R2:W-:Y:S01]  /*25d60*/  @P4 STG.E.U8 desc[UR56][R10.64], R19 ;  /* 0x000000130a004986 */ /* 0x0005e2000c101138 */
[----:B0-----:R-:W-:Y:S01]  /*25d70*/  IADD3 R8, P6, R4, R21, RZ ;  /* 0x0000001504087210 */ /* 0x001fe20007fde0ff */
[----:B------:R-:W-:Y:S01]  /*25d80*/  VIADD R14, R0, 0x35 ;  /* 0x00000035000e7836 */ /* 0x000fe20000000000 */
[----:B------:R-:W-:Y:S01]  /*25d90*/  ISETP.LT.AND P4, PT, R152, UR4, !P1 ;  /* 0x0000000498007c0c */ /* 0x000fe2000cf81270 */
[----:B------:R-:W-:Y:S01]  /*25da0*/  ULDC UR4, c[0x0][0x228] ;  /* 0x00008a0000047ab9 */ /* 0x000fe20000000800 */
[----:B------:R-:W-:Y:S01]  /*25db0*/  PRMT R17, R5, 0x7773, RZ ;  /* 0x0000777305117816 */ /* 0x000fe200000000ff */
[----:B------:R-:W-:Y:S01]  /*25dc0*/  IMAD.X R9, R16, 0x1, R20, P6 ;  /* 0x0000000110097824 */ /* 0x000fe200030e0614 */
[----:B------:R-:W-:Y:S01]  /*25dd0*/  ULDC UR6, c[0x0][0x228] ;  /* 0x00008a0000067ab9 */ /* 0x000fe20000000800 */
[----:B-1----:R-:W-:-:S02]  /*25de0*/  IADD3 R12, P1, R4, R22, RZ ;  /* 0x00000016040c7210 */ /* 0x002fc40007f3e0ff */
[----:B------:R-:W-:-:S03]  /*25df0*/  PRMT R15, R5, 0x7772, RZ ;  /* 0x00007772050f7816 */ /* 0x000fc600000000ff */
[--C-:B------:R-:W-:Y:S01]  /*25e00*/  IMAD.X R13, R16, 0x1, R23.reuse, P1 ;  /* 0x00000001100d7824 */ /* 0x100fe200008e0617 */
[----:B------:R-:W-:Y:S01]  /*25e10*/  ISETP.GE.AND P2, PT, R14, UR7, PT ;  /* 0x000000070e007c0c */ /* 0x000fe2000bf46270 */
[----:B------:R0:W-:Y:S01]  /*25e20*/  @P5 STG.E.U8 desc[UR56][R8.64], R15 ;  /* 0x0000000f08005986 */ /* 0x0001e2000c101138 */
[----:B------:R-:W-:Y:S01]  /*25e30*/  ISETP.LT.AND P5, PT, R2, UR4, !P3 ;  /* 0x0000000402007c0c */ /* 0x000fe2000dfa1270 */
[----:B------:R-:W-:Y:S01]  /*25e40*/  VIADD R14, R4, UR24 ;  /* 0x00000018040e7c36 */ /* 0x000fe20008000000 */
[----:B------:R-:W-:Y:S01]  /*25e50*/  ULDC UR4, c[0x0][0x228] ;  /* 0x00008a0000047ab9 */ /* 0x000fe20000000800 */
[----:B------:R1:W-:Y:S01]  /*25e60*/  @P4 STG.E.U8 desc[UR56][R12.64], R17 ;  /* 0x000000110c004986 */ /* 0x0003e2000c101138 */
[----:B------:R-:W-:Y:S01]  /*25e70*/  ISETP.LT.AND P4, PT, R152, UR4, !P3 ;  /* 0x0000000498007c0c */ /* 0x000fe2000df81270 */
[----:B------:R-:W-:Y:S01]  /*25e80*/  VIADD R18, R0, 0x36 ;  /* 0x0000003600127836 */ /* 0x000fe20000000000 */
[----:B--2---:R-:W-:Y:S02]  /*25e90*/  SHF.R.S32.HI R10, RZ, 0x1f, R14 ;  /* 0x0000001fff0a7819 */ /* 0x004fe4000001140e */
[----:B------:R-:W-:Y:S01]  /*25ea0*/  PRMT R19, R6, 0x7771, RZ ;  /* 0x0000777106137816 */ /* 0x000fe200000000ff */
[----:B------:R-:W-:Y:S01]  /*25eb0*/  VIADD R11, R0, 0x37 ;  /* 0x00000037000b7836 */ /* 0x000fe20000000000 */
[C---:B------:R-:W-:Y:S01]  /*25ec0*/  IADD3 R4, P6, R14.reuse, R21, RZ ;  /* 0x000000150e047210 */ /* 0x040fe20007fde0ff */
[C---:B0-----:R-:W-:Y:S01]  /*25ed0*/  VIADD R8, R14.reuse, UR24 ;  /* 0x000000180e087c36 */ /* 0x041fe20008000000 */
[----:B------:R-:W-:Y:S01]  /*25ee0*/  IADD3 R14, P3, R14, R22, RZ ;  /* 0x000000160e0e7210 */ /* 0x000fe20007f7e0ff */
[----:B------:R-:W-:Y:S01]  /*25ef0*/  ULDC UR4, c[0x0][0x228] ;  /* 0x00008a0000047ab9 */ /* 0x000fe20000000800 */
[----:B------:R-:W-:Y:S01]  /*25f00*/  PRMT R9, R6, 0x7770, RZ ;  /* 0x0000777006097816 */ /* 0x000fe200000000ff */
[----:B------:R-:W-:Y:S01]  /*25f10*/  IMAD.X R5, R10, 0x1, R20, P6 ;  /* 0x000000010a057824 */ /* 0x000fe200030e0614 */
[----:B------:R-:W-:Y:S01]  /*25f20*/  ISETP.GE.AND P1, PT, R18, UR5, PT ;  /* 0x0000000512007c0c */ /* 0x000fe2000bf26270 */
[----:B------:R-:W-:Y:S01]  /*25f30*/  IMAD.X R15, R10, 0x1, R23, P3 ;  /* 0x000000010a0f7824 */ /* 0x000fe200018e0617 */
[----:B------:R-:W-:-:S02]  /*25f40*/  ULDC UR5, c[0x0][0x228] ;  /* 0x00008a0000057ab9 */ /* 0x000fc40000000800 */
[----:B------:R-:W-:Y:S01]  /*25f50*/  ISETP.LT.AND P6, PT, R2, UR5, !P2 ;  /* 0x0000000502007c0c */ /* 0x000fe2000d7c1270 */
[----:B------:R0:W-:Y:S01]  /*25f60*/  @P5 STG.E.U8 desc[UR56][R4.64], R9 ;  /* 0x0000000904005986 */ /* 0x0001e2000c101138 */
[----:B------:R-:W-:Y:S01]  /*25f70*/  SHF.R.S32.HI R18, RZ, 0x1f, R8 ;  /* 0x0000001fff127819 */ /* 0x000fe20000011408 */
[----:B------:R-:W-:Y:S01]  /*25f80*/  VIADD R16, R8, UR24 ;  /* 0x0000001808107c36 */ /* 0x000fe20008000000 */
[----:B------:R-:W-:Y:S01]  /*25f90*/  ISETP.GE.AND P3, PT, R11, UR11, PT ;  /* 0x0000000b0b007c0c */ /* 0x000fe2000bf66270 */
[----:B------:R-:W-:Y:S01]  /*25fa0*/  @P4 STG.E.U8 desc[UR56][R14.64], R19 ;  /* 0x000000130e004986 */ /* 0x000fe2000c101138 */
[----:B------:R-:W-:Y:S01]  /*25fb0*/  ISETP.LT.AND P4, PT, R152, UR4, !P2 ;  /* 0x0000000498007c0c */ /* 0x000fe2000d781270 */
[----:B------:R-:W-:Y:S01]  /*25fc0*/  VIADD R25, R0, 0x38 ;  /* 0x0000003800197836 */ /* 0x000fe20000000000 */
[----:B-1----:R-:W-:Y:S01]  /*25fd0*/  IADD3 R12, P5, R8, R21, RZ ;  /* 0x00000015080c7210 */ /* 0x002fe20007fbe0ff */
[----:B------:R-:W-:Y:S01]  /*25fe0*/  ULDC UR5, c[0x0][0x228] ;  /* 0x00008a0000057ab9 */ /* 0x000fe20000000800 */
[----:B------:R-:W-:Y:S01]  /*25ff0*/  PRMT R17, R6, 0x7772, RZ ;  /* 0x0000777206117816 */ /* 0x000fe200000000ff */
[----:B------:R-:W-:Y:S01]  /*26000*/  ULDC UR4, c[0x0][0x228] ;  /* 0x00008a0000047ab9 */ /* 0x000fe20000000800 */
[----:B0-----:R-:W-:-:S02]  /*26010*/  IADD3 R4, P2, R8, R22, RZ ;  /* 0x0000001608047210 */ /* 0x001fc40007f5e0ff */
[----:B------:R-:W0:Y:S01]  /*26020*/  LDS.128 R8, [R3] ;  /* 0x0000000003087984 */ /* 0x000e220000000c00 */
[----:B------:R-:W-:Y:S01]  /*26030*/  IMAD.X R13, R18, 0x1, R20, P5 ;  /* 0x00000001120d7824 */ /* 0x000fe200028e0614 */
[----:B------:R-:W-:Y:S01]  /*26040*/  ISETP.LT.AND P5, PT, R2, UR5, !P1 ;  /* 0x0000000502007c0c */ /* 0x000fe2000cfa1270 */
[----:B------:R-:W-:Y:S01]  /*26050*/  IMAD.X R5, R18, 0x1, R23, P2 ;  /* 0x0000000112057824 */ /* 0x000fe200010e0617 */
[----:B------:R-:W-:Y:S01]  /*26060*/  ISETP.GE.AND P2, PT, R25, UR9, PT ;  /* 0x0000000919007c0c */ /* 0x000fe2000bf46270 */
[----:B------:R-:W-:Y:S01]  /*26070*/  ULDC UR5, c[0x0][0x228] ;  /* 0x00008a0000057ab9 */ /* 0x000fe20000000800 */
[----:B------:R1:W-:Y:S01]  /*26080*/  @P6 STG.E.U8 desc[UR56][R12.64], R17 ;  /* 0x000000110c006986 */ /* 0x0003e2000c101138 */
[----:B------:R-:W-:Y:S02]  /*26090*/  PRMT R25, R6, 0x7773, RZ ;  /* 0x0000777306197816 */ /* 0x000fe400000000ff */
[----:B------:R-:W-:-:S03]  /*260a0*/  SHF.R.S32.HI R24, RZ, 0x1f, R16 ;  /* 0x0000001fff187819 */ /* 0x000fc60000011410 */
[----:B------:R2:W-:Y:S01]  /*260b0*/  @P4 STG.E.U8 desc[UR56][R4.64], R25 ;  /* 0x0000001904004986 */ /* 0x0005e2000c101138 */
[----:B------:R-:W-:Y:S01]  /*260c0*/  ISETP.LT.AND P4, PT, R152, UR4, !P1 ;  /* 0x0000000498007c0c */ /* 0x000fe2000cf81270 */
[----:B------:R-:W-:Y:S01]  /*260d0*/  ULDC UR4, c[0x0][0x228] ;  /* 0x00008a0000047ab9 */ /* 0x000fe20000000800 */
[----:B-1----:R-:W-:Y:S02]  /*260e0*/  IADD3 R12, P6, R16, R21, RZ ;  /* 0x00000015100c7210 */ /* 0x002fe40007fde0ff */
[----:B------:R-:W-:-:S03]  /*260f0*/  PRMT R17, R7, 0x7770, RZ ;  /* 0x0000777007117816 */ /* 0x000fc600000000ff */
[----:B------:R-:W-:Y:S01]  /*26100*/  IMAD.X R13, R24, 0x1, R20, P6 ;  /* 0x00000001180d7824 */ /* 0x000fe200030e0614 */
[C---:B------:R-:W-:Y:S01]  /*26110*/  IADD3 R14, P1, R16.reuse, R22, RZ ;  /* 0x00000016100e7210 */ /* 0x040fe20007f3e0ff */
[----:B------:R-:W-:-:S03]  /*26120*/  VIADD R16, R16, UR24 ;  /* 0x0000001810107c36 */ /* 0x000fc60008000000 */
[----:B------:R1:W-:Y:S01]  /*26130*/  @P5 STG.E.U8 desc[UR56][R12.64], R17 ;  /* 0x000000110c005986 */ /* 0x0003e2000c101138 */
[----:B------:R-:W-:Y:S01]  /*26140*/  ISETP.LT.AND P5, PT, R2, UR4, !P3 ;  /* 0x0000000402007c0c */ /* 0x000fe2000dfa1270 */
[----:B------:R-:W-:Y:S01]  /*26150*/  IMAD.X R15, R24, 0x1, R23, P1 ;  /* 0x00000001180f7824 */ /* 0x000fe200008e0617 */
[----:B------:R-:W-:Y:S01]  /*26160*/  PRMT R19, R7, 0x7771, RZ ;  /* 0x0000777107137816 */ /* 0x000fe200000000ff */
[----:B------:R-:W-:Y:S01]  /*26170*/  VIADD R3, R0, 0x39 ;  /* 0x0000003900037836 */ /* 0x000fe20000000000 */
[----:B------:R-:W-:Y:S01]  /*26180*/  SHF.R.S32.HI R18, RZ, 0x1f, R16 ;  /* 0x0000001fff127819 */ /* 0x000fe20000011410 */
[----:B------:R-:W-:Y:S01]  /*26190*/  ULDC UR4, c[0x0][0x228] ;  /* 0x00008a0000047ab9 */ /* 0x000fe20000000800 */
[-C--:B--2---:R-:W-:Y:S02]  /*261a0*/  IADD3 R4, P6, R16, R21.reuse, RZ ;  /* 0x0000001510047210 */ /* 0x084fe40007fde0ff */
[----:B------:R-:W-:Y:S01]  /*261b0*/  ISETP.LT.AND P3, PT, R152, UR4, !P3 ;  /* 0x0000000498007c0c */ /* 0x000fe2000df61270 */
[----:B------:R2:W-:Y:S01]  /*261c0*/  @P4 STG.E.U8 desc[UR56][R14.64], R19 ;  /* 0x000000130e004986 */ /* 0x0005e2000c101138 */
[----:B------:R-:W-:Y:S01]  /*261d0*/  ISETP.GE.AND P1, PT, R3, UR15, PT ;  /* 0x0000000f03007c0c */ /* 0x000fe2000bf26270 */
[--C-:B------:R-:W-:Y:S01]  /*261e0*/  IMAD.X R5, R18, 0x1, R20.reuse, P6 ;  /* 0x0000000112057824 */ /* 0x100fe200030e0614 */
[----:B-1----:R-:W-:Y:S01]  /*261f0*/  PRMT R17, R7, 0x7772, RZ ;  /* 0x0000777207117816 */ /* 0x002fe200000000ff */
[C---:B------:R-:W-:Y:S01]  /*26200*/  VIADD R3, R16.reuse, UR24 ;  /* 0x0000001810037c36 */ /* 0x040fe20008000000 */
[-C--:B------:R-:W-:Y:S01]  /*26210*/  IADD3 R12, P4, R16, R22.reuse, RZ ;  /* 0x00000016100c7210 */ /* 0x080fe20007f9e0ff */
[----:B------:R-:W-:Y:S01]  /*26220*/  ULDC UR4, c[0x0][0x228] ;  /* 0x00008a0000047ab9 */ /* 0x000fe20000000800 */
[----:B------:R-:W-:Y:S01]  /*26230*/  ISETP.LT.AND P6, PT, R2, UR5, !P2 ;  /* 0x0000000502007c0c */ /* 0x000fe2000d7c1270 */
[----:B------:R1:W-:Y:S01]  /*26240*/  @P5 STG.E.U8 desc[UR56][R4.64], R17 ;  /* 0x0000001104005986 */ /* 0x0003e2000c101138 */
[----:B------:R-:W-:Y:S01]  /*26250*/  SHF.R.S32.HI R16, RZ, 0x1f, R3 ;  /* 0x0000001fff107819 */ /* 0x000fe20000011403 */
[----:B------:R-:W-:Y:S01]  /*26260*/  IMAD.X R13, R18, 0x1, R23, P4 ;  /* 0x00000001120d7824 */ /* 0x000fe200020e0617 */
[----:B------:R-:W-:Y:S01]  /*26270*/  IADD3 R6, P5, R3, R21, RZ ;  /* 0x0000001503067210 */ /* 0x000fe20007fbe0ff */
[----:B--2---:R-:W-:Y:S01]  /*26280*/  VIADD R14, R0, 0x3a ;  /* 0x0000003a000e7836 */ /* 0x004fe20000000000 */
[----:B------:R-:W-:Y:S01]  /*26290*/  PRMT R15, R7, 0x7773, RZ ;  /* 0x00007773070f7816 */ /* 0x000fe200000000ff */
[----:B------:R-:W-:Y:S01]  /*262a0*/  ULDC UR5, c[0x0][0x228] ;  /* 0x00008a0000057ab9 */ /* 0x000fe20000000800 */
[----:B0-----:R-:W-:Y:S01]  /*262b0*/  PRMT R19, R8, 0x7770, RZ ;  /* 0x0000777008137816 */ /* 0x001fe200000000ff */
[----:B------:R-:W-:Y:S01]  /*262c0*/  IMAD.X R7, R16, 0x1, R20, P5 ;  /* 0x0000000110077824 */ /* 0x000fe200028e0614 */
[----:B------:R-:W-:Y:S01]  /*262d0*/  ISETP.GE.AND P4, PT, R14, UR13, PT ;  /* 0x0000000d0e007c0c */ /* 0x000fe2000bf86270 */
[----:B------:R0:W-:Y:S01]  /*262e0*/  @P3 STG.E.U8 desc[UR56][R12.64], R15 ;  /* 0x0000000f0c003986 */ /* 0x0001e2000c101138 */
[----:B------:R-:W-:Y:S01]  /*262f0*/  ISETP.LT.AND P3, PT, R152, UR4, !P2 ;  /* 0x0000000498007c0c */ /* 0x000fe2000d761270 */
[C---:B------:R-:W-:Y:S01]  /*26300*/  VIADD R14, R3.reuse, UR24 ;  /* 0x00000018030e7c36 */ /* 0x040fe20008000000 */
[----:B-1----:R-:W-:-:S02]  /*26310*/  IADD3 R4, P2, R3, R22, RZ ;  /* 0x0000001603047210 */ /* 0x002fc40007f5e0ff */
[----:B------:R-:W-:Y:S01]  /*26320*/  ISETP.LT.AND P5, PT, R2, UR5, !P1 ;  /* 0x0000000502007c0c */ /* 0x000fe2000cfa1270 */
[----:B------:R1:W-:Y:S01]  /*26330*/  @P6 STG.E.U8 desc[UR56][R6.64], R19 ;  /* 0x0000001306006986 */ /* 0x0003e2000c101138 */
[----:B------:R-:W-:Y:S01]  /*26340*/  VIADD R3, R0, 0x3b ;  /* 0x0000003b00037836 */ /* 0x000fe20000000000 */
[----:B------:R-:W-:Y:S01]  /*26350*/  SHF.R.S32.HI R18, RZ, 0x1f, R14 ;  /* 0x0000001fff127819 */ /* 0x000fe2000001140e */
[----:B------:R-:W-:Y:S01]  /*26360*/  IMAD.X R5, R16, 0x1, R23, P2 ;  /* 0x0000000110057824 */ /* 0x000fe200010e0617 */
[----:B------:R-:W-:Y:S01]  /*26370*/  PRMT R17, R8, 0x7771, RZ ;  /* 0x0000777108117816 */ /* 0x000fe200000000ff */
[----:B------:R-:W-:Y:S01]  /*26380*/  ULDC UR4, c[0x0][0x228] ;  /* 0x00008a0000047ab9 */ /* 0x000fe20000000800 */
[----:B0-----:R-:W-:Y:S01]  /*26390*/  IADD3 R12, P6, R14, R21, RZ ;  /* 0x000000150e0c7210 */ /* 0x001fe20007fde0ff */
[----:B------:R-:W-:Y:S01]  /*263a0*/  ULDC UR5, c[0x0][0x228] ;  /* 0x00008a0000057ab9 */ /* 0x000fe20000000800 */
[----:B------:R-:W-:Y:S02]  /*263b0*/  ISETP.GE.AND P2, PT, R3, UR19, PT ;  /* 0x0000001303007c0c */ /* 0x000fe4000bf46270 */
[----:B------:R-:W-:Y:S01]  /*263c0*/  PRMT R3, R8, 0x7772, RZ ;  /* 0x0000777208037816 */ /* 0x000fe200000000ff */
[----:B------:R-:W-:Y:S01]  /*263d0*/  IMAD.X R13, R18, 0x1, R20, P6 ;  /* 0x00000001120d7824 */ /* 0x000fe200030e0614 */
[----:B------:R0:W-:Y:S01]  /*263e0*/  @P3 STG.E.U8 desc[UR56][R4.64], R17 ;  /* 0x0000001104003986 */ /* 0x0001e2000c101138 */
[----:B------:R-:W-:Y:S01]  /*263f0*/  ISETP.LT.AND P1, PT, R152, UR4, !P1 ;  /* 0x0000000498007c0c */ /* 0x000fe2000cf21270 */
[----:B------:R-:W-:Y:S01]  /*26400*/  ULDC UR4, c[0x0][0x228] ;  /* 0x00008a0000047ab9 */ /* 0x000fe20000000800 */
[C---:B-1----:R-:W-:Y:S01]  /*26410*/  IADD3 R6, P3, R14.reuse, R22, RZ ;  /* 0x000000160e067210 */ /* 0x042fe20007f7e0ff */
[----:B------:R-:W-:Y:S01]  /*26420*/  VIADD R14, R14, UR24 ;  /* 0x000000180e0e7c36 */ /* 0x000fe20008000000 */
[----:B------:R1:W-:Y:S01]  /*26430*/  @P5 STG.E.U8 desc[UR56][R12.64], R3 ;  /* 0x000000030c005986 */ /* 0x0003e2000c101138 */
[----:B------:R-:W-:Y:S01]  /*26440*/  ISETP.LT.AND P5, PT, R2, UR4, !P4 ;  /* 0x0000000402007c0c */ /* 0x000fe2000e7a1270 */
[----:B------:R-:W-:Y:S01]  /*26450*/  ULDC UR4, c[0x0][0x228] ;  /* 0x00008a0000047ab9 */ /* 0x000fe20000000800 */
[----:B------:R-:W-:-:S02]  /*26460*/  PRMT R15, R8, 0x7773, RZ ;  /* 0x00007773080f7816 */ /* 0x000fc400000000ff */
[----:B------:R-:W-:Y:S02]  /*26470*/  SHF.R.S32.HI R8, RZ, 0x1f, R14 ;  /* 0x0000001fff087819 */ /* 0x000fe4000001140e */
[----:B0-----:R-:W-:Y:S01]  /*26480*/  IADD3 R4, P6, R14, R21, RZ ;  /* 0x000000150e047210 */ /* 0x001fe20007fde0ff */
[----:B------:R-:W-:Y:S01]  /*26490*/  IMAD.X R7, R18, 0x1, R23, P3 ;  /* 0x0000000112077824 */ /* 0x000fe200018e0617 */
[----:B------:R-:W-:-:S03]  /*264a0*/  PRMT R19, R9, 0x7770, RZ ;  /* 0x0000777009137816 */ /* 0x000fc600000000ff */
[--C-:B------:R-:W-:Y:S01]  /*264b0*/  IMAD.X R5, R8, 0x1, R20.reuse, P6 ;  /* 0x0000000108057824 */ /* 0x100fe200030e0614 */
[----:B------:R-:W-:Y:S01]  /*264c0*/  ISETP.LT.AND P4, PT, R152, UR4, !P4 ;  /* 0x0000000498007c0c */ /* 0x000fe2000e781270 */
[----:B-1----:R-:W-:Y:S01]  /*264d0*/  VIADD R3, R14, UR24 ;  /* 0x000000180e037c36 */ /* 0x002fe20008000000 */
[----:B------:R-:W-:Y:S01]  /*264e0*/  ISETP.LT.AND P6, PT, R2, UR5, !P2 ;  /* 0x0000000502007c0c */ /* 0x000fe2000d7c1270 */
[----:B------:R0:W-:Y:S01]  /*264f0*/  @P1 STG.E.U8 desc[UR56][R6.64], R15 ;  /* 0x0000000f06001986 */ /* 0x0001e2000c101138 */
[----:B------:R-:W-:Y:S01]  /*26500*/  VIADD R16, R0, 0x3c ;  /* 0x0000003c00107836 */ /* 0x000fe20000000000 */
[----:B------:R-:W-:Y:S01]  /*26510*/  IADD3 R12, P1, R14, R22, RZ ;  /* 0x000000160e0c7210 */ /* 0x000fe20007f3e0ff */
[----:B------:R-:W-:Y:S01]  /*26520*/  ULDC UR4, c[0x0][0x228] ;  /* 0x00008a0000047ab9 */ /* 0x000fe20000000800 */
[----:B------:R1:W-:Y:S01]  /*26530*/  @P5 STG.E.U8 desc[UR56][R4.64], R19 ;  /* 0x0000001304005986 */ /* 0x0003e2000c101138 */
[----:B------:R-:W-:Y:S01]  /*26540*/  SHF.R.S32.HI R14, RZ, 0x1f, R3 ;  /* 0x0000001fff0e7819 */ /* 0x000fe20000011403 */
[----:B------:R-:W-:Y:S01]  /*26550*/  ULDC UR5, c[0x0][0x228] ;  /* 0x00008a0000057ab9 */ /* 0x000fe20000000800 */
[----:B------:R-:W-:Y:S01]  /*26560*/  ISETP.GE.AND P3, PT, R16, UR17, PT ;  /* 0x0000001110007c0c */ /* 0x000fe2000bf66270 */
[----:B------:R-:W-:Y:S01]  /*26570*/  IMAD.X R13, R8, 0x1, R23, P1 ;  /* 0x00000001080d7824 */ /* 0x000fe200008e0617 */
[----:B0-----:R-:W-:Y:S01]  /*26580*/  IADD3 R6, P5, R3, R21, RZ ;  /* 0x0000001503067210 */ /* 0x001fe20007fbe0ff */
[C---:B------:R-:W-:Y:S01]  /*26590*/  VIADD R16, R0.reuse, 0x3d ;  /* 0x0000003d00107836 */ /* 0x040fe20000000000 */
[C---:B------:R-:W-:Y:S01]  /*265a0*/  PRMT R17, R9.reuse, 0x7771, RZ ;  /* 0x0000777109117816 */ /* 0x040fe200000000ff */
[----:B------:R-:W-:Y:S01]  /*265b0*/  VIADD R8, R0, 0x3e ;  /* 0x0000003e00087836 */ /* 0x000fe20000000000 */
[----:B------:R-:W-:Y:S01]  /*265c0*/  PRMT R15, R9, 0x7772, RZ ;  /* 0x00007772090f7816 */ /* 0x000fe200000000ff */
[----:B------:R-:W-:-:S02]  /*265d0*/  IMAD.X R7, R14, 0x1, R20, P5 ;  /* 0x000000010e077824 */ /* 0x000fc400028e0614 */
[C---:B------:R-:W-:Y:S01]  /*265e0*/  VIADD R0, R3.reuse, UR24 ;  /* 0x0000001803007c36 */ /* 0x040fe20008000000 */
[----:B------:R0:W-:Y:S01]  /*265f0*/  @P4 STG.E.U8 desc[UR56][R12.64], R17 ;  /* 0x000000110c004986 */ /* 0x0001e2000c101138 */
[----:B-1----:R-:W-:-:S03]  /*26600*/  IADD3 R4, P4, R3, R22, RZ ;  /* 0x0000001603047210 */ /* 0x002fc60007f9e0ff */
[----:B------:R1:W-:Y:S01]  /*26610*/  @P6 STG.E.U8 desc[UR56][R6.64], R15 ;  /* 0x0000000f06006986 */ /* 0x0003e2000c101138 */
[----:B------:R-:W-:Y:S02]  /*26620*/  SHF.R.S32.HI R3, RZ, 0x1f, R0 ;  /* 0x0000001fff037819 */ /* 0x000fe40000011400 */
[----:B------:R-:W-:Y:S02]  /*26630*/  ISETP.LT.AND P2, PT, R152, UR4, !P2 ;  /* 0x0000000498007c0c */ /* 0x000fe4000d741270 */
[----:B------:R-:W-:Y:S01]  /*26640*/  ISETP.LT.AND P5, PT, R2, UR5, !P3 ;  /* 0x0000000502007c0c */ /* 0x000fe2000dfa1270 */
[--C-:B------:R-:W-:Y:S01]  /*26650*/  IMAD.X R5, R14, 0x1, R23.reuse, P4 ;  /* 0x000000010e057824 */ /* 0x100fe200020e0617 */
[----:B0-----:R-:W-:Y:S01]  /*26660*/  IADD3 R12, P6, R0, R21, RZ ;  /* 0x00000015000c7210 */ /* 0x001fe20007fde0ff */
[----:B------:R-:W-:Y:S01]  /*26670*/  ULDC UR4, c[0x0][0x228] ;  /* 0x00008a0000047ab9 */ /* 0x000fe20000000800 */
[----:B------:R-:W-:Y:S01]  /*26680*/  ISETP.LT.AND P3, PT, R152, UR6, !P3 ;  /* 0x0000000698007c0c */ /* 0x000fe2000df61270 */
[----:B------:R-:W-:Y:S01]  /*26690*/  ULDC UR5, c[0x0][0x228] ;  /* 0x00008a0000057ab9 */ /* 0x000fe20000000800 */
[----:B------:R-:W-:Y:S01]  /*266a0*/  PRMT R19, R9, 0x7773, RZ ;  /* 0x0000777309137816 */ /* 0x000fe200000000ff */
[C---:B------:R-:W-:Y:S01]  /*266b0*/  IMAD.X R13, R3.reuse, 0x1, R20, P6 ;  /* 0x00000001030d7824 */ /* 0x040fe200030e0614 */
[C---:B-1----:R-:W-:Y:S01]  /*266c0*/  IADD3 R6, P6, R0.reuse, R22, RZ ;  /* 0x0000001600067210 */ /* 0x042fe20007fde0ff */
[----:B------:R-:W-:Y:S01]  /*266d0*/  VIADD R0, R0, UR24 ;  /* 0x0000001800007c36 */ /* 0x000fe20008000000 */
[C---:B------:R-:W-:Y:S01]  /*266e0*/  PRMT R17, R10.reuse, 0x7770, RZ ;  /* 0x000077700a117816 */ /* 0x040fe200000000ff */
[----:B------:R-:W-:Y:S01]  /*266f0*/  ULDC UR6, c[0x0][0x228] ;  /* 0x00008a0000067ab9 */ /* 0x000fe20000000800 */
[----:B------:R-:W-:Y:S01]  /*26700*/  PRMT R15, R10, 0x7771, RZ ;  /* 0x000077710a0f7816 */ /* 0x000fe200000000ff */
[----:B------:R-:W-:-:S02]  /*26710*/  IMAD.X R7, R3, 0x1, R23, P6 ;  /* 0x0000000103077824 */ /* 0x000fc400030e0617 */
[----:B------:R-:W-:Y:S01]  /*26720*/  VIADD R3, R0, UR24 ;  /* 0x0000001800037c36 */ /* 0x000fe20008000000 */
[----:B------:R0:W-:Y:S01]  /*26730*/  @P2 STG.E.U8 desc[UR56][R4.64], R19 ;  /* 0x0000001304002986 */ /* 0x0001e2000c101138 */
[----:B------:R-:W-:Y:S02]  /*26740*/  ISETP.GE.AND P4, PT, R8, UR21, PT ;  /* 0x0000001508007c0c */ /* 0x000fe4000bf86270 */
[----:B------:R-:W-:Y:S01]  /*26750*/  SHF.R.S32.HI R14, RZ, 0x1f, R0 ;  /* 0x0000001fff0e7819 */ /* 0x000fe20000011400 */
[----:B------:R1:W-:Y:S01]  /*26760*/  @P5 STG.E.U8 desc[UR56][R12.64], R17 ;  /* 0x000000110c005986 */ /* 0x0003e2000c101138 */
[----:B------:R-:W-:-:S03]  /*26770*/  ISETP.GE.AND P1, PT, R16, UR23, PT ;  /* 0x0000001710007c0c */ /* 0x000fc6000bf26270 */
[----:B------:R2:W-:Y:S01]  /*26780*/  @P3 STG.E.U8 desc[UR56][R6.64], R15 ;  /* 0x0000000f06003986 */ /* 0x0005e2000c101138 */
[CC--:B------:R-:W-:Y:S02]  /*26790*/  IADD3 R8, P3, R0.reuse, R21.reuse, RZ ;  /* 0x0000001500087210 */ /* 0x0c0fe40007f7e0ff */
[-C--:B0-----:R-:W-:Y:S01]  /*267a0*/  IADD3 R4, P5, R0, R22.reuse, RZ ;  /* 0x0000001600047210 */ /* 0x081fe20007fbe0ff */
[C---:B------:R-:W-:Y:S01]  /*267b0*/  VIADD R0, R3.reuse, UR24 ;  /* 0x0000001803007c36 */ /* 0x040fe20008000000 */
[----:B-1----:R-:W-:Y:S02]  /*267c0*/  SHF.R.S32.HI R13, RZ, 0x1f, R3 ;  /* 0x0000001fff0d7819 */ /* 0x002fe40000011403 */
[CC--:B--2---:R-:W-:Y:S01]  /*267d0*/  IADD3 R6, P6, R3.reuse, R21.reuse, RZ ;  /* 0x0000001503067210 */ /* 0x0c4fe20007fde0ff */
[C---:B------:R-:W-:Y:S01]  /*267e0*/  IMAD.X R5, R14.reuse, 0x1, R23, P5 ;  /* 0x000000010e057824 */ /* 0x040fe200028e0617 */
[----:B------:R-:W-:Y:S01]  /*267f0*/  IADD3 R12, P5, R3, R22, RZ ;  /* 0x00000016030c7210 */ /* 0x000fe20007fbe0ff */
[----:B------:R-:W-:Y:S01]  /*26800*/  IMAD.X R9, R14, 0x1, R20, P3 ;  /* 0x000000010e097824 */ /* 0x000fe200018e0614 */
[----:B------:R-:W-:Y:S01]  /*26810*/  SHF.R.S32.HI R3, RZ, 0x1f, R0 ;  /* 0x0000001fff037819 */ /* 0x000fe20000011400 */
[----:B------:R-:W-:Y:S01]  /*26820*/  IMAD.X R7, R13, 0x1, R20, P6 ;  /* 0x000000010d077824 */ /* 0x000fe200030e0614 */
[----:B------:R-:W-:-:S02]  /*26830*/  IADD3 R14, P3, R0, R21, RZ ;  /* 0x00000015000e7210 */ /* 0x000fc40007f7e0ff */
[----:B------:R-:W-:Y:S01]  /*26840*/  ISETP.LT.AND P6, PT, R2, UR4, !P1 ;  /* 0x0000000402007c0c */ /* 0x000fe2000cfc1270 */
[----:B------:R-:W-:Y:S01]  /*26850*/  ULDC UR4, c[0x0][0x228] ;  /* 0x00008a0000047ab9 */ /* 0x000fe20000000800 */
[----:B------:R-:W-:Y:S01]  /*26860*/  IMAD.X R13, R13, 0x1, R23, P5 ;  /* 0x000000010d0d7824 */ /* 0x000fe200028e0617 */
[----:B------:R-:W-:Y:S01]  /*26870*/  ISETP.LT.AND P1, PT, R152, UR4, !P1 ;  /* 0x0000000498007c0c */ /* 0x000fe2000cf21270 */
[----:B------:R-:W-:Y:S01]  /*26880*/  ULDC UR4, c[0x0][0x228] ;  /* 0x00008a0000047ab9 */ /* 0x000fe20000000800 */
[----:B------:R-:W-:Y:S01]  /*26890*/  ISETP.LT.AND P5, PT, R2, UR5, !P4 ;  /* 0x0000000502007c0c */ /* 0x000fe2000e7a1270 */
[----:B------:R-:W-:Y:S01]  /*268a0*/  IMAD.X R15, R3, 0x1, R20, P3 ;  /* 0x00000001030f7824 */ /* 0x000fe200018e0614 */
[----:B------:R-:W-:Y:S01]  /*268b0*/  IADD3 R22, P3, R0, R22, RZ ;  /* 0x0000001600167210 */ /* 0x000fe20007f7e0ff */
[----:B------:R-:W-:Y:S01]  /*268c0*/  ULDC UR5, c[0x0][0x228] ;  /* 0x00008a0000057ab9 */ /* 0x000fe20000000800 */
[----:B------:R-:W-:Y:S02]  /*268d0*/  ISETP.LT.AND P4, PT, R152, UR4, !P4 ;  /* 0x0000000498007c0c */ /* 0x000fe4000e781270 */
[----:B------:R-:W-:-:S02]  /*268e0*/  ISETP.LT.AND P2, PT, R2, UR6, !P0 ;  /* 0x0000000602007c0c */ /* 0x000fc4000c741270 */
[----:B------:R-:W-:Y:S01]  /*268f0*/  ISETP.LT.AND P0, PT, R152, UR5, !P0 ;  /* 0x0000000598007c0c */ /* 0x000fe2000c701270 */
[----:B------:R-:W-:Y:S01]  /*26900*/  IMAD.X R23, R3, 0x1, R23, P3 ;  /* 0x0000000103177824 */ /* 0x000fe200018e0617 */
[C---:B------:R-:W-:Y:S02]  /*26910*/  PRMT R25, R10.reuse, 0x7772, RZ ;  /* 0x000077720a197816 */ /* 0x040fe400000000ff */
[----:B------:R-:W-:Y:S02]  /*26920*/  PRMT R21, R10, 0x7773, RZ ;  /* 0x000077730a157816 */ /* 0x000fe400000000ff */
[C---:B------:R-:W-:Y:S02]  /*26930*/  PRMT R3, R11.reuse, 0x7773, RZ ;  /* 0x000077730b037816 */ /* 0x040fe400000000ff */
[C---:B------:R-:W-:Y:S02]  /*26940*/  PRMT R17, R11.reuse, 0x7772, RZ ;  /* 0x000077720b117816 */ /* 0x040fe400000000ff */
[----:B------:R-:W-:-:S02]  /*26950*/  PRMT R19, R11, 0x7771, RZ ;  /* 0x000077710b137816 */ /* 0x000fc400000000ff */
[----:B------:R-:W-:Y:S01]  /*26960*/  PRMT R11, R11, 0x7770, RZ ;  /* 0x000077700b0b7816 */ /* 0x000fe200000000ff */
[----:B------:R0:W-:Y:S04]  /*26970*/  @P6 STG.E.U8 desc[UR56][R8.64], R25 ;  /* 0x0000001908006986 */ /* 0x0001e8000c101138 */
[----:B------:R0:W-:Y:S04]  /*26980*/  @P1 STG.E.U8 desc[UR56][R4.64], R21 ;  /* 0x0000001504001986 */ /* 0x0001e8000c101138 */
[----:B------:R0:W-:Y:S04]  /*26990*/  @P5 STG.E.U8 desc[UR56][R6.64], R11 ;  /* 0x0000000b06005986 */ /* 0x0001e8000c101138 */
[----:B------:R0:W-:Y:S04]  /*269a0*/  @P4 STG.E.U8 desc[UR56][R12.64], R19 ;  /* 0x000000130c004986 */ /* 0x0001e8000c101138 */
[----:B------:R0:W-:Y:S01]  /*269b0*/  @P2 STG.E.U8 desc[UR56][R14.64], R17 ;  /* 0x000000110e002986 */ /* 0x0001e2000c101138 */
[----:B------:R-:W-:Y:S05]  /*269c0*/  @!P0 EXIT ;  /* 0x000000000000894d */ /* 0x000fea0003800000 */
[----:B------:R-:W-:Y:S01]  /*269d0*/  STG.E.U8 desc[UR56][R22.64], R3 ;  /* 0x0000000316007986 */ /* 0x000fe2000c101138 */
[----:B------:R-:W-:Y:S05]  /*269e0*/  EXIT ;  /* 0x000000000000794d */ /* 0x000fea0003800000 */
.L_x_3:
[----:B------:R-:W-:-:S00]  /*269f0*/  BRA `(.L_x_3) ;  /* 0xfffffffc00fc7947 */ /* 0x000fc0000383ffff */
[----:B------:R-:W-:-:S00]  /*26a00*/  NOP ;  /* 0x0000000000007918 */ /* 0x000fc00000000000 */
[----:B------:R-:W-:-:S00]  /*26a10*/  NOP ;  /* 0x0000000000007918 */ /* 0x000fc00000000000 */
[----:B------:R-:W-:-:S00]  /*26a20*/  NOP ;  /* 0x0000000000007918 */ /* 0x000fc00000000000 */
[----:B------:R-:W-:-:S00]  /*26a30*/  NOP ;  /* 0x0000000000007918 */ /* 0x000fc00000000000 */
[----:B------:R-:W-:-:S00]  /*26a40*/  NOP ;  /* 0x0000000000007918 */ /* 0x000fc00000000000 */
[----:B------:R-:W-:-:S00]  /*26a50*/  NOP ;  /* 0x0000000000007918 */ /* 0x000fc00000000000 */
[----:B------:R-:W-:-:S00]  /*26a60*/  NOP ;  /* 0x0000000000007918 */ /* 0x000fc00000000000 */
[----:B------:R-:W-:-:S00]  /*26a70*/  NOP ;  /* 0x0000000000007918 */ /* 0x000fc00000000000 */
.L_x_4:


//--------------------- .nv.shared.matmul_kernel  --------------------------
	.section	.nv.shared.matmul_kernel,"aw",@nobits
	.sectionflags	@""
	.align	16
	.zero		1024


//--------------------- .nv.shared.reserved.0     --------------------------
	.section	.nv.shared.reserved.0,"aw",@nobits
	.weak		__nv_reservedSMEM_offset_0_alias
	.size		__nv_reservedSMEM_offset_0_alias, 0, 0
	.other		__nv_reservedSMEM_offset_0_alias,@"STO_CUDA_RESERVED_SHARED STV_DEFAULT"
__nv_reservedSMEM_offset_0_alias:
	.zero		0


//--------------------- .nv.constant0.matmul_kernel --------------------------
	.section	.nv.constant0.matmul_kernel,"a",@progbits
	.sectionflags	@""
	.align	4
.nv.constant0.matmul_kernel:
	.zero		608


//--------------------- SYMBOLS --------------------------

	.type		.nv.reservedSmem.offset0,@object
	.size		.nv.reservedSmem.offset0,0x4
